	.target	sm_80

	.elftype	@"ET_EXEC"


//--------------------- .note.nv.tkinfo           --------------------------
	.section	.note.nv.tkinfo,"",@"SHT_NOTE"
	.sectionflags	@"SHF_NOTE_NV_TKINFO"
	.tkinfo
        /*0018*/ 	.word	0x00000002
        /*0030*/ 	.string	""
        /*0030*/ 	.string	"ptxas"
        /*0030*/ 	.string	"Cuda compilation tools, release 13.0, V13.0.88"
        /*0030*/ 	.string	"Build cuda_13.0.r13.0/compiler.36424714_0"
        /*0030*/ 	.string	"-arch sm_80 -m 64 "



//--------------------- .note.nv.cuinfo           --------------------------
	.section	.note.nv.cuinfo,"",@"SHT_NOTE"
	.sectionflags	@"SHF_NOTE_NV_CUINFO"
        /*0018*/ 	.short	0x0002
        /*001a*/ 	.short	0x0050
        /*001c*/ 	.short	0x0082
	.zero		2


//--------------------- .nv.info                  --------------------------
	.section	.nv.info,"",@"SHT_CUDA_INFO"
	.align	4


	//----- nvinfo : EIATTR_REGCOUNT
	.align		4
        /*0000*/ 	.byte	0x04, 0x2f
        /*0002*/ 	.short	(.L_12 - .L_11)
	.align		4
.L_11:
        /*0004*/ 	.word	index@(_ZN7cutlass6KernelINS_4conv6kernel23ImplicitGemmConvolutionINS1_11threadblock22ImplicitGemmMultistageINS_4gemm9GemmShapeILi128ELi64ELi16EEENS4_48Conv2dFpropActivationTileAccessIteratorOptimizedINS_11MatrixShapeILi128ELi16EEEfNS_6layout10TensorNHWCENS_9transform29PitchLinearWarpRakedThreadMapINS_16PitchLinearShapeILi16ELi128EEELi128ENSG_ILi4ELi8EEELi4EEENS_12AlignedArrayIfLi4ELi16EEEEENSE_11threadblock25RegularTileAccessIteratorISB_fNSC_37RowMajorTensorOpMultiplicandCrosswiseILi32ELi16EEELi0ESJ_Li16EEELNS_4arch14CacheOperation4KindE0ENS4_44Conv2dFpropFilterTileAccessIteratorOptimizedINSA_ILi16ELi64EEEfSD_NSF_INSG_ILi16ELi64EEELi128ESI_Li4EEESL_Lb0EEENSO_ISW_fNSC_40ColumnMajorTensorOpMultiplicandCrosswiseILi32ELi16EEELi1ESY_Li16EEELSU_1ENS6_11threadblock9MmaPolicyINS6_4warp18MmaTensorOpFastF32INS7_ILi64ELi32ELi16EEEfSQ_fS11_fNSC_8RowMajorENS15_17MmaTensorOpPolicyINSS_3MmaINS7_ILi16ELi8ELi8EEELi32ENS_10tfloat32_tES18_S1C_NSC_11ColumnMajorEfS18_NSS_13OpMultiplyAddEEENSA_ILi1ELi1EEEEELi1ELb0EbEENSA_ILi0ELi0EEES1J_Li1EEELi3EbEENS_8epilogue11threadblock8EpilogueIS8_S1I_Li1ENS1N_22PredicatedTileIteratorINS1N_26OutputTileOptimalThreadMapINS1N_15OutputTileShapeILi64ELi8ELi2ELi1ELi1EEENS1R_ILi1ELi8ELi1ELi1ELi8EEELi128ELi4ELi32EEEfLb0ENSC_9NoPermuteELb0EEENS1M_4warp24FragmentIteratorTensorOpIS17_S1B_fNS_5ArrayIfLi4ELb1EEES18_EENS1X_20TileIteratorTensorOpIS17_S1B_fS18_EENS1N_18SharedLoadIteratorINS1U_18CompactedThreadMapEfLi16EEENS1M_6thread17LinearCombinationIfLi4EffLNS27_9ScaleType4KindE0ELNS_15FloatRoundStyleE2EfEENSA_ILi0ELi8EEELi2ELi1EEENS13_30GemmIdentityThreadblockSwizzleILi1EEELNS1_8OperatorE0ENS1_17Conv2dProblemSizeELNS1_9GroupModeE0EEEEEvNT_6ParamsE)
        /*0008*/ 	.word	0x000000ff


	//----- nvinfo : EIATTR_FRAME_SIZE
	.align		4
.L_12:
        /*000c*/ 	.byte	0x04, 0x11
        /*000e*/ 	.short	(.L_14 - .L_13)
	.align		4
.L_13:
        /*0010*/ 	.word	index@(_ZN7cutlass6KernelINS_4conv6kernel23ImplicitGemmConvolutionINS1_11threadblock22ImplicitGemmMultistageINS_4gemm9GemmShapeILi128ELi64ELi16EEENS4_48Conv2dFpropActivationTileAccessIteratorOptimizedINS_11MatrixShapeILi128ELi16EEEfNS_6layout10TensorNHWCENS_9transform29PitchLinearWarpRakedThreadMapINS_16PitchLinearShapeILi16ELi128EEELi128ENSG_ILi4ELi8EEELi4EEENS_12AlignedArrayIfLi4ELi16EEEEENSE_11threadblock25RegularTileAccessIteratorISB_fNSC_37RowMajorTensorOpMultiplicandCrosswiseILi32ELi16EEELi0ESJ_Li16EEELNS_4arch14CacheOperation4KindE0ENS4_44Conv2dFpropFilterTileAccessIteratorOptimizedINSA_ILi16ELi64EEEfSD_NSF_INSG_ILi16ELi64EEELi128ESI_Li4EEESL_Lb0EEENSO_ISW_fNSC_40ColumnMajorTensorOpMultiplicandCrosswiseILi32ELi16EEELi1ESY_Li16EEELSU_1ENS6_11threadblock9MmaPolicyINS6_4warp18MmaTensorOpFastF32INS7_ILi64ELi32ELi16EEEfSQ_fS11_fNSC_8RowMajorENS15_17MmaTensorOpPolicyINSS_3MmaINS7_ILi16ELi8ELi8EEELi32ENS_10tfloat32_tES18_S1C_NSC_11ColumnMajorEfS18_NSS_13OpMultiplyAddEEENSA_ILi1ELi1EEEEELi1ELb0EbEENSA_ILi0ELi0EEES1J_Li1EEELi3EbEENS_8epilogue11threadblock8EpilogueIS8_S1I_Li1ENS1N_22PredicatedTileIteratorINS1N_26OutputTileOptimalThreadMapINS1N_15OutputTileShapeILi64ELi8ELi2ELi1ELi1EEENS1R_ILi1ELi8ELi1ELi1ELi8EEELi128ELi4ELi32EEEfLb0ENSC_9NoPermuteELb0EEENS1M_4warp24FragmentIteratorTensorOpIS17_S1B_fNS_5ArrayIfLi4ELb1EEES18_EENS1X_20TileIteratorTensorOpIS17_S1B_fS18_EENS1N_18SharedLoadIteratorINS1U_18CompactedThreadMapEfLi16EEENS1M_6thread17LinearCombinationIfLi4EffLNS27_9ScaleType4KindE0ELNS_15FloatRoundStyleE2EfEENSA_ILi0ELi8EEELi2ELi1EEENS13_30GemmIdentityThreadblockSwizzleILi1EEELNS1_8OperatorE0ENS1_17Conv2dProblemSizeELNS1_9GroupModeE0EEEEEvNT_6ParamsE)
        /*0014*/ 	.word	0x00000008


	//----- nvinfo : EIATTR_REGCOUNT
	.align		4
.L_14:
        /*0018*/ 	.byte	0x04, 0x2f
        /*001a*/ 	.short	(.L_16 - .L_15)
	.align		4
.L_15:
        /*001c*/ 	.word	index@(_ZN7cutlass6KernelINS_4conv6kernel23ImplicitGemmConvolutionINS1_11threadblock22ImplicitGemmMultistageINS_4gemm9GemmShapeILi128ELi64ELi16EEENS4_48Conv2dFpropActivationTileAccessIteratorOptimizedINS_11MatrixShapeILi128ELi16EEEfNS_6layout10TensorNHWCENS_9transform29PitchLinearWarpRakedThreadMapINS_16PitchLinearShapeILi16ELi128EEELi128ENSG_ILi4ELi8EEELi4EEENS_12AlignedArrayIfLi4ELi16EEEEENSE_11threadblock25RegularTileAccessIteratorISB_fNSC_37RowMajorTensorOpMultiplicandCrosswiseILi32ELi16EEELi0ESJ_Li16EEELNS_4arch14CacheOperation4KindE0ENS4_44Conv2dFpropFilterTileAccessIteratorOptimizedINSA_ILi16ELi64EEEfSD_NSF_INSG_ILi16ELi64EEELi128ESI_Li4EEESL_Lb0EEENSO_ISW_fNSC_40ColumnMajorTensorOpMultiplicandCrosswiseILi32ELi16EEELi1ESY_Li16EEELSU_1ENS6_11threadblock9MmaPolicyINS6_4warp11MmaTensorOpINS7_ILi64ELi32ELi16EEEfSQ_fS11_fNSC_8RowMajorENS15_17MmaTensorOpPolicyINSS_3MmaINS7_ILi16ELi8ELi8EEELi32ENS_10tfloat32_tES18_S1C_NSC_11ColumnMajorEfS18_NSS_13OpMultiplyAddEEENSA_ILi1ELi1EEEEELi1ELb0EbEENSA_ILi0ELi0EEES1J_Li1EEELi3EbEENS_8epilogue11threadblock8EpilogueIS8_S1I_Li1ENS1N_22PredicatedTileIteratorINS1N_26OutputTileOptimalThreadMapINS1N_15OutputTileShapeILi64ELi8ELi2ELi1ELi1EEENS1R_ILi1ELi8ELi1ELi1ELi8EEELi128ELi4ELi32EEEfLb0ENSC_9NoPermuteELb0EEENS1M_4warp24FragmentIteratorTensorOpIS17_S1B_fNS_5ArrayIfLi4ELb1EEES18_EENS1X_20TileIteratorTensorOpIS17_S1B_fS18_EENS1N_18SharedLoadIteratorINS1U_18CompactedThreadMapEfLi16EEENS1M_6thread17LinearCombinationIfLi4EffLNS27_9ScaleType4KindE0ELNS_15FloatRoundStyleE2EfEENSA_ILi0ELi8EEELi2ELi1EEENS13_30GemmIdentityThreadblockSwizzleILi1EEELNS1_8OperatorE0ENS1_17Conv2dProblemSizeELNS1_9GroupModeE0EEEEEvNT_6ParamsE)
        /*0020*/ 	.word	0x000000a4


	//----- nvinfo : EIATTR_FRAME_SIZE
	.align		4
.L_16:
        /*0024*/ 	.byte	0x04, 0x11
        /*0026*/ 	.short	(.L_18 - .L_17)
	.align		4
.L_17:
        /*0028*/ 	.word	index@(_ZN7cutlass6KernelINS_4conv6kernel23ImplicitGemmConvolutionINS1_11threadblock22ImplicitGemmMultistageINS_4gemm9GemmShapeILi128ELi64ELi16EEENS4_48Conv2dFpropActivationTileAccessIteratorOptimizedINS_11MatrixShapeILi128ELi16EEEfNS_6layout10TensorNHWCENS_9transform29PitchLinearWarpRakedThreadMapINS_16PitchLinearShapeILi16ELi128EEELi128ENSG_ILi4ELi8EEELi4EEENS_12AlignedArrayIfLi4ELi16EEEEENSE_11threadblock25RegularTileAccessIteratorISB_fNSC_37RowMajorTensorOpMultiplicandCrosswiseILi32ELi16EEELi0ESJ_Li16EEELNS_4arch14CacheOperation4KindE0ENS4_44Conv2dFpropFilterTileAccessIteratorOptimizedINSA_ILi16ELi64EEEfSD_NSF_INSG_ILi16ELi64EEELi128ESI_Li4EEESL_Lb0EEENSO_ISW_fNSC_40ColumnMajorTensorOpMultiplicandCrosswiseILi32ELi16EEELi1ESY_Li16EEELSU_1ENS6_11threadblock9MmaPolicyINS6_4warp11MmaTensorOpINS7_ILi64ELi32ELi16EEEfSQ_fS11_fNSC_8RowMajorENS15_17MmaTensorOpPolicyINSS_3MmaINS7_ILi16ELi8ELi8EEELi32ENS_10tfloat32_tES18_S1C_NSC_11ColumnMajorEfS18_NSS_13OpMultiplyAddEEENSA_ILi1ELi1EEEEELi1ELb0EbEENSA_ILi0ELi0EEES1J_Li1EEELi3EbEENS_8epilogue11threadblock8EpilogueIS8_S1I_Li1ENS1N_22PredicatedTileIteratorINS1N_26OutputTileOptimalThreadMapINS1N_15OutputTileShapeILi64ELi8ELi2ELi1ELi1EEENS1R_ILi1ELi8ELi1ELi1ELi8EEELi128ELi4ELi32EEEfLb0ENSC_9NoPermuteELb0EEENS1M_4warp24FragmentIteratorTensorOpIS17_S1B_fNS_5ArrayIfLi4ELb1EEES18_EENS1X_20TileIteratorTensorOpIS17_S1B_fS18_EENS1N_18SharedLoadIteratorINS1U_18CompactedThreadMapEfLi16EEENS1M_6thread17LinearCombinationIfLi4EffLNS27_9ScaleType4KindE0ELNS_15FloatRoundStyleE2EfEENSA_ILi0ELi8EEELi2ELi1EEENS13_30GemmIdentityThreadblockSwizzleILi1EEELNS1_8OperatorE0ENS1_17Conv2dProblemSizeELNS1_9GroupModeE0EEEEEvNT_6ParamsE)
        /*002c*/ 	.word	0x00000000


	//----- nvinfo : EIATTR_REGCOUNT
	.align		4
.L_18:
        /*0030*/ 	.byte	0x04, 0x2f
        /*0032*/ 	.short	(.L_20 - .L_19)
	.align		4
.L_19:
        /*0034*/ 	.word	index@(_ZN7cutlass9reference6device6kernel11Conv2dFpropIdNS_6layout10TensorNHWCEdS5_dS5_ddNS_16NumericConverterIddLNS_15FloatRoundStyleE2EEENS_12multiply_addIdddEELi4ELi4ELi16ELi8EEEvNS_4conv17Conv2dProblemSizeENS_9TensorRefIT_T0_EENSD_IT1_T2_EENSD_IT3_T4_EESM_T5_SN_)
        /*0038*/ 	.word	0x00000078


	//----- nvinfo : EIATTR_FRAME_SIZE
	.align		4
.L_20:
        /*003c*/ 	.byte	0x04, 0x11
        /*003e*/ 	.short	(.L_22 - .L_21)
	.align		4
.L_21:
        /*0040*/ 	.word	index@($__internal_5_$__cuda_sm20_div_s64)
        /*0044*/ 	.word	0x00000000


	//----- nvinfo : EIATTR_FRAME_SIZE
	.align		4
.L_22:
        /*0048*/ 	.byte	0x04, 0x11
        /*004a*/ 	.short	(.L_24 - .L_23)
	.align		4
.L_23:
        /*004c*/ 	.word	index@(_ZN7cutlass9reference6device6kernel11Conv2dFpropIdNS_6layout10TensorNHWCEdS5_dS5_ddNS_16NumericConverterIddLNS_15FloatRoundStyleE2EEENS_12multiply_addIdddEELi4ELi4ELi16ELi8EEEvNS_4conv17Conv2dProblemSizeENS_9TensorRefIT_T0_EENSD_IT1_T2_EENSD_IT3_T4_EESM_T5_SN_)
        /*0050*/ 	.word	0x00000000


	//----- nvinfo : EIATTR_REGCOUNT
	.align		4
.L_24:
        /*0054*/ 	.byte	0x04, 0x2f
        /*0056*/ 	.short	(.L_26 - .L_25)
	.align		4
.L_25:
        /*0058*/ 	.word	index@(_ZN7cutlass9reference6device6kernel11Conv2dDgradIdNS_6layout10TensorNHWCEdS5_dS5_ddNS_16NumericConverterIddLNS_15FloatRoundStyleE2EEENS_12multiply_addIdddEELi2ELi4ELi16ELi8EEEvNS_4conv17Conv2dProblemSizeENS_9TensorRefIT_T0_EENSD_IT1_T2_EENSD_IT3_T4_EESM_T5_SN_)
        /*005c*/ 	.word	0x00000036


	//----- nvinfo : EIATTR_FRAME_SIZE
	.align		4
.L_26:
        /*0060*/ 	.byte	0x04, 0x11
        /*0062*/ 	.short	(.L_28 - .L_27)
	.align		4
.L_27:
        /*0064*/ 	.word	index@($__internal_4_$__cuda_sm20_div_s64)
        /*0068*/ 	.word	0x00000000


	//----- nvinfo : EIATTR_FRAME_SIZE
	.align		4
.L_28:
        /*006c*/ 	.byte	0x04, 0x11
        /*006e*/ 	.short	(.L_30 - .L_29)
	.align		4
.L_29:
        /*0070*/ 	.word	index@(_ZN7cutlass9reference6device6kernel11Conv2dDgradIdNS_6layout10TensorNHWCEdS5_dS5_ddNS_16NumericConverterIddLNS_15FloatRoundStyleE2EEENS_12multiply_addIdddEELi2ELi4ELi16ELi8EEEvNS_4conv17Conv2dProblemSizeENS_9TensorRefIT_T0_EENSD_IT1_T2_EENSD_IT3_T4_EESM_T5_SN_)
        /*0074*/ 	.word	0x00000000


	//----- nvinfo : EIATTR_REGCOUNT
	.align		4
.L_30:
        /*0078*/ 	.byte	0x04, 0x2f
        /*007a*/ 	.short	(.L_32 - .L_31)
	.align		4
.L_31:
        /*007c*/ 	.word	index@(_ZN7cutlass9reference6device6kernel11Conv2dWgradIdNS_6layout10TensorNHWCEdS5_dS5_ddNS_16NumericConverterIddLNS_15FloatRoundStyleE2EEENS_12multiply_addIdddEELi2ELi4ELi8ELi16EEEvNS_4conv17Conv2dProblemSizeENS_9TensorRefIT_T0_EENSD_IT1_T2_EENSD_IT3_T4_EESM_T5_SN_)
        /*0080*/ 	.word	0x0000005e


	//----- nvinfo : EIATTR_FRAME_SIZE
	.align		4
.L_32:
        /*0084*/ 	.byte	0x04, 0x11
        /*0086*/ 	.short	(.L_34 - .L_33)
	.align		4
.L_33:
        /*0088*/ 	.word	index@($__internal_3_$__cuda_sm20_div_s64)
        /*008c*/ 	.word	0x00000000


	//----- nvinfo : EIATTR_FRAME_SIZE
	.align		4
.L_34:
        /*0090*/ 	.byte	0x04, 0x11
        /*0092*/ 	.short	(.L_36 - .L_35)
	.align		4
.L_35:
        /*0094*/ 	.word	index@(_ZN7cutlass9reference6device6kernel11Conv2dWgradIdNS_6layout10TensorNHWCEdS5_dS5_ddNS_16NumericConverterIddLNS_15FloatRoundStyleE2EEENS_12multiply_addIdddEELi2ELi4ELi8ELi16EEEvNS_4conv17Conv2dProblemSizeENS_9TensorRefIT_T0_EENSD_IT1_T2_EENSD_IT3_T4_EESM_T5_SN_)
        /*0098*/ 	.word	0x00000000


	//----- nvinfo : EIATTR_REGCOUNT
	.align		4
.L_36:
        /*009c*/ 	.byte	0x04, 0x2f
        /*009e*/ 	.short	(.L_38 - .L_37)
	.align		4
.L_37:
        /*00a0*/ 	.word	index@(_ZN7cutlass9reference6device6kernel11Conv2dFpropIfNS_6layout10TensorNHWCEfS5_fS5_ffNS_16NumericConverterIffLNS_15FloatRoundStyleE2EEENS_12multiply_addIfffEELi4ELi4ELi16ELi8EEEvNS_4conv17Conv2dProblemSizeENS_9TensorRefIT_T0_EENSD_IT1_T2_EENSD_IT3_T4_EESM_T5_SN_)
        /*00a4*/ 	.word	0x0000005c


	//----- nvinfo : EIATTR_FRAME_SIZE
	.align		4
.L_38:
        /*00a8*/ 	.byte	0x04, 0x11
        /*00aa*/ 	.short	(.L_40 - .L_39)
	.align		4
.L_39:
        /*00ac*/ 	.word	index@($__internal_2_$__cuda_sm20_div_s64)
        /*00b0*/ 	.word	0x00000000


	//----- nvinfo : EIATTR_FRAME_SIZE
	.align		4
.L_40:
        /*00b4*/ 	.byte	0x04, 0x11
        /*00b6*/ 	.short	(.L_42 - .L_41)
	.align		4
.L_41:
        /*00b8*/ 	.word	index@(_ZN7cutlass9reference6device6kernel11Conv2dFpropIfNS_6layout10TensorNHWCEfS5_fS5_ffNS_16NumericConverterIffLNS_15FloatRoundStyleE2EEENS_12multiply_addIfffEELi4ELi4ELi16ELi8EEEvNS_4conv17Conv2dProblemSizeENS_9TensorRefIT_T0_EENSD_IT1_T2_EENSD_IT3_T4_EESM_T5_SN_)
        /*00bc*/ 	.word	0x00000000


	//----- nvinfo : EIATTR_REGCOUNT
	.align		4
.L_42:
        /*00c0*/ 	.byte	0x04, 0x2f
        /*00c2*/ 	.short	(.L_44 - .L_43)
	.align		4
.L_43:
        /*00c4*/ 	.word	index@(_ZN7cutlass9reference6device6kernel11Conv2dDgradIfNS_6layout10TensorNHWCEfS5_fS5_ffNS_16NumericConverterIffLNS_15FloatRoundStyleE2EEENS_12multiply_addIfffEELi2ELi4ELi16ELi8EEEvNS_4conv17Conv2dProblemSizeENS_9TensorRefIT_T0_EENSD_IT1_T2_EENSD_IT3_T4_EESM_T5_SN_)
        /*00c8*/ 	.word	0x00000028


	//----- nvinfo : EIATTR_FRAME_SIZE
	.align		4
.L_44:
        /*00cc*/ 	.byte	0x04, 0x11
        /*00ce*/ 	.short	(.L_46 - .L_45)
	.align		4
.L_45:
        /*00d0*/ 	.word	index@($__internal_1_$__cuda_sm20_div_s64)
        /*00d4*/ 	.word	0x00000000


	//----- nvinfo : EIATTR_FRAME_SIZE
	.align		4
.L_46:
        /*00d8*/ 	.byte	0x04, 0x11
        /*00da*/ 	.short	(.L_48 - .L_47)
	.align		4
.L_47:
        /*00dc*/ 	.word	index@(_ZN7cutlass9reference6device6kernel11Conv2dDgradIfNS_6layout10TensorNHWCEfS5_fS5_ffNS_16NumericConverterIffLNS_15FloatRoundStyleE2EEENS_12multiply_addIfffEELi2ELi4ELi16ELi8EEEvNS_4conv17Conv2dProblemSizeENS_9TensorRefIT_T0_EENSD_IT1_T2_EENSD_IT3_T4_EESM_T5_SN_)
        /*00e0*/ 	.word	0x00000000


	//----- nvinfo : EIATTR_REGCOUNT
	.align		4
.L_48:
        /*00e4*/ 	.byte	0x04, 0x2f
        /*00e6*/ 	.short	(.L_50 - .L_49)
	.align		4
.L_49:
        /*00e8*/ 	.word	index@(_ZN7cutlass9reference6device6kernel11Conv2dWgradIfNS_6layout10TensorNHWCEfS5_fS5_ffNS_16NumericConverterIffLNS_15FloatRoundStyleE2EEENS_12multiply_addIfffEELi2ELi4ELi8ELi16EEEvNS_4conv17Conv2dProblemSizeENS_9TensorRefIT_T0_EENSD_IT1_T2_EENSD_IT3_T4_EESM_T5_SN_)
        /*00ec*/ 	.word	0x00000048


	//----- nvinfo : EIATTR_FRAME_SIZE
	.align		4
.L_50:
        /*00f0*/ 	.byte	0x04, 0x11
        /*00f2*/ 	.short	(.L_52 - .L_51)
	.align		4
.L_51:
        /*00f4*/ 	.word	index@($__internal_0_$__cuda_sm20_div_s64)
        /*00f8*/ 	.word	0x00000000


	//----- nvinfo : EIATTR_FRAME_SIZE
	.align		4
.L_52:
        /*00fc*/ 	.byte	0x04, 0x11
        /*00fe*/ 	.short	(.L_54 - .L_53)
	.align		4
.L_53:
        /*0100*/ 	.word	index@(_ZN7cutlass9reference6device6kernel11Conv2dWgradIfNS_6layout10TensorNHWCEfS5_fS5_ffNS_16NumericConverterIffLNS_15FloatRoundStyleE2EEENS_12multiply_addIfffEELi2ELi4ELi8ELi16EEEvNS_4conv17Conv2dProblemSizeENS_9TensorRefIT_T0_EENSD_IT1_T2_EENSD_IT3_T4_EESM_T5_SN_)
        /*0104*/ 	.word	0x00000000


	//----- nvinfo : EIATTR_MIN_STACK_SIZE
	.align		4
.L_54:
        /*0108*/ 	.byte	0x04, 0x12
        /*010a*/ 	.short	(.L_56 - .L_55)
	.align		4
.L_55:
        /*010c*/ 	.word	index@(_ZN7cutlass6KernelINS_4conv6kernel23ImplicitGemmConvolutionINS1_11threadblock22ImplicitGemmMultistageINS_4gemm9GemmShapeILi128ELi64ELi16EEENS4_48Conv2dFpropActivationTileAccessIteratorOptimizedINS_11MatrixShapeILi128ELi16EEEfNS_6layout10TensorNHWCENS_9transform29PitchLinearWarpRakedThreadMapINS_16PitchLinearShapeILi16ELi128EEELi128ENSG_ILi4ELi8EEELi4EEENS_12AlignedArrayIfLi4ELi16EEEEENSE_11threadblock25RegularTileAccessIteratorISB_fNSC_37RowMajorTensorOpMultiplicandCrosswiseILi32ELi16EEELi0ESJ_Li16EEELNS_4arch14CacheOperation4KindE0ENS4_44Conv2dFpropFilterTileAccessIteratorOptimizedINSA_ILi16ELi64EEEfSD_NSF_INSG_ILi16ELi64EEELi128ESI_Li4EEESL_Lb0EEENSO_ISW_fNSC_40ColumnMajorTensorOpMultiplicandCrosswiseILi32ELi16EEELi1ESY_Li16EEELSU_1ENS6_11threadblock9MmaPolicyINS6_4warp11MmaTensorOpINS7_ILi64ELi32ELi16EEEfSQ_fS11_fNSC_8RowMajorENS15_17MmaTensorOpPolicyINSS_3MmaINS7_ILi16ELi8ELi8EEELi32ENS_10tfloat32_tES18_S1C_NSC_11ColumnMajorEfS18_NSS_13OpMultiplyAddEEENSA_ILi1ELi1EEEEELi1ELb0EbEENSA_ILi0ELi0EEES1J_Li1EEELi3EbEENS_8epilogue11threadblock8EpilogueIS8_S1I_Li1ENS1N_22PredicatedTileIteratorINS1N_26OutputTileOptimalThreadMapINS1N_15OutputTileShapeILi64ELi8ELi2ELi1ELi1EEENS1R_ILi1ELi8ELi1ELi1ELi8EEELi128ELi4ELi32EEEfLb0ENSC_9NoPermuteELb0EEENS1M_4warp24FragmentIteratorTensorOpIS17_S1B_fNS_5ArrayIfLi4ELb1EEES18_EENS1X_20TileIteratorTensorOpIS17_S1B_fS18_EENS1N_18SharedLoadIteratorINS1U_18CompactedThreadMapEfLi16EEENS1M_6thread17LinearCombinationIfLi4EffLNS27_9ScaleType4KindE0ELNS_15FloatRoundStyleE2EfEENSA_ILi0ELi8EEELi2ELi1EEENS13_30GemmIdentityThreadblockSwizzleILi1EEELNS1_8OperatorE0ENS1_17Conv2dProblemSizeELNS1_9GroupModeE0EEEEEvNT_6ParamsE)
        /*0110*/ 	.word	0x00000000


	//----- nvinfo : EIATTR_MIN_STACK_SIZE
	.align		4
.L_56:
        /*0114*/ 	.byte	0x04, 0x12
        /*0116*/ 	.short	(.L_58 - .L_57)
	.align		4
.L_57:
        /*0118*/ 	.word	index@(_ZN7cutlass6KernelINS_4conv6kernel23ImplicitGemmConvolutionINS1_11threadblock22ImplicitGemmMultistageINS_4gemm9GemmShapeILi128ELi64ELi16EEENS4_48Conv2dFpropActivationTileAccessIteratorOptimizedINS_11MatrixShapeILi128ELi16EEEfNS_6layout10TensorNHWCENS_9transform29PitchLinearWarpRakedThreadMapINS_16PitchLinearShapeILi16ELi128EEELi128ENSG_ILi4ELi8EEELi4EEENS_12AlignedArrayIfLi4ELi16EEEEENSE_11threadblock25RegularTileAccessIteratorISB_fNSC_37RowMajorTensorOpMultiplicandCrosswiseILi32ELi16EEELi0ESJ_Li16EEELNS_4arch14CacheOperation4KindE0ENS4_44Conv2dFpropFilterTileAccessIteratorOptimizedINSA_ILi16ELi64EEEfSD_NSF_INSG_ILi16ELi64EEELi128ESI_Li4EEESL_Lb0EEENSO_ISW_fNSC_40ColumnMajorTensorOpMultiplicandCrosswiseILi32ELi16EEELi1ESY_Li16EEELSU_1ENS6_11threadblock9MmaPolicyINS6_4warp18MmaTensorOpFastF32INS7_ILi64ELi32ELi16EEEfSQ_fS11_fNSC_8RowMajorENS15_17MmaTensorOpPolicyINSS_3MmaINS7_ILi16ELi8ELi8EEELi32ENS_10tfloat32_tES18_S1C_NSC_11ColumnMajorEfS18_NSS_13OpMultiplyAddEEENSA_ILi1ELi1EEEEELi1ELb0EbEENSA_ILi0ELi0EEES1J_Li1EEELi3EbEENS_8epilogue11threadblock8EpilogueIS8_S1I_Li1ENS1N_22PredicatedTileIteratorINS1N_26OutputTileOptimalThreadMapINS1N_15OutputTileShapeILi64ELi8ELi2ELi1ELi1EEENS1R_ILi1ELi8ELi1ELi1ELi8EEELi128ELi4ELi32EEEfLb0ENSC_9NoPermuteELb0EEENS1M_4warp24FragmentIteratorTensorOpIS17_S1B_fNS_5ArrayIfLi4ELb1EEES18_EENS1X_20TileIteratorTensorOpIS17_S1B_fS18_EENS1N_18SharedLoadIteratorINS1U_18CompactedThreadMapEfLi16EEENS1M_6thread17LinearCombinationIfLi4EffLNS27_9ScaleType4KindE0ELNS_15FloatRoundStyleE2EfEENSA_ILi0ELi8EEELi2ELi1EEENS13_30GemmIdentityThreadblockSwizzleILi1EEELNS1_8OperatorE0ENS1_17Conv2dProblemSizeELNS1_9GroupModeE0EEEEEvNT_6ParamsE)
        /*011c*/ 	.word	0x00000008


	//----- nvinfo : EIATTR_MIN_STACK_SIZE
	.align		4
.L_58:
        /*0120*/ 	.byte	0x04, 0x12
        /*0122*/ 	.short	(.L_60 - .L_59)
	.align		4
.L_59:
        /*0124*/ 	.word	index@(_ZN7cutlass9reference6device6kernel11Conv2dWgradIfNS_6layout10TensorNHWCEfS5_fS5_ffNS_16NumericConverterIffLNS_15FloatRoundStyleE2EEENS_12multiply_addIfffEELi2ELi4ELi8ELi16EEEvNS_4conv17Conv2dProblemSizeENS_9TensorRefIT_T0_EENSD_IT1_T2_EENSD_IT3_T4_EESM_T5_SN_)
        /*0128*/ 	.word	0x00000000


	//----- nvinfo : EIATTR_MIN_STACK_SIZE
	.align		4
.L_60:
        /*012c*/ 	.byte	0x04, 0x12
        /*012e*/ 	.short	(.L_62 - .L_61)
	.align		4
.L_61:
        /*0130*/ 	.word	index@(_ZN7cutlass9reference6device6kernel11Conv2dDgradIfNS_6layout10TensorNHWCEfS5_fS5_ffNS_16NumericConverterIffLNS_15FloatRoundStyleE2EEENS_12multiply_addIfffEELi2ELi4ELi16ELi8EEEvNS_4conv17Conv2dProblemSizeENS_9TensorRefIT_T0_EENSD_IT1_T2_EENSD_IT3_T4_EESM_T5_SN_)
        /*0134*/ 	.word	0x00000000


	//----- nvinfo : EIATTR_MIN_STACK_SIZE
	.align		4
.L_62:
        /*0138*/ 	.byte	0x04, 0x12
        /*013a*/ 	.short	(.L_64 - .L_63)
	.align		4
.L_63:
        /*013c*/ 	.word	index@(_ZN7cutlass9reference6device6kernel11Conv2dFpropIfNS_6layout10TensorNHWCEfS5_fS5_ffNS_16NumericConverterIffLNS_15FloatRoundStyleE2EEENS_12multiply_addIfffEELi4ELi4ELi16ELi8EEEvNS_4conv17Conv2dProblemSizeENS_9TensorRefIT_T0_EENSD_IT1_T2_EENSD_IT3_T4_EESM_T5_SN_)
        /*0140*/ 	.word	0x00000000


	//----- nvinfo : EIATTR_MIN_STACK_SIZE
	.align		4
.L_64:
        /*0144*/ 	.byte	0x04, 0x12
        /*0146*/ 	.short	(.L_66 - .L_65)
	.align		4
.L_65:
        /*0148*/ 	.word	index@(_ZN7cutlass9reference6device6kernel11Conv2dWgradIdNS_6layout10TensorNHWCEdS5_dS5_ddNS_16NumericConverterIddLNS_15FloatRoundStyleE2EEENS_12multiply_addIdddEELi2ELi4ELi8ELi16EEEvNS_4conv17Conv2dProblemSizeENS_9TensorRefIT_T0_EENSD_IT1_T2_EENSD_IT3_T4_EESM_T5_SN_)
        /*014c*/ 	.word	0x00000000


	//----- nvinfo : EIATTR_MIN_STACK_SIZE
	.align		4
.L_66:
        /*0150*/ 	.byte	0x04, 0x12
        /*0152*/ 	.short	(.L_68 - .L_67)
	.align		4
.L_67:
        /*0154*/ 	.word	index@(_ZN7cutlass9reference6device6kernel11Conv2dDgradIdNS_6layout10TensorNHWCEdS5_dS5_ddNS_16NumericConverterIddLNS_15FloatRoundStyleE2EEENS_12multiply_addIdddEELi2ELi4ELi16ELi8EEEvNS_4conv17Conv2dProblemSizeENS_9TensorRefIT_T0_EENSD_IT1_T2_EENSD_IT3_T4_EESM_T5_SN_)
        /*0158*/ 	.word	0x00000000


	//----- nvinfo : EIATTR_MIN_STACK_SIZE
	.align		4
.L_68:
        /*015c*/ 	.byte	0x04, 0x12
        /*015e*/ 	.short	(.L_70 - .L_69)
	.align		4
.L_69:
        /*0160*/ 	.word	index@(_ZN7cutlass9reference6device6kernel11Conv2dFpropIdNS_6layout10TensorNHWCEdS5_dS5_ddNS_16NumericConverterIddLNS_15FloatRoundStyleE2EEENS_12multiply_addIdddEELi4ELi4ELi16ELi8EEEvNS_4conv17Conv2dProblemSizeENS_9TensorRefIT_T0_EENSD_IT1_T2_EENSD_IT3_T4_EESM_T5_SN_)
        /*0164*/ 	.word	0x00000000
.L_70:


//--------------------- .nv.info._ZN7cutlass9reference6device6kernel11Conv2dWgradIfNS_6layout10TensorNHWCEfS5_fS5_ffNS_16NumericConverterIffLNS_15FloatRoundStyleE2EEENS_12multiply_addIfffEELi2ELi4ELi8ELi16EEEvNS_4conv17Conv2dProblemSizeENS_9TensorRefIT_T0_EENSD_IT1_T2_EENSD_IT3_T4_EESM_T5_SN_ --------------------------
	.section	.nv.info._ZN7cutlass9reference6device6kernel11Conv2dWgradIfNS_6layout10TensorNHWCEfS5_fS5_ffNS_16NumericConverterIffLNS_15FloatRoundStyleE2EEENS_12multiply_addIfffEELi2ELi4ELi8ELi16EEEvNS_4conv17Conv2dProblemSizeENS_9TensorRefIT_T0_EENSD_IT1_T2_EENSD_IT3_T4_EESM_T5_SN_,"",@"SHT_CUDA_INFO"
	.sectionflags	@""
	.align	4


	//----- nvinfo : EIATTR_CUDA_API_VERSION
	.align		4
        /*0000*/ 	.byte	0x04, 0x37
        /*0002*/ 	.short	(.L_72 - .L_71)
.L_71:
        /*0004*/ 	.word	0x00000082


	//----- nvinfo : EIATTR_SW2861232_WAR
	.align		4
.L_72:
        /*0008*/ 	.byte	0x01, 0x35
	.zero		2


	//----- nvinfo : EIATTR_PARAM_CBANK
	.align		4
        /*000c*/ 	.byte	0x04, 0x0a
        /*000e*/ 	.short	(.L_74 - .L_73)
	.align		4
.L_73:
        /*0010*/ 	.word	index@(.nv.constant0._ZN7cutlass9reference6device6kernel11Conv2dWgradIfNS_6layout10TensorNHWCEfS5_fS5_ffNS_16NumericConverterIffLNS_15FloatRoundStyleE2EEENS_12multiply_addIfffEELi2ELi4ELi8ELi16EEEvNS_4conv17Conv2dProblemSizeENS_9TensorRefIT_T0_EENSD_IT1_T2_EENSD_IT3_T4_EESM_T5_SN_)
        /*0014*/ 	.short	0x0160
        /*0016*/ 	.short	0x00b0


	//----- nvinfo : EIATTR_CBANK_PARAM_SIZE
	.align		4
.L_74:
        /*0018*/ 	.byte	0x03, 0x19
        /*001a*/ 	.short	0x00b0


	//----- nvinfo : EIATTR_KPARAM_INFO
	.align		4
        /*001c*/ 	.byte	0x04, 0x17
        /*001e*/ 	.short	(.L_76 - .L_75)
.L_75:
        /*0020*/ 	.word	0x00000000
        /*0024*/ 	.short	0x0006
        /*0026*/ 	.short	0x00ac
        /*0028*/ 	.byte	0x00, 0xf0, 0x11, 0x00


	//----- nvinfo : EIATTR_KPARAM_INFO
	.align		4
.L_76:
        /*002c*/ 	.byte	0x04, 0x17
        /*002e*/ 	.short	(.L_78 - .L_77)
.L_77:
        /*0030*/ 	.word	0x00000000
        /*0034*/ 	.short	0x0005
        /*0036*/ 	.short	0x00a8
        /*0038*/ 	.byte	0x00, 0xf0, 0x11, 0x00


	//----- nvinfo : EIATTR_KPARAM_INFO
	.align		4
.L_78:
        /*003c*/ 	.byte	0x04, 0x17
        /*003e*/ 	.short	(.L_80 - .L_79)
.L_79:
        /*0040*/ 	.word	0x00000000
        /*0044*/ 	.short	0x0004
        /*0046*/ 	.short	0x0090
        /*0048*/ 	.byte	0x00, 0xf0, 0x61, 0x00


	//----- nvinfo : EIATTR_KPARAM_INFO
	.align		4
.L_80:
        /*004c*/ 	.byte	0x04, 0x17
        /*004e*/ 	.short	(.L_82 - .L_81)
.L_81:
        /*0050*/ 	.word	0x00000000
        /*0054*/ 	.short	0x0003
        /*0056*/ 	.short	0x0078
        /*0058*/ 	.byte	0x00, 0xf0, 0x61, 0x00


	//----- nvinfo : EIATTR_KPARAM_INFO
	.align		4
.L_82:
        /*005c*/ 	.byte	0x04, 0x17
        /*005e*/ 	.short	(.L_84 - .L_83)
.L_83:
        /*0060*/ 	.word	0x00000000
        /*0064*/ 	.short	0x0002
        /*0066*/ 	.short	0x0060
        /*0068*/ 	.byte	0x00, 0xf0, 0x61, 0x00


	//----- nvinfo : EIATTR_KPARAM_INFO
	.align		4
.L_84:
        /*006c*/ 	.byte	0x04, 0x17
        /*006e*/ 	.short	(.L_86 - .L_85)
.L_85:
        /*0070*/ 	.word	0x00000000
        /*0074*/ 	.short	0x0001
        /*0076*/ 	.short	0x0048
        /*0078*/ 	.byte	0x00, 0xf0, 0x61, 0x00


	//----- nvinfo : EIATTR_KPARAM_INFO
	.align		4
.L_86:
        /*007c*/ 	.byte	0x04, 0x17
        /*007e*/ 	.short	(.L_88 - .L_87)
.L_87:
        /*0080*/ 	.word	0x00000000
        /*0084*/ 	.short	0x0000
        /*0086*/ 	.short	0x0000
        /*0088*/ 	.byte	0x00, 0xf0, 0x21, 0x01


	//----- nvinfo : EIATTR_MAXREG_COUNT
	.align		4
.L_88:
        /*008c*/ 	.byte	0x03, 0x1b
        /*008e*/ 	.short	0x00ff


	//----- nvinfo : EIATTR_MERCURY_ISA_VERSION
	.align		4
        /*0090*/ 	.byte	0x03, 0x5f
        /*0092*/ 	.short	0x0000


	//----- nvinfo : EIATTR_EXIT_INSTR_OFFSETS
	.align		4
        /*0094*/ 	.byte	0x04, 0x1c
        /*0096*/ 	.short	(.L_90 - .L_89)


	//   ....[0]....
.L_89:
        /*0098*/ 	.word	0x00002f20


	//   ....[1]....
        /*009c*/ 	.word	0x00003380


	//   ....[2]....
        /*00a0*/ 	.word	0x000033c0


	//   ....[3]....
        /*00a4*/ 	.word	0x00003790


	//   ....[4]....
        /*00a8*/ 	.word	0x000038a0


	//----- nvinfo : EIATTR_CRS_STACK_SIZE
	.align		4
.L_90:
        /*00ac*/ 	.byte	0x04, 0x1e
        /*00ae*/ 	.short	(.L_92 - .L_91)
.L_91:
        /*00b0*/ 	.word	0x00000000
.L_92:


//--------------------- .nv.info._ZN7cutlass9reference6device6kernel11Conv2dDgradIfNS_6layout10TensorNHWCEfS5_fS5_ffNS_16NumericConverterIffLNS_15FloatRoundStyleE2EEENS_12multiply_addIfffEELi2ELi4ELi16ELi8EEEvNS_4conv17Conv2dProblemSizeENS_9TensorRefIT_T0_EENSD_IT1_T2_EENSD_IT3_T4_EESM_T5_SN_ --------------------------
	.section	.nv.info._ZN7cutlass9reference6device6kernel11Conv2dDgradIfNS_6layout10TensorNHWCEfS5_fS5_ffNS_16NumericConverterIffLNS_15FloatRoundStyleE2EEENS_12multiply_addIfffEELi2ELi4ELi16ELi8EEEvNS_4conv17Conv2dProblemSizeENS_9TensorRefIT_T0_EENSD_IT1_T2_EENSD_IT3_T4_EESM_T5_SN_,"",@"SHT_CUDA_INFO"
	.sectionflags	@""
	.align	4


	//----- nvinfo : EIATTR_CUDA_API_VERSION
	.align		4
        /*0000*/ 	.byte	0x04, 0x37
        /*0002*/ 	.short	(.L_94 - .L_93)
.L_93:
        /*0004*/ 	.word	0x00000082


	//----- nvinfo : EIATTR_SW2861232_WAR
	.align		4
.L_94:
        /*0008*/ 	.byte	0x01, 0x35
	.zero		2


	//----- nvinfo : EIATTR_PARAM_CBANK
	.align		4
        /*000c*/ 	.byte	0x04, 0x0a
        /*000e*/ 	.short	(.L_96 - .L_95)
	.align		4
.L_95:
        /*0010*/ 	.word	index@(.nv.constant0._ZN7cutlass9reference6device6kernel11Conv2dDgradIfNS_6layout10TensorNHWCEfS5_fS5_ffNS_16NumericConverterIffLNS_15FloatRoundStyleE2EEENS_12multiply_addIfffEELi2ELi4ELi16ELi8EEEvNS_4conv17Conv2dProblemSizeENS_9TensorRefIT_T0_EENSD_IT1_T2_EENSD_IT3_T4_EESM_T5_SN_)
        /*0014*/ 	.short	0x0160
        /*0016*/ 	.short	0x00b0


	//----- nvinfo : EIATTR_CBANK_PARAM_SIZE
	.align		4
.L_96:
        /*0018*/ 	.byte	0x03, 0x19
        /*001a*/ 	.short	0x00b0


	//----- nvinfo : EIATTR_KPARAM_INFO
	.align		4
        /*001c*/ 	.byte	0x04, 0x17
        /*001e*/ 	.short	(.L_98 - .L_97)
.L_97:
        /*0020*/ 	.word	0x00000000
        /*0024*/ 	.short	0x0006
        /*0026*/ 	.short	0x00ac
        /*0028*/ 	.byte	0x00, 0xf0, 0x11, 0x00


	//----- nvinfo : EIATTR_KPARAM_INFO
	.align		4
.L_98:
        /*002c*/ 	.byte	0x04, 0x17
        /*002e*/ 	.short	(.L_100 - .L_99)
.L_99:
        /*0030*/ 	.word	0x00000000
        /*0034*/ 	.short	0x0005
        /*0036*/ 	.short	0x00a8
        /*0038*/ 	.byte	0x00, 0xf0, 0x11, 0x00


	//----- nvinfo : EIATTR_KPARAM_INFO
	.align		4
.L_100:
        /*003c*/ 	.byte	0x04, 0x17
        /*003e*/ 	.short	(.L_102 - .L_101)
.L_101:
        /*0040*/ 	.word	0x00000000
        /*0044*/ 	.short	0x0004
        /*0046*/ 	.short	0x0090
        /*0048*/ 	.byte	0x00, 0xf0, 0x61, 0x00


	//----- nvinfo : EIATTR_KPARAM_INFO
	.align		4
.L_102:
        /*004c*/ 	.byte	0x04, 0x17
        /*004e*/ 	.short	(.L_104 - .L_103)
.L_103:
        /*0050*/ 	.word	0x00000000
        /*0054*/ 	.short	0x0003
        /*0056*/ 	.short	0x0078
        /*0058*/ 	.byte	0x00, 0xf0, 0x61, 0x00


	//----- nvinfo : EIATTR_KPARAM_INFO
	.align		4
.L_104:
        /*005c*/ 	.byte	0x04, 0x17
        /*005e*/ 	.short	(.L_106 - .L_105)
.L_105:
        /*0060*/ 	.word	0x00000000
        /*0064*/ 	.short	0x0002
        /*0066*/ 	.short	0x0060
        /*0068*/ 	.byte	0x00, 0xf0, 0x61, 0x00


	//----- nvinfo : EIATTR_KPARAM_INFO
	.align		4
.L_106:
        /*006c*/ 	.byte	0x04, 0x17
        /*006e*/ 	.short	(.L_108 - .L_107)
.L_107:
        /*0070*/ 	.word	0x00000000
        /*0074*/ 	.short	0x0001
        /*0076*/ 	.short	0x0048
        /*0078*/ 	.byte	0x00, 0xf0, 0x61, 0x00


	//----- nvinfo : EIATTR_KPARAM_INFO
	.align		4
.L_108:
        /*007c*/ 	.byte	0x04, 0x17
        /*007e*/ 	.short	(.L_110 - .L_109)
.L_109:
        /*0080*/ 	.word	0x00000000
        /*0084*/ 	.short	0x0000
        /*0086*/ 	.short	0x0000
        /*0088*/ 	.byte	0x00, 0xf0, 0x21, 0x01


	//----- nvinfo : EIATTR_MAXREG_COUNT
	.align		4
.L_110:
        /*008c*/ 	.byte	0x03, 0x1b
        /*008e*/ 	.short	0x00ff


	//----- nvinfo : EIATTR_MERCURY_ISA_VERSION
	.align		4
        /*0090*/ 	.byte	0x03, 0x5f
        /*0092*/ 	.short	0x0000


	//----- nvinfo : EIATTR_EXIT_INSTR_OFFSETS
	.align		4
        /*0094*/ 	.byte	0x04, 0x1c
        /*0096*/ 	.short	(.L_112 - .L_111)


	//   ....[0]....
.L_111:
        /*0098*/ 	.word	0x000022f0


	//   ....[1]....
        /*009c*/ 	.word	0x000024f0


	//   ....[2]....
        /*00a0*/ 	.word	0x00002530


	//   ....[3]....
        /*00a4*/ 	.word	0x000027c0


	//   ....[4]....
        /*00a8*/ 	.word	0x00002810


	//----- nvinfo : EIATTR_CRS_STACK_SIZE
	.align		4
.L_112:
        /*00ac*/ 	.byte	0x04, 0x1e
        /*00ae*/ 	.short	(.L_114 - .L_113)
.L_113:
        /*00b0*/ 	.word	0x00000000
.L_114:


//--------------------- .nv.info._ZN7cutlass9reference6device6kernel11Conv2dFpropIfNS_6layout10TensorNHWCEfS5_fS5_ffNS_16NumericConverterIffLNS_15FloatRoundStyleE2EEENS_12multiply_addIfffEELi4ELi4ELi16ELi8EEEvNS_4conv17Conv2dProblemSizeENS_9TensorRefIT_T0_EENSD_IT1_T2_EENSD_IT3_T4_EESM_T5_SN_ --------------------------
	.section	.nv.info._ZN7cutlass9reference6device6kernel11Conv2dFpropIfNS_6layout10TensorNHWCEfS5_fS5_ffNS_16NumericConverterIffLNS_15FloatRoundStyleE2EEENS_12multiply_addIfffEELi4ELi4ELi16ELi8EEEvNS_4conv17Conv2dProblemSizeENS_9TensorRefIT_T0_EENSD_IT1_T2_EENSD_IT3_T4_EESM_T5_SN_,"",@"SHT_CUDA_INFO"
	.sectionflags	@""
	.align	4


	//----- nvinfo : EIATTR_CUDA_API_VERSION
	.align		4
        /*0000*/ 	.byte	0x04, 0x37
        /*0002*/ 	.short	(.L_116 - .L_115)
.L_115:
        /*0004*/ 	.word	0x00000082


	//----- nvinfo : EIATTR_SW2861232_WAR
	.align		4
.L_116:
        /*0008*/ 	.byte	0x01, 0x35
	.zero		2


	//----- nvinfo : EIATTR_PARAM_CBANK
	.align		4
        /*000c*/ 	.byte	0x04, 0x0a
        /*000e*/ 	.short	(.L_118 - .L_117)
	.align		4
.L_117:
        /*0010*/ 	.word	index@(.nv.constant0._ZN7cutlass9reference6device6kernel11Conv2dFpropIfNS_6layout10TensorNHWCEfS5_fS5_ffNS_16NumericConverterIffLNS_15FloatRoundStyleE2EEENS_12multiply_addIfffEELi4ELi4ELi16ELi8EEEvNS_4conv17Conv2dProblemSizeENS_9TensorRefIT_T0_EENSD_IT1_T2_EENSD_IT3_T4_EESM_T5_SN_)
        /*0014*/ 	.short	0x0160
        /*0016*/ 	.short	0x00b0


	//----- nvinfo : EIATTR_CBANK_PARAM_SIZE
	.align		4
.L_118:
        /*0018*/ 	.byte	0x03, 0x19
        /*001a*/ 	.short	0x00b0


	//----- nvinfo : EIATTR_KPARAM_INFO
	.align		4
        /*001c*/ 	.byte	0x04, 0x17
        /*001e*/ 	.short	(.L_120 - .L_119)
.L_119:
        /*0020*/ 	.word	0x00000000
        /*0024*/ 	.short	0x0006
        /*0026*/ 	.short	0x00ac
        /*0028*/ 	.byte	0x00, 0xf0, 0x11, 0x00


	//----- nvinfo : EIATTR_KPARAM_INFO
	.align		4
.L_120:
        /*002c*/ 	.byte	0x04, 0x17
        /*002e*/ 	.short	(.L_122 - .L_121)
.L_121:
        /*0030*/ 	.word	0x00000000
        /*0034*/ 	.short	0x0005
        /*0036*/ 	.short	0x00a8
        /*0038*/ 	.byte	0x00, 0xf0, 0x11, 0x00


	//----- nvinfo : EIATTR_KPARAM_INFO
	.align		4
.L_122:
        /*003c*/ 	.byte	0x04, 0x17
        /*003e*/ 	.short	(.L_124 - .L_123)
.L_123:
        /*0040*/ 	.word	0x00000000
        /*0044*/ 	.short	0x0004
        /*0046*/ 	.short	0x0090
        /*0048*/ 	.byte	0x00, 0xf0, 0x61, 0x00


	//----- nvinfo : EIATTR_KPARAM_INFO
	.align		4
.L_124:
        /*004c*/ 	.byte	0x04, 0x17
        /*004e*/ 	.short	(.L_126 - .L_125)
.L_125:
        /*0050*/ 	.word	0x00000000
        /*0054*/ 	.short	0x0003
        /*0056*/ 	.short	0x0078
        /*0058*/ 	.byte	0x00, 0xf0, 0x61, 0x00


	//----- nvinfo : EIATTR_KPARAM_INFO
	.align		4
.L_126:
        /*005c*/ 	.byte	0x04, 0x17
        /*005e*/ 	.short	(.L_128 - .L_127)
.L_127:
        /*0060*/ 	.word	0x00000000
        /*0064*/ 	.short	0x0002
        /*0066*/ 	.short	0x0060
        /*0068*/ 	.byte	0x00, 0xf0, 0x61, 0x00


	//----- nvinfo : EIATTR_KPARAM_INFO
	.align		4
.L_128:
        /*006c*/ 	.byte	0x04, 0x17
        /*006e*/ 	.short	(.L_130 - .L_129)
.L_129:
        /*0070*/ 	.word	0x00000000
        /*0074*/ 	.short	0x0001
        /*0076*/ 	.short	0x0048
        /*0078*/ 	.byte	0x00, 0xf0, 0x61, 0x00


	//----- nvinfo : EIATTR_KPARAM_INFO
	.align		4
.L_130:
        /*007c*/ 	.byte	0x04, 0x17
        /*007e*/ 	.short	(.L_132 - .L_131)
.L_131:
        /*0080*/ 	.word	0x00000000
        /*0084*/ 	.short	0x0000
        /*0086*/ 	.short	0x0000
        /*0088*/ 	.byte	0x00, 0xf0, 0x21, 0x01


	//----- nvinfo : EIATTR_MAXREG_COUNT
	.align		4
.L_132:
        /*008c*/ 	.byte	0x03, 0x1b
        /*008e*/ 	.short	0x00ff


	//----- nvinfo : EIATTR_MERCURY_ISA_VERSION
	.align		4
        /*0090*/ 	.byte	0x03, 0x5f
        /*0092*/ 	.short	0x0000


	//----- nvinfo : EIATTR_EXIT_INSTR_OFFSETS
	.align		4
        /*0094*/ 	.byte	0x04, 0x1c
        /*0096*/ 	.short	(.L_134 - .L_133)


	//   ....[0]....
.L_133:
        /*0098*/ 	.word	0x00003e80


	//   ....[1]....
        /*009c*/ 	.word	0x00004080


	//   ....[2]....
        /*00a0*/ 	.word	0x000040c0


	//   ....[3]....
        /*00a4*/ 	.word	0x00004350


	//   ....[4]....
        /*00a8*/ 	.word	0x000043a0


	//----- nvinfo : EIATTR_CRS_STACK_SIZE
	.align		4
.L_134:
        /*00ac*/ 	.byte	0x04, 0x1e
        /*00ae*/ 	.short	(.L_136 - .L_135)
.L_135:
        /*00b0*/ 	.word	0x00000000
.L_136:


//--------------------- .nv.info._ZN7cutlass9reference6device6kernel11Conv2dWgradIdNS_6layout10TensorNHWCEdS5_dS5_ddNS_16NumericConverterIddLNS_15FloatRoundStyleE2EEENS_12multiply_addIdddEELi2ELi4ELi8ELi16EEEvNS_4conv17Conv2dProblemSizeENS_9TensorRefIT_T0_EENSD_IT1_T2_EENSD_IT3_T4_EESM_T5_SN_ --------------------------
	.section	.nv.info._ZN7cutlass9reference6device6kernel11Conv2dWgradIdNS_6layout10TensorNHWCEdS5_dS5_ddNS_16NumericConverterIddLNS_15FloatRoundStyleE2EEENS_12multiply_addIdddEELi2ELi4ELi8ELi16EEEvNS_4conv17Conv2dProblemSizeENS_9TensorRefIT_T0_EENSD_IT1_T2_EENSD_IT3_T4_EESM_T5_SN_,"",@"SHT_CUDA_INFO"
	.sectionflags	@""
	.align	4


	//----- nvinfo : EIATTR_CUDA_API_VERSION
	.align		4
        /*0000*/ 	.byte	0x04, 0x37
        /*0002*/ 	.short	(.L_138 - .L_137)
.L_137:
        /*0004*/ 	.word	0x00000082


	//----- nvinfo : EIATTR_SW2861232_WAR
	.align		4
.L_138:
        /*0008*/ 	.byte	0x01, 0x35
	.zero		2


	//----- nvinfo : EIATTR_PARAM_CBANK
	.align		4
        /*000c*/ 	.byte	0x04, 0x0a
        /*000e*/ 	.short	(.L_140 - .L_139)
	.align		4
.L_139:
        /*0010*/ 	.word	index@(.nv.constant0._ZN7cutlass9reference6device6kernel11Conv2dWgradIdNS_6layout10TensorNHWCEdS5_dS5_ddNS_16NumericConverterIddLNS_15FloatRoundStyleE2EEENS_12multiply_addIdddEELi2ELi4ELi8ELi16EEEvNS_4conv17Conv2dProblemSizeENS_9TensorRefIT_T0_EENSD_IT1_T2_EENSD_IT3_T4_EESM_T5_SN_)
        /*0014*/ 	.short	0x0160
        /*0016*/ 	.short	0x00b8


	//----- nvinfo : EIATTR_CBANK_PARAM_SIZE
	.align		4
.L_140:
        /*0018*/ 	.byte	0x03, 0x19
        /*001a*/ 	.short	0x00b8


	//----- nvinfo : EIATTR_KPARAM_INFO
	.align		4
        /*001c*/ 	.byte	0x04, 0x17
        /*001e*/ 	.short	(.L_142 - .L_141)
.L_141:
        /*0020*/ 	.word	0x00000000
        /*0024*/ 	.short	0x0006
        /*0026*/ 	.short	0x00b0
        /*0028*/ 	.byte	0x00, 0xf0, 0x21, 0x00


	//----- nvinfo : EIATTR_KPARAM_INFO
	.align		4
.L_142:
        /*002c*/ 	.byte	0x04, 0x17
        /*002e*/ 	.short	(.L_144 - .L_143)
.L_143:
        /*0030*/ 	.word	0x00000000
        /*0034*/ 	.short	0x0005
        /*0036*/ 	.short	0x00a8
        /*0038*/ 	.byte	0x00, 0xf0, 0x21, 0x00


	//----- nvinfo : EIATTR_KPARAM_INFO
	.align		4
.L_144:
        /*003c*/ 	.byte	0x04, 0x17
        /*003e*/ 	.short	(.L_146 - .L_145)
.L_145:
        /*0040*/ 	.word	0x00000000
        /*0044*/ 	.short	0x0004
        /*0046*/ 	.short	0x0090
        /*0048*/ 	.byte	0x00, 0xf0, 0x61, 0x00


	//----- nvinfo : EIATTR_KPARAM_INFO
	.align		4
.L_146:
        /*004c*/ 	.byte	0x04, 0x17
        /*004e*/ 	.short	(.L_148 - .L_147)
.L_147:
        /*0050*/ 	.word	0x00000000
        /*0054*/ 	.short	0x0003
        /*0056*/ 	.short	0x0078
        /*0058*/ 	.byte	0x00, 0xf0, 0x61, 0x00


	//----- nvinfo : EIATTR_KPARAM_INFO
	.align		4
.L_148:
        /*005c*/ 	.byte	0x04, 0x17
        /*005e*/ 	.short	(.L_150 - .L_149)
.L_149:
        /*0060*/ 	.word	0x00000000
        /*0064*/ 	.short	0x0002
        /*0066*/ 	.short	0x0060
        /*0068*/ 	.byte	0x00, 0xf0, 0x61, 0x00


	//----- nvinfo : EIATTR_KPARAM_INFO
	.align		4
.L_150:
        /*006c*/ 	.byte	0x04, 0x17
        /*006e*/ 	.short	(.L_152 - .L_151)
.L_151:
        /*0070*/ 	.word	0x00000000
        /*0074*/ 	.short	0x0001
        /*0076*/ 	.short	0x0048
        /*0078*/ 	.byte	0x00, 0xf0, 0x61, 0x00


	//----- nvinfo : EIATTR_KPARAM_INFO
	.align		4
.L_152:
        /*007c*/ 	.byte	0x04, 0x17
        /*007e*/ 	.short	(.L_154 - .L_153)
.L_153:
        /*0080*/ 	.word	0x00000000
        /*0084*/ 	.short	0x0000
        /*0086*/ 	.short	0x0000
        /*0088*/ 	.byte	0x00, 0xf0, 0x21, 0x01


	//----- nvinfo : EIATTR_MAXREG_COUNT
	.align		4
.L_154:
        /*008c*/ 	.byte	0x03, 0x1b
        /*008e*/ 	.short	0x00ff


	//----- nvinfo : EIATTR_MERCURY_ISA_VERSION
	.align		4
        /*0090*/ 	.byte	0x03, 0x5f
        /*0092*/ 	.short	0x0000


	//----- nvinfo : EIATTR_EXIT_INSTR_OFFSETS
	.align		4
        /*0094*/ 	.byte	0x04, 0x1c
        /*0096*/ 	.short	(.L_156 - .L_155)


	//   ....[0]....
.L_155:
        /*0098*/ 	.word	0x00002fd0


	//   ....[1]....
        /*009c*/ 	.word	0x00003430


	//   ....[2]....
        /*00a0*/ 	.word	0x00003470


	//   ....[3]....
        /*00a4*/ 	.word	0x00003840


	//   ....[4]....
        /*00a8*/ 	.word	0x00003950


	//----- nvinfo : EIATTR_CRS_STACK_SIZE
	.align		4
.L_156:
        /*00ac*/ 	.byte	0x04, 0x1e
        /*00ae*/ 	.short	(.L_158 - .L_157)
.L_157:
        /*00b0*/ 	.word	0x00000000
.L_158:


//--------------------- .nv.info._ZN7cutlass9reference6device6kernel11Conv2dDgradIdNS_6layout10TensorNHWCEdS5_dS5_ddNS_16NumericConverterIddLNS_15FloatRoundStyleE2EEENS_12multiply_addIdddEELi2ELi4ELi16ELi8EEEvNS_4conv17Conv2dProblemSizeENS_9TensorRefIT_T0_EENSD_IT1_T2_EENSD_IT3_T4_EESM_T5_SN_ --------------------------
	.section	.nv.info._ZN7cutlass9reference6device6kernel11Conv2dDgradIdNS_6layout10TensorNHWCEdS5_dS5_ddNS_16NumericConverterIddLNS_15FloatRoundStyleE2EEENS_12multiply_addIdddEELi2ELi4ELi16ELi8EEEvNS_4conv17Conv2dProblemSizeENS_9TensorRefIT_T0_EENSD_IT1_T2_EENSD_IT3_T4_EESM_T5_SN_,"",@"SHT_CUDA_INFO"
	.sectionflags	@""
	.align	4


	//----- nvinfo : EIATTR_CUDA_API_VERSION
	.align		4
        /*0000*/ 	.byte	0x04, 0x37
        /*0002*/ 	.short	(.L_160 - .L_159)
.L_159:
        /*0004*/ 	.word	0x00000082


	//----- nvinfo : EIATTR_SW2861232_WAR
	.align		4
.L_160:
        /*0008*/ 	.byte	0x01, 0x35
	.zero		2


	//----- nvinfo : EIATTR_PARAM_CBANK
	.align		4
        /*000c*/ 	.byte	0x04, 0x0a
        /*000e*/ 	.short	(.L_162 - .L_161)
	.align		4
.L_161:
        /*0010*/ 	.word	index@(.nv.constant0._ZN7cutlass9reference6device6kernel11Conv2dDgradIdNS_6layout10TensorNHWCEdS5_dS5_ddNS_16NumericConverterIddLNS_15FloatRoundStyleE2EEENS_12multiply_addIdddEELi2ELi4ELi16ELi8EEEvNS_4conv17Conv2dProblemSizeENS_9TensorRefIT_T0_EENSD_IT1_T2_EENSD_IT3_T4_EESM_T5_SN_)
        /*0014*/ 	.short	0x0160
        /*0016*/ 	.short	0x00b8


	//----- nvinfo : EIATTR_CBANK_PARAM_SIZE
	.align		4
.L_162:
        /*0018*/ 	.byte	0x03, 0x19
        /*001a*/ 	.short	0x00b8


	//----- nvinfo : EIATTR_KPARAM_INFO
	.align		4
        /*001c*/ 	.byte	0x04, 0x17
        /*001e*/ 	.short	(.L_164 - .L_163)
.L_163:
        /*0020*/ 	.word	0x00000000
        /*0024*/ 	.short	0x0006
        /*0026*/ 	.short	0x00b0
        /*0028*/ 	.byte	0x00, 0xf0, 0x21, 0x00


	//----- nvinfo : EIATTR_KPARAM_INFO
	.align		4
.L_164:
        /*002c*/ 	.byte	0x04, 0x17
        /*002e*/ 	.short	(.L_166 - .L_165)
.L_165:
        /*0030*/ 	.word	0x00000000
        /*0034*/ 	.short	0x0005
        /*0036*/ 	.short	0x00a8
        /*0038*/ 	.byte	0x00, 0xf0, 0x21, 0x00


	//----- nvinfo : EIATTR_KPARAM_INFO
	.align		4
.L_166:
        /*003c*/ 	.byte	0x04, 0x17
        /*003e*/ 	.short	(.L_168 - .L_167)
.L_167:
        /*0040*/ 	.word	0x00000000
        /*0044*/ 	.short	0x0004
        /*0046*/ 	.short	0x0090
        /*0048*/ 	.byte	0x00, 0xf0, 0x61, 0x00


	//----- nvinfo : EIATTR_KPARAM_INFO
	.align		4
.L_168:
        /*004c*/ 	.byte	0x04, 0x17
        /*004e*/ 	.short	(.L_170 - .L_169)
.L_169:
        /*0050*/ 	.word	0x00000000
        /*0054*/ 	.short	0x0003
        /*0056*/ 	.short	0x0078
        /*0058*/ 	.byte	0x00, 0xf0, 0x61, 0x00


	//----- nvinfo : EIATTR_KPARAM_INFO
	.align		4
.L_170:
        /*005c*/ 	.byte	0x04, 0x17
        /*005e*/ 	.short	(.L_172 - .L_171)
.L_171:
        /*0060*/ 	.word	0x00000000
        /*0064*/ 	.short	0x0002
        /*0066*/ 	.short	0x0060
        /*0068*/ 	.byte	0x00, 0xf0, 0x61, 0x00


	//----- nvinfo : EIATTR_KPARAM_INFO
	.align		4
.L_172:
        /*006c*/ 	.byte	0x04, 0x17
        /*006e*/ 	.short	(.L_174 - .L_173)
.L_173:
        /*0070*/ 	.word	0x00000000
        /*0074*/ 	.short	0x0001
        /*0076*/ 	.short	0x0048
        /*0078*/ 	.byte	0x00, 0xf0, 0x61, 0x00


	//----- nvinfo : EIATTR_KPARAM_INFO
	.align		4
.L_174:
        /*007c*/ 	.byte	0x04, 0x17
        /*007e*/ 	.short	(.L_176 - .L_175)
.L_175:
        /*0080*/ 	.word	0x00000000
        /*0084*/ 	.short	0x0000
        /*0086*/ 	.short	0x0000
        /*0088*/ 	.byte	0x00, 0xf0, 0x21, 0x01


	//----- nvinfo : EIATTR_MAXREG_COUNT
	.align		4
.L_176:
        /*008c*/ 	.byte	0x03, 0x1b
        /*008e*/ 	.short	0x00ff


	//----- nvinfo : EIATTR_MERCURY_ISA_VERSION
	.align		4
        /*0090*/ 	.byte	0x03, 0x5f
        /*0092*/ 	.short	0x0000


	//----- nvinfo : EIATTR_EXIT_INSTR_OFFSETS
	.align		4
        /*0094*/ 	.byte	0x04, 0x1c
        /*0096*/ 	.short	(.L_178 - .L_177)


	//   ....[0]....
.L_177:
        /*0098*/ 	.word	0x00002340


	//   ....[1]....
        /*009c*/ 	.word	0x00002540


	//   ....[2]....
        /*00a0*/ 	.word	0x00002580


	//   ....[3]....
        /*00a4*/ 	.word	0x00002810


	//   ....[4]....
        /*00a8*/ 	.word	0x00002860


	//----- nvinfo : EIATTR_CRS_STACK_SIZE
	.align		4
.L_178:
        /*00ac*/ 	.byte	0x04, 0x1e
        /*00ae*/ 	.short	(.L_180 - .L_179)
.L_179:
        /*00b0*/ 	.word	0x00000000
.L_180:


//--------------------- .nv.info._ZN7cutlass9reference6device6kernel11Conv2dFpropIdNS_6layout10TensorNHWCEdS5_dS5_ddNS_16NumericConverterIddLNS_15FloatRoundStyleE2EEENS_12multiply_addIdddEELi4ELi4ELi16ELi8EEEvNS_4conv17Conv2dProblemSizeENS_9TensorRefIT_T0_EENSD_IT1_T2_EENSD_IT3_T4_EESM_T5_SN_ --------------------------
	.section	.nv.info._ZN7cutlass9reference6device6kernel11Conv2dFpropIdNS_6layout10TensorNHWCEdS5_dS5_ddNS_16NumericConverterIddLNS_15FloatRoundStyleE2EEENS_12multiply_addIdddEELi4ELi4ELi16ELi8EEEvNS_4conv17Conv2dProblemSizeENS_9TensorRefIT_T0_EENSD_IT1_T2_EENSD_IT3_T4_EESM_T5_SN_,"",@"SHT_CUDA_INFO"
	.sectionflags	@""
	.align	4


	//----- nvinfo : EIATTR_CUDA_API_VERSION
	.align		4
        /*0000*/ 	.byte	0x04, 0x37
        /*0002*/ 	.short	(.L_182 - .L_181)
.L_181:
        /*0004*/ 	.word	0x00000082


	//----- nvinfo : EIATTR_SW2861232_WAR
	.align		4
.L_182:
        /*0008*/ 	.byte	0x01, 0x35
	.zero		2


	//----- nvinfo : EIATTR_PARAM_CBANK
	.align		4
        /*000c*/ 	.byte	0x04, 0x0a
        /*000e*/ 	.short	(.L_184 - .L_183)
	.align		4
.L_183:
        /*0010*/ 	.word	index@(.nv.constant0._ZN7cutlass9reference6device6kernel11Conv2dFpropIdNS_6layout10TensorNHWCEdS5_dS5_ddNS_16NumericConverterIddLNS_15FloatRoundStyleE2EEENS_12multiply_addIdddEELi4ELi4ELi16ELi8EEEvNS_4conv17Conv2dProblemSizeENS_9TensorRefIT_T0_EENSD_IT1_T2_EENSD_IT3_T4_EESM_T5_SN_)
        /*0014*/ 	.short	0x0160
        /*0016*/ 	.short	0x00b8


	//----- nvinfo : EIATTR_CBANK_PARAM_SIZE
	.align		4
.L_184:
        /*0018*/ 	.byte	0x03, 0x19
        /*001a*/ 	.short	0x00b8


	//----- nvinfo : EIATTR_KPARAM_INFO
	.align		4
        /*001c*/ 	.byte	0x04, 0x17
        /*001e*/ 	.short	(.L_186 - .L_185)
.L_185:
        /*0020*/ 	.word	0x00000000
        /*0024*/ 	.short	0x0006
        /*0026*/ 	.short	0x00b0
        /*0028*/ 	.byte	0x00, 0xf0, 0x21, 0x00


	//----- nvinfo : EIATTR_KPARAM_INFO
	.align		4
.L_186:
        /*002c*/ 	.byte	0x04, 0x17
        /*002e*/ 	.short	(.L_188 - .L_187)
.L_187:
        /*0030*/ 	.word	0x00000000
        /*0034*/ 	.short	0x0005
        /*0036*/ 	.short	0x00a8
        /*0038*/ 	.byte	0x00, 0xf0, 0x21, 0x00


	//----- nvinfo : EIATTR_KPARAM_INFO
	.align		4
.L_188:
        /*003c*/ 	.byte	0x04, 0x17
        /*003e*/ 	.short	(.L_190 - .L_189)
.L_189:
        /*0040*/ 	.word	0x00000000
        /*0044*/ 	.short	0x0004
        /*0046*/ 	.short	0x0090
        /*0048*/ 	.byte	0x00, 0xf0, 0x61, 0x00


	//----- nvinfo : EIATTR_KPARAM_INFO
	.align		4
.L_190:
        /*004c*/ 	.byte	0x04, 0x17
        /*004e*/ 	.short	(.L_192 - .L_191)
.L_191:
        /*0050*/ 	.word	0x00000000
        /*0054*/ 	.short	0x0003
        /*0056*/ 	.short	0x0078
        /*0058*/ 	.byte	0x00, 0xf0, 0x61, 0x00


	//----- nvinfo : EIATTR_KPARAM_INFO
	.align		4
.L_192:
        /*005c*/ 	.byte	0x04, 0x17
        /*005e*/ 	.short	(.L_194 - .L_193)
.L_193:
        /*0060*/ 	.word	0x00000000
        /*0064*/ 	.short	0x0002
        /*0066*/ 	.short	0x0060
        /*0068*/ 	.byte	0x00, 0xf0, 0x61, 0x00


	//----- nvinfo : EIATTR_KPARAM_INFO
	.align		4
.L_194:
        /*006c*/ 	.byte	0x04, 0x17
        /*006e*/ 	.short	(.L_196 - .L_195)
.L_195:
        /*0070*/ 	.word	0x00000000
        /*0074*/ 	.short	0x0001
        /*0076*/ 	.short	0x0048
        /*0078*/ 	.byte	0x00, 0xf0, 0x61, 0x00


	//----- nvinfo : EIATTR_KPARAM_INFO
	.align		4
.L_196:
        /*007c*/ 	.byte	0x04, 0x17
        /*007e*/ 	.short	(.L_198 - .L_197)
.L_197:
        /*0080*/ 	.word	0x00000000
        /*0084*/ 	.short	0x0000
        /*0086*/ 	.short	0x0000
        /*0088*/ 	.byte	0x00, 0xf0, 0x21, 0x01


	//----- nvinfo : EIATTR_MAXREG_COUNT
	.align		4
.L_198:
        /*008c*/ 	.byte	0x03, 0x1b
        /*008e*/ 	.short	0x00ff


	//----- nvinfo : EIATTR_MERCURY_ISA_VERSION
	.align		4
        /*0090*/ 	.byte	0x03, 0x5f
        /*0092*/ 	.short	0x0000


	//----- nvinfo : EIATTR_EXIT_INSTR_OFFSETS
	.align		4
        /*0094*/ 	.byte	0x04, 0x1c
        /*0096*/ 	.short	(.L_200 - .L_199)


	//   ....[0]....
.L_199:
        /*0098*/ 	.word	0x00003e70


	//   ....[1]....
        /*009c*/ 	.word	0x00004070


	//   ....[2]....
        /*00a0*/ 	.word	0x000040b0


	//   ....[3]....
        /*00a4*/ 	.word	0x00004340


	//   ....[4]....
        /*00a8*/ 	.word	0x00004390


	//----- nvinfo : EIATTR_CRS_STACK_SIZE
	.align		4
.L_200:
        /*00ac*/ 	.byte	0x04, 0x1e
        /*00ae*/ 	.short	(.L_202 - .L_201)
.L_201:
        /*00b0*/ 	.word	0x00000000
.L_202:


//--------------------- .nv.info._ZN7cutlass6KernelINS_4conv6kernel23ImplicitGemmConvolutionINS1_11threadblock22ImplicitGemmMultistageINS_4gemm9GemmShapeILi128ELi64ELi16EEENS4_48Conv2dFpropActivationTileAccessIteratorOptimizedINS_11MatrixShapeILi128ELi16EEEfNS_6layout10TensorNHWCENS_9transform29PitchLinearWarpRakedThreadMapINS_16PitchLinearShapeILi16ELi128EEELi128ENSG_ILi4ELi8EEELi4EEENS_12AlignedArrayIfLi4ELi16EEEEENSE_11threadblock25RegularTileAccessIteratorISB_fNSC_37RowMajorTensorOpMultiplicandCrosswiseILi32ELi16EEELi0ESJ_Li16EEELNS_4arch14CacheOperation4KindE0ENS4_44Conv2dFpropFilterTileAccessIteratorOptimizedINSA_ILi16ELi64EEEfSD_NSF_INSG_ILi16ELi64EEELi128ESI_Li4EEESL_Lb0EEENSO_ISW_fNSC_40ColumnMajorTensorOpMultiplicandCrosswiseILi32ELi16EEELi1ESY_Li16EEELSU_1ENS6_11threadblock9MmaPolicyINS6_4warp11MmaTensorOpINS7_ILi64ELi32ELi16EEEfSQ_fS11_fNSC_8RowMajorENS15_17MmaTensorOpPolicyINSS_3MmaINS7_ILi16ELi8ELi8EEELi32ENS_10tfloat32_tES18_S1C_NSC_11ColumnMajorEfS18_NSS_13OpMultiplyAddEEENSA_ILi1ELi1EEEEELi1ELb0EbEENSA_ILi0ELi0EEES1J_Li1EEELi3EbEENS_8epilogue11threadblock8EpilogueIS8_S1I_Li1ENS1N_22PredicatedTileIteratorINS1N_26OutputTileOptimalThreadMapINS1N_15OutputTileShapeILi64ELi8ELi2ELi1ELi1EEENS1R_ILi1ELi8ELi1ELi1ELi8EEELi128ELi4ELi32EEEfLb0ENSC_9NoPermuteELb0EEENS1M_4warp24FragmentIteratorTensorOpIS17_S1B_fNS_5ArrayIfLi4ELb1EEES18_EENS1X_20TileIteratorTensorOpIS17_S1B_fS18_EENS1N_18SharedLoadIteratorINS1U_18CompactedThreadMapEfLi16EEENS1M_6thread17LinearCombinationIfLi4EffLNS27_9ScaleType4KindE0ELNS_15FloatRoundStyleE2EfEENSA_ILi0ELi8EEELi2ELi1EEENS13_30GemmIdentityThreadblockSwizzleILi1EEELNS1_8OperatorE0ENS1_17Conv2dProblemSizeELNS1_9GroupModeE0EEEEEvNT_6ParamsE --------------------------
	.section	.nv.info._ZN7cutlass6KernelINS_4conv6kernel23ImplicitGemmConvolutionINS1_11threadblock22ImplicitGemmMultistageINS_4gemm9GemmShapeILi128ELi64ELi16EEENS4_48Conv2dFpropActivationTileAccessIteratorOptimizedINS_11MatrixShapeILi128ELi16EEEfNS_6layout10TensorNHWCENS_9transform29PitchLinearWarpRakedThreadMapINS_16PitchLinearShapeILi16ELi128EEELi128ENSG_ILi4ELi8EEELi4EEENS_12AlignedArrayIfLi4ELi16EEEEENSE_11threadblock25RegularTileAccessIteratorISB_fNSC_37RowMajorTensorOpMultiplicandCrosswiseILi32ELi16EEELi0ESJ_Li16EEELNS_4arch14CacheOperation4KindE0ENS4_44Conv2dFpropFilterTileAccessIteratorOptimizedINSA_ILi16ELi64EEEfSD_NSF_INSG_ILi16ELi64EEELi128ESI_Li4EEESL_Lb0EEENSO_ISW_fNSC_40ColumnMajorTensorOpMultiplicandCrosswiseILi32ELi16EEELi1ESY_Li16EEELSU_1ENS6_11threadblock9MmaPolicyINS6_4warp11MmaTensorOpINS7_ILi64ELi32ELi16EEEfSQ_fS11_fNSC_8RowMajorENS15_17MmaTensorOpPolicyINSS_3MmaINS7_ILi16ELi8ELi8EEELi32ENS_10tfloat32_tES18_S1C_NSC_11ColumnMajorEfS18_NSS_13OpMultiplyAddEEENSA_ILi1ELi1EEEEELi1ELb0EbEENSA_ILi0ELi0EEES1J_Li1EEELi3EbEENS_8epilogue11threadblock8EpilogueIS8_S1I_Li1ENS1N_22PredicatedTileIteratorINS1N_26OutputTileOptimalThreadMapINS1N_15OutputTileShapeILi64ELi8ELi2ELi1ELi1EEENS1R_ILi1ELi8ELi1ELi1ELi8EEELi128ELi4ELi32EEEfLb0ENSC_9NoPermuteELb0EEENS1M_4warp24FragmentIteratorTensorOpIS17_S1B_fNS_5ArrayIfLi4ELb1EEES18_EENS1X_20TileIteratorTensorOpIS17_S1B_fS18_EENS1N_18SharedLoadIteratorINS1U_18CompactedThreadMapEfLi16EEENS1M_6thread17LinearCombinationIfLi4EffLNS27_9ScaleType4KindE0ELNS_15FloatRoundStyleE2EfEENSA_ILi0ELi8EEELi2ELi1EEENS13_30GemmIdentityThreadblockSwizzleILi1EEELNS1_8OperatorE0ENS1_17Conv2dProblemSizeELNS1_9GroupModeE0EEEEEvNT_6ParamsE,"",@"SHT_CUDA_INFO"
	.sectionflags	@""
	.align	4


	//----- nvinfo : EIATTR_CUDA_API_VERSION
	.align		4
        /*0000*/ 	.byte	0x04, 0x37
        /*0002*/ 	.short	(.L_204 - .L_203)
.L_203:
        /*0004*/ 	.word	0x00000082


	//----- nvinfo : EIATTR_SW2861232_WAR
	.align		4
.L_204:
        /*0008*/ 	.byte	0x01, 0x35
	.zero		2


	//----- nvinfo : EIATTR_PARAM_CBANK
	.align		4
        /*000c*/ 	.byte	0x04, 0x0a
        /*000e*/ 	.short	(.L_206 - .L_205)
	.align		4
.L_205:
        /*0010*/ 	.word	index@(.nv.constant0._ZN7cutlass6KernelINS_4conv6kernel23ImplicitGemmConvolutionINS1_11threadblock22ImplicitGemmMultistageINS_4gemm9GemmShapeILi128ELi64ELi16EEENS4_48Conv2dFpropActivationTileAccessIteratorOptimizedINS_11MatrixShapeILi128ELi16EEEfNS_6layout10TensorNHWCENS_9transform29PitchLinearWarpRakedThreadMapINS_16PitchLinearShapeILi16ELi128EEELi128ENSG_ILi4ELi8EEELi4EEENS_12AlignedArrayIfLi4ELi16EEEEENSE_11threadblock25RegularTileAccessIteratorISB_fNSC_37RowMajorTensorOpMultiplicandCrosswiseILi32ELi16EEELi0ESJ_Li16EEELNS_4arch14CacheOperation4KindE0ENS4_44Conv2dFpropFilterTileAccessIteratorOptimizedINSA_ILi16ELi64EEEfSD_NSF_INSG_ILi16ELi64EEELi128ESI_Li4EEESL_Lb0EEENSO_ISW_fNSC_40ColumnMajorTensorOpMultiplicandCrosswiseILi32ELi16EEELi1ESY_Li16EEELSU_1ENS6_11threadblock9MmaPolicyINS6_4warp11MmaTensorOpINS7_ILi64ELi32ELi16EEEfSQ_fS11_fNSC_8RowMajorENS15_17MmaTensorOpPolicyINSS_3MmaINS7_ILi16ELi8ELi8EEELi32ENS_10tfloat32_tES18_S1C_NSC_11ColumnMajorEfS18_NSS_13OpMultiplyAddEEENSA_ILi1ELi1EEEEELi1ELb0EbEENSA_ILi0ELi0EEES1J_Li1EEELi3EbEENS_8epilogue11threadblock8EpilogueIS8_S1I_Li1ENS1N_22PredicatedTileIteratorINS1N_26OutputTileOptimalThreadMapINS1N_15OutputTileShapeILi64ELi8ELi2ELi1ELi1EEENS1R_ILi1ELi8ELi1ELi1ELi8EEELi128ELi4ELi32EEEfLb0ENSC_9NoPermuteELb0EEENS1M_4warp24FragmentIteratorTensorOpIS17_S1B_fNS_5ArrayIfLi4ELb1EEES18_EENS1X_20TileIteratorTensorOpIS17_S1B_fS18_EENS1N_18SharedLoadIteratorINS1U_18CompactedThreadMapEfLi16EEENS1M_6thread17LinearCombinationIfLi4EffLNS27_9ScaleType4KindE0ELNS_15FloatRoundStyleE2EfEENSA_ILi0ELi8EEELi2ELi1EEENS13_30GemmIdentityThreadblockSwizzleILi1EEELNS1_8OperatorE0ENS1_17Conv2dProblemSizeELNS1_9GroupModeE0EEEEEvNT_6ParamsE)
        /*0014*/ 	.short	0x0160
        /*0016*/ 	.short	0x01c0


	//----- nvinfo : EIATTR_CBANK_PARAM_SIZE
	.align		4
.L_206:
        /*0018*/ 	.byte	0x03, 0x19
        /*001a*/ 	.short	0x01c0


	//----- nvinfo : EIATTR_KPARAM_INFO
	.align		4
        /*001c*/ 	.byte	0x04, 0x17
        /*001e*/ 	.short	(.L_208 - .L_207)
.L_207:
        /*0020*/ 	.word	0x00000000
        /*0024*/ 	.short	0x0000
        /*0026*/ 	.short	0x0000
        /*0028*/ 	.byte	0x00, 0xf0, 0x01, 0x07


	//----- nvinfo : EIATTR_MAXREG_COUNT
	.align		4
.L_208:
        /*002c*/ 	.byte	0x03, 0x1b
        /*002e*/ 	.short	0x00ff


	//----- nvinfo : EIATTR_NUM_BARRIERS
	.align		4
        /*0030*/ 	.byte	0x02, 0x4c
        /*0032*/ 	.byte	0x01
	.zero		1


	//----- nvinfo : EIATTR_MERCURY_ISA_VERSION
	.align		4
        /*0034*/ 	.byte	0x03, 0x5f
        /*0036*/ 	.short	0x0000


	//----- nvinfo : EIATTR_COOP_GROUP_MASK_REGIDS
	.align		4
        /*0038*/ 	.byte	0x04, 0x29
        /*003a*/ 	.short	(.L_210 - .L_209)


	//   ....[0]....
.L_209:
        /*003c*/ 	.word	0xffffffff


	//----- nvinfo : EIATTR_COOP_GROUP_INSTR_OFFSETS
	.align		4
.L_210:
        /*0040*/ 	.byte	0x04, 0x28
        /*0042*/ 	.short	(.L_212 - .L_211)


	//   ....[0]....
.L_211:
        /*0044*/ 	.word	0x00001b60


	//----- nvinfo : EIATTR_EXIT_INSTR_OFFSETS
	.align		4
.L_212:
        /*0048*/ 	.byte	0x04, 0x1c
        /*004a*/ 	.short	(.L_214 - .L_213)


	//   ....[0]....
.L_213:
        /*004c*/ 	.word	0x000000b0


	//   ....[1]....
        /*0050*/ 	.word	0x00006870


	//   ....[2]....
        /*0054*/ 	.word	0x00006880


	//   ....[3]....
        /*0058*/ 	.word	0x000068b0


	//   ....[4]....
        /*005c*/ 	.word	0x00006960


	//----- nvinfo : EIATTR_CTAIDZ_USED
	.align		4
.L_214:
        /*0060*/ 	.byte	0x01, 0x04
	.zero		2


	//----- nvinfo : EIATTR_CRS_STACK_SIZE
	.align		4
        /*0064*/ 	.byte	0x04, 0x1e
        /*0066*/ 	.short	(.L_216 - .L_215)
.L_215:
        /*0068*/ 	.word	0x00000000
.L_216:


//--------------------- .nv.info._ZN7cutlass6KernelINS_4conv6kernel23ImplicitGemmConvolutionINS1_11threadblock22ImplicitGemmMultistageINS_4gemm9GemmShapeILi128ELi64ELi16EEENS4_48Conv2dFpropActivationTileAccessIteratorOptimizedINS_11MatrixShapeILi128ELi16EEEfNS_6layout10TensorNHWCENS_9transform29PitchLinearWarpRakedThreadMapINS_16PitchLinearShapeILi16ELi128EEELi128ENSG_ILi4ELi8EEELi4EEENS_12AlignedArrayIfLi4ELi16EEEEENSE_11threadblock25RegularTileAccessIteratorISB_fNSC_37RowMajorTensorOpMultiplicandCrosswiseILi32ELi16EEELi0ESJ_Li16EEELNS_4arch14CacheOperation4KindE0ENS4_44Conv2dFpropFilterTileAccessIteratorOptimizedINSA_ILi16ELi64EEEfSD_NSF_INSG_ILi16ELi64EEELi128ESI_Li4EEESL_Lb0EEENSO_ISW_fNSC_40ColumnMajorTensorOpMultiplicandCrosswiseILi32ELi16EEELi1ESY_Li16EEELSU_1ENS6_11threadblock9MmaPolicyINS6_4warp18MmaTensorOpFastF32INS7_ILi64ELi32ELi16EEEfSQ_fS11_fNSC_8RowMajorENS15_17MmaTensorOpPolicyINSS_3MmaINS7_ILi16ELi8ELi8EEELi32ENS_10tfloat32_tES18_S1C_NSC_11ColumnMajorEfS18_NSS_13OpMultiplyAddEEENSA_ILi1ELi1EEEEELi1ELb0EbEENSA_ILi0ELi0EEES1J_Li1EEELi3EbEENS_8epilogue11threadblock8EpilogueIS8_S1I_Li1ENS1N_22PredicatedTileIteratorINS1N_26OutputTileOptimalThreadMapINS1N_15OutputTileShapeILi64ELi8ELi2ELi1ELi1EEENS1R_ILi1ELi8ELi1ELi1ELi8EEELi128ELi4ELi32EEEfLb0ENSC_9NoPermuteELb0EEENS1M_4warp24FragmentIteratorTensorOpIS17_S1B_fNS_5ArrayIfLi4ELb1EEES18_EENS1X_20TileIteratorTensorOpIS17_S1B_fS18_EENS1N_18SharedLoadIteratorINS1U_18CompactedThreadMapEfLi16EEENS1M_6thread17LinearCombinationIfLi4EffLNS27_9ScaleType4KindE0ELNS_15FloatRoundStyleE2EfEENSA_ILi0ELi8EEELi2ELi1EEENS13_30GemmIdentityThreadblockSwizzleILi1EEELNS1_8OperatorE0ENS1_17Conv2dProblemSizeELNS1_9GroupModeE0EEEEEvNT_6ParamsE --------------------------
	.section	.nv.info._ZN7cutlass6KernelINS_4conv6kernel23ImplicitGemmConvolutionINS1_11threadblock22ImplicitGemmMultistageINS_4gemm9GemmShapeILi128ELi64ELi16EEENS4_48Conv2dFpropActivationTileAccessIteratorOptimizedINS_11MatrixShapeILi128ELi16EEEfNS_6layout10TensorNHWCENS_9transform29PitchLinearWarpRakedThreadMapINS_16PitchLinearShapeILi16ELi128EEELi128ENSG_ILi4ELi8EEELi4EEENS_12AlignedArrayIfLi4ELi16EEEEENSE_11threadblock25RegularTileAccessIteratorISB_fNSC_37RowMajorTensorOpMultiplicandCrosswiseILi32ELi16EEELi0ESJ_Li16EEELNS_4arch14CacheOperation4KindE0ENS4_44Conv2dFpropFilterTileAccessIteratorOptimizedINSA_ILi16ELi64EEEfSD_NSF_INSG_ILi16ELi64EEELi128ESI_Li4EEESL_Lb0EEENSO_ISW_fNSC_40ColumnMajorTensorOpMultiplicandCrosswiseILi32ELi16EEELi1ESY_Li16EEELSU_1ENS6_11threadblock9MmaPolicyINS6_4warp18MmaTensorOpFastF32INS7_ILi64ELi32ELi16EEEfSQ_fS11_fNSC_8RowMajorENS15_17MmaTensorOpPolicyINSS_3MmaINS7_ILi16ELi8ELi8EEELi32ENS_10tfloat32_tES18_S1C_NSC_11ColumnMajorEfS18_NSS_13OpMultiplyAddEEENSA_ILi1ELi1EEEEELi1ELb0EbEENSA_ILi0ELi0EEES1J_Li1EEELi3EbEENS_8epilogue11threadblock8EpilogueIS8_S1I_Li1ENS1N_22PredicatedTileIteratorINS1N_26OutputTileOptimalThreadMapINS1N_15OutputTileShapeILi64ELi8ELi2ELi1ELi1EEENS1R_ILi1ELi8ELi1ELi1ELi8EEELi128ELi4ELi32EEEfLb0ENSC_9NoPermuteELb0EEENS1M_4warp24FragmentIteratorTensorOpIS17_S1B_fNS_5ArrayIfLi4ELb1EEES18_EENS1X_20TileIteratorTensorOpIS17_S1B_fS18_EENS1N_18SharedLoadIteratorINS1U_18CompactedThreadMapEfLi16EEENS1M_6thread17LinearCombinationIfLi4EffLNS27_9ScaleType4KindE0ELNS_15FloatRoundStyleE2EfEENSA_ILi0ELi8EEELi2ELi1EEENS13_30GemmIdentityThreadblockSwizzleILi1EEELNS1_8OperatorE0ENS1_17Conv2dProblemSizeELNS1_9GroupModeE0EEEEEvNT_6ParamsE,"",@"SHT_CUDA_INFO"
	.sectionflags	@""
	.align	4


	//----- nvinfo : EIATTR_CUDA_API_VERSION
	.align		4
        /*0000*/ 	.byte	0x04, 0x37
        /*0002*/ 	.short	(.L_218 - .L_217)
.L_217:
        /*0004*/ 	.word	0x00000082


	//----- nvinfo : EIATTR_SW2861232_WAR
	.align		4
.L_218:
        /*0008*/ 	.byte	0x01, 0x35
	.zero		2


	//----- nvinfo : EIATTR_PARAM_CBANK
	.align		4
        /*000c*/ 	.byte	0x04, 0x0a
        /*000e*/ 	.short	(.L_220 - .L_219)
	.align		4
.L_219:
        /*0010*/ 	.word	index@(.nv.constant0._ZN7cutlass6KernelINS_4conv6kernel23ImplicitGemmConvolutionINS1_11threadblock22ImplicitGemmMultistageINS_4gemm9GemmShapeILi128ELi64ELi16EEENS4_48Conv2dFpropActivationTileAccessIteratorOptimizedINS_11MatrixShapeILi128ELi16EEEfNS_6layout10TensorNHWCENS_9transform29PitchLinearWarpRakedThreadMapINS_16PitchLinearShapeILi16ELi128EEELi128ENSG_ILi4ELi8EEELi4EEENS_12AlignedArrayIfLi4ELi16EEEEENSE_11threadblock25RegularTileAccessIteratorISB_fNSC_37RowMajorTensorOpMultiplicandCrosswiseILi32ELi16EEELi0ESJ_Li16EEELNS_4arch14CacheOperation4KindE0ENS4_44Conv2dFpropFilterTileAccessIteratorOptimizedINSA_ILi16ELi64EEEfSD_NSF_INSG_ILi16ELi64EEELi128ESI_Li4EEESL_Lb0EEENSO_ISW_fNSC_40ColumnMajorTensorOpMultiplicandCrosswiseILi32ELi16EEELi1ESY_Li16EEELSU_1ENS6_11threadblock9MmaPolicyINS6_4warp18MmaTensorOpFastF32INS7_ILi64ELi32ELi16EEEfSQ_fS11_fNSC_8RowMajorENS15_17MmaTensorOpPolicyINSS_3MmaINS7_ILi16ELi8ELi8EEELi32ENS_10tfloat32_tES18_S1C_NSC_11ColumnMajorEfS18_NSS_13OpMultiplyAddEEENSA_ILi1ELi1EEEEELi1ELb0EbEENSA_ILi0ELi0EEES1J_Li1EEELi3EbEENS_8epilogue11threadblock8EpilogueIS8_S1I_Li1ENS1N_22PredicatedTileIteratorINS1N_26OutputTileOptimalThreadMapINS1N_15OutputTileShapeILi64ELi8ELi2ELi1ELi1EEENS1R_ILi1ELi8ELi1ELi1ELi8EEELi128ELi4ELi32EEEfLb0ENSC_9NoPermuteELb0EEENS1M_4warp24FragmentIteratorTensorOpIS17_S1B_fNS_5ArrayIfLi4ELb1EEES18_EENS1X_20TileIteratorTensorOpIS17_S1B_fS18_EENS1N_18SharedLoadIteratorINS1U_18CompactedThreadMapEfLi16EEENS1M_6thread17LinearCombinationIfLi4EffLNS27_9ScaleType4KindE0ELNS_15FloatRoundStyleE2EfEENSA_ILi0ELi8EEELi2ELi1EEENS13_30GemmIdentityThreadblockSwizzleILi1EEELNS1_8OperatorE0ENS1_17Conv2dProblemSizeELNS1_9GroupModeE0EEEEEvNT_6ParamsE)
        /*0014*/ 	.short	0x0160
        /*0016*/ 	.short	0x01c0


	//----- nvinfo : EIATTR_CBANK_PARAM_SIZE
	.align		4
.L_220:
        /*0018*/ 	.byte	0x03, 0x19
        /*001a*/ 	.short	0x01c0


	//----- nvinfo : EIATTR_KPARAM_INFO
	.align		4
        /*001c*/ 	.byte	0x04, 0x17
        /*001e*/ 	.short	(.L_222 - .L_221)
.L_221:
        /*0020*/ 	.word	0x00000000
        /*0024*/ 	.short	0x0000
        /*0026*/ 	.short	0x0000
        /*0028*/ 	.byte	0x00, 0xf0, 0x01, 0x07


	//----- nvinfo : EIATTR_MAXREG_COUNT
	.align		4
.L_222:
        /*002c*/ 	.byte	0x03, 0x1b
        /*002e*/ 	.short	0x00ff


	//----- nvinfo : EIATTR_NUM_BARRIERS
	.align		4
        /*0030*/ 	.byte	0x02, 0x4c
        /*0032*/ 	.byte	0x01
	.zero		1


	//----- nvinfo : EIATTR_ANNOTATIONS
	.align		4
        /*0034*/ 	.byte	0x04, 0x55
        /*0036*/ 	.short	(.L_224 - .L_223)


	//   ....[0]....
.L_223:
        /*0038*/ 	.word	0x00000001
        /*003c*/ 	.byte	0xd0, 0x1a, 0x00, 0x00, 0x01, 0x00, 0x00, 0x00, 0xd0, 0x33, 0x00, 0x00


	//----- nvinfo : EIATTR_MERCURY_ISA_VERSION
	.align		4
.L_224:
        /*0048*/ 	.byte	0x03, 0x5f
        /*004a*/ 	.short	0x0000


	//----- nvinfo : EIATTR_COOP_GROUP_MASK_REGIDS
	.align		4
        /*004c*/ 	.byte	0x04, 0x29
        /*004e*/ 	.short	(.L_226 - .L_225)


	//   ....[0]....
.L_225:
        /*0050*/ 	.word	0xffffffff


	//----- nvinfo : EIATTR_COOP_GROUP_INSTR_OFFSETS
	.align		4
.L_226:
        /*0054*/ 	.byte	0x04, 0x28
        /*0056*/ 	.short	(.L_228 - .L_227)


	//   ....[0]....
.L_227:
        /*0058*/ 	.word	0x000018d0


	//----- nvinfo : EIATTR_EXIT_INSTR_OFFSETS
	.align		4
.L_228:
        /*005c*/ 	.byte	0x04, 0x1c
        /*005e*/ 	.short	(.L_230 - .L_229)


	//   ....[0]....
.L_229:
        /*0060*/ 	.word	0x000000c0


	//   ....[1]....
        /*0064*/ 	.word	0x000080f0


	//   ....[2]....
        /*0068*/ 	.word	0x00008100


	//   ....[3]....
        /*006c*/ 	.word	0x00008130


	//   ....[4]....
        /*0070*/ 	.word	0x000081f0


	//----- nvinfo : EIATTR_CTAIDZ_USED
	.align		4
.L_230:
        /*0074*/ 	.byte	0x01, 0x04
	.zero		2


	//----- nvinfo : EIATTR_CRS_STACK_SIZE
	.align		4
        /*0078*/ 	.byte	0x04, 0x1e
        /*007a*/ 	.short	(.L_232 - .L_231)
.L_231:
        /*007c*/ 	.word	0x00000000
.L_232:


//--------------------- .nv.callgraph             --------------------------
	.section	.nv.callgraph,"",@"SHT_CUDA_CALLGRAPH"
	.align	4
	.sectionentsize	8
	.align		4
        /*0000*/ 	.word	0x00000000
	.align		4
        /*0004*/ 	.word	0xffffffff
	.align		4
        /*0008*/ 	.word	0x00000000
	.align		4
        /*000c*/ 	.word	0xfffffffe
	.align		4
        /*0010*/ 	.word	0x00000000
	.align		4
        /*0014*/ 	.word	0xfffffffd
	.align		4
        /*0018*/ 	.word	0x00000000
	.align		4
        /*001c*/ 	.word	0xfffffffc


//--------------------- .nv.rel.action            --------------------------
	.section	.nv.rel.action,"",@"SHT_CUDA_RELOCINFO"
	.align	8
	.sectionentsize	8
        /*0000*/ 	.byte	0x73, 0x00, 0x00, 0x00, 0x00, 0x00, 0x00, 0x00, 0x00, 0x00, 0x00, 0x11, 0x25, 0x00, 0x05, 0x36


//--------------------- .nv.constant4             --------------------------
	.section	.nv.constant4,"a",@progbits
	.align	8
	.align		8
.nv.constant4:
        /*0000*/ 	.dword	_ZN34_INTERNAL_2ceb07ba_4_k_cu_2106836d4cuda3std3__45__cpo5beginE
	.align		8
        /*0008*/ 	.dword	_ZN34_INTERNAL_2ceb07ba_4_k_cu_2106836d4cuda3std3__45__cpo3endE
	.align		8
        /*0010*/ 	.dword	_ZN34_INTERNAL_2ceb07ba_4_k_cu_2106836d4cuda3std3__45__cpo6cbeginE
	.align		8
        /*0018*/ 	.dword	_ZN34_INTERNAL_2ceb07ba_4_k_cu_2106836d4cuda3std3__45__cpo4cendE
	.align		8
        /*0020*/ 	.dword	_ZN34_INTERNAL_2ceb07ba_4_k_cu_2106836d4cuda3std3__436_GLOBAL__N__2ceb07ba_4_k_cu_2106836d6ignoreE
	.align		8
        /*0028*/ 	.dword	_ZN34_INTERNAL_2ceb07ba_4_k_cu_2106836d4cuda3std3__419piecewise_constructE
	.align		8
        /*0030*/ 	.dword	_ZN34_INTERNAL_2ceb07ba_4_k_cu_2106836d4cuda3std3__48in_placeE
	.align		8
        /*0038*/ 	.dword	_ZN34_INTERNAL_2ceb07ba_4_k_cu_2106836d4cuda3std6ranges3__45__cpo4swapE
	.align		8
        /*0040*/ 	.dword	_ZN34_INTERNAL_2ceb07ba_4_k_cu_2106836d4cuda3std6ranges3__45__cpo9iter_moveE
	.align		8
        /*0048*/ 	.dword	_ZN34_INTERNAL_2ceb07ba_4_k_cu_2106836d4cute7productE
	.align		8
        /*0050*/ 	.dword	_ZN34_INTERNAL_2ceb07ba_4_k_cu_2106836d4cute1_E


//--------------------- .nv.constant0._ZN7cutlass9reference6device6kernel11Conv2dWgradIfNS_6layout10TensorNHWCEfS5_fS5_ffNS_16NumericConverterIffLNS_15FloatRoundStyleE2EEENS_12multiply_addIfffEELi2ELi4ELi8ELi16EEEvNS_4conv17Conv2dProblemSizeENS_9TensorRefIT_T0_EENSD_IT1_T2_EENSD_IT3_T4_EESM_T5_SN_ --------------------------
	.section	.nv.constant0._ZN7cutlass9reference6device6kernel11Conv2dWgradIfNS_6layout10TensorNHWCEfS5_fS5_ffNS_16NumericConverterIffLNS_15FloatRoundStyleE2EEENS_12multiply_addIfffEELi2ELi4ELi8ELi16EEEvNS_4conv17Conv2dProblemSizeENS_9TensorRefIT_T0_EENSD_IT1_T2_EENSD_IT3_T4_EESM_T5_SN_,"a",@progbits
	.sectionflags	@""
	.align	4
.nv.constant0._ZN7cutlass9reference6device6kernel11Conv2dWgradIfNS_6layout10TensorNHWCEfS5_fS5_ffNS_16NumericConverterIffLNS_15FloatRoundStyleE2EEENS_12multiply_addIfffEELi2ELi4ELi8ELi16EEEvNS_4conv17Conv2dProblemSizeENS_9TensorRefIT_T0_EENSD_IT1_T2_EENSD_IT3_T4_EESM_T5_SN_:
	.zero		528


//--------------------- .nv.constant0._ZN7cutlass9reference6device6kernel11Conv2dDgradIfNS_6layout10TensorNHWCEfS5_fS5_ffNS_16NumericConverterIffLNS_15FloatRoundStyleE2EEENS_12multiply_addIfffEELi2ELi4ELi16ELi8EEEvNS_4conv17Conv2dProblemSizeENS_9TensorRefIT_T0_EENSD_IT1_T2_EENSD_IT3_T4_EESM_T5_SN_ --------------------------
	.section	.nv.constant0._ZN7cutlass9reference6device6kernel11Conv2dDgradIfNS_6layout10TensorNHWCEfS5_fS5_ffNS_16NumericConverterIffLNS_15FloatRoundStyleE2EEENS_12multiply_addIfffEELi2ELi4ELi16ELi8EEEvNS_4conv17Conv2dProblemSizeENS_9TensorRefIT_T0_EENSD_IT1_T2_EENSD_IT3_T4_EESM_T5_SN_,"a",@progbits
	.sectionflags	@""
	.align	4
.nv.constant0._ZN7cutlass9reference6device6kernel11Conv2dDgradIfNS_6layout10TensorNHWCEfS5_fS5_ffNS_16NumericConverterIffLNS_15FloatRoundStyleE2EEENS_12multiply_addIfffEELi2ELi4ELi16ELi8EEEvNS_4conv17Conv2dProblemSizeENS_9TensorRefIT_T0_EENSD_IT1_T2_EENSD_IT3_T4_EESM_T5_SN_:
	.zero		528


//--------------------- .nv.constant0._ZN7cutlass9reference6device6kernel11Conv2dFpropIfNS_6layout10TensorNHWCEfS5_fS5_ffNS_16NumericConverterIffLNS_15FloatRoundStyleE2EEENS_12multiply_addIfffEELi4ELi4ELi16ELi8EEEvNS_4conv17Conv2dProblemSizeENS_9TensorRefIT_T0_EENSD_IT1_T2_EENSD_IT3_T4_EESM_T5_SN_ --------------------------
	.section	.nv.constant0._ZN7cutlass9reference6device6kernel11Conv2dFpropIfNS_6layout10TensorNHWCEfS5_fS5_ffNS_16NumericConverterIffLNS_15FloatRoundStyleE2EEENS_12multiply_addIfffEELi4ELi4ELi16ELi8EEEvNS_4conv17Conv2dProblemSizeENS_9TensorRefIT_T0_EENSD_IT1_T2_EENSD_IT3_T4_EESM_T5_SN_,"a",@progbits
	.sectionflags	@""
	.align	4
.nv.constant0._ZN7cutlass9reference6device6kernel11Conv2dFpropIfNS_6layout10TensorNHWCEfS5_fS5_ffNS_16NumericConverterIffLNS_15FloatRoundStyleE2EEENS_12multiply_addIfffEELi4ELi4ELi16ELi8EEEvNS_4conv17Conv2dProblemSizeENS_9TensorRefIT_T0_EENSD_IT1_T2_EENSD_IT3_T4_EESM_T5_SN_:
	.zero		528


//--------------------- .nv.constant0._ZN7cutlass9reference6device6kernel11Conv2dWgradIdNS_6layout10TensorNHWCEdS5_dS5_ddNS_16NumericConverterIddLNS_15FloatRoundStyleE2EEENS_12multiply_addIdddEELi2ELi4ELi8ELi16EEEvNS_4conv17Conv2dProblemSizeENS_9TensorRefIT_T0_EENSD_IT1_T2_EENSD_IT3_T4_EESM_T5_SN_ --------------------------
	.section	.nv.constant0._ZN7cutlass9reference6device6kernel11Conv2dWgradIdNS_6layout10TensorNHWCEdS5_dS5_ddNS_16NumericConverterIddLNS_15FloatRoundStyleE2EEENS_12multiply_addIdddEELi2ELi4ELi8ELi16EEEvNS_4conv17Conv2dProblemSizeENS_9TensorRefIT_T0_EENSD_IT1_T2_EENSD_IT3_T4_EESM_T5_SN_,"a",@progbits
	.sectionflags	@""
	.align	4
.nv.constant0._ZN7cutlass9reference6device6kernel11Conv2dWgradIdNS_6layout10TensorNHWCEdS5_dS5_ddNS_16NumericConverterIddLNS_15FloatRoundStyleE2EEENS_12multiply_addIdddEELi2ELi4ELi8ELi16EEEvNS_4conv17Conv2dProblemSizeENS_9TensorRefIT_T0_EENSD_IT1_T2_EENSD_IT3_T4_EESM_T5_SN_:
	.zero		536


//--------------------- .nv.constant0._ZN7cutlass9reference6device6kernel11Conv2dDgradIdNS_6layout10TensorNHWCEdS5_dS5_ddNS_16NumericConverterIddLNS_15FloatRoundStyleE2EEENS_12multiply_addIdddEELi2ELi4ELi16ELi8EEEvNS_4conv17Conv2dProblemSizeENS_9TensorRefIT_T0_EENSD_IT1_T2_EENSD_IT3_T4_EESM_T5_SN_ --------------------------
	.section	.nv.constant0._ZN7cutlass9reference6device6kernel11Conv2dDgradIdNS_6layout10TensorNHWCEdS5_dS5_ddNS_16NumericConverterIddLNS_15FloatRoundStyleE2EEENS_12multiply_addIdddEELi2ELi4ELi16ELi8EEEvNS_4conv17Conv2dProblemSizeENS_9TensorRefIT_T0_EENSD_IT1_T2_EENSD_IT3_T4_EESM_T5_SN_,"a",@progbits
	.sectionflags	@""
	.align	4
.nv.constant0._ZN7cutlass9reference6device6kernel11Conv2dDgradIdNS_6layout10TensorNHWCEdS5_dS5_ddNS_16NumericConverterIddLNS_15FloatRoundStyleE2EEENS_12multiply_addIdddEELi2ELi4ELi16ELi8EEEvNS_4conv17Conv2dProblemSizeENS_9TensorRefIT_T0_EENSD_IT1_T2_EENSD_IT3_T4_EESM_T5_SN_:
	.zero		536


//--------------------- .nv.constant0._ZN7cutlass9reference6device6kernel11Conv2dFpropIdNS_6layout10TensorNHWCEdS5_dS5_ddNS_16NumericConverterIddLNS_15FloatRoundStyleE2EEENS_12multiply_addIdddEELi4ELi4ELi16ELi8EEEvNS_4conv17Conv2dProblemSizeENS_9TensorRefIT_T0_EENSD_IT1_T2_EENSD_IT3_T4_EESM_T5_SN_ --------------------------
	.section	.nv.constant0._ZN7cutlass9reference6device6kernel11Conv2dFpropIdNS_6layout10TensorNHWCEdS5_dS5_ddNS_16NumericConverterIddLNS_15FloatRoundStyleE2EEENS_12multiply_addIdddEELi4ELi4ELi16ELi8EEEvNS_4conv17Conv2dProblemSizeENS_9TensorRefIT_T0_EENSD_IT1_T2_EENSD_IT3_T4_EESM_T5_SN_,"a",@progbits
	.sectionflags	@""
	.align	4
.nv.constant0._ZN7cutlass9reference6device6kernel11Conv2dFpropIdNS_6layout10TensorNHWCEdS5_dS5_ddNS_16NumericConverterIddLNS_15FloatRoundStyleE2EEENS_12multiply_addIdddEELi4ELi4ELi16ELi8EEEvNS_4conv17Conv2dProblemSizeENS_9TensorRefIT_T0_EENSD_IT1_T2_EENSD_IT3_T4_EESM_T5_SN_:
	.zero		536


//--------------------- .nv.constant2._ZN7cutlass6KernelINS_4conv6kernel23ImplicitGemmConvolutionINS1_11threadblock22ImplicitGemmMultistageINS_4gemm9GemmShapeILi128ELi64ELi16EEENS4_48Conv2dFpropActivationTileAccessIteratorOptimizedINS_11MatrixShapeILi128ELi16EEEfNS_6layout10TensorNHWCENS_9transform29PitchLinearWarpRakedThreadMapINS_16PitchLinearShapeILi16ELi128EEELi128ENSG_ILi4ELi8EEELi4EEENS_12AlignedArrayIfLi4ELi16EEEEENSE_11threadblock25RegularTileAccessIteratorISB_fNSC_37RowMajorTensorOpMultiplicandCrosswiseILi32ELi16EEELi0ESJ_Li16EEELNS_4arch14CacheOperation4KindE0ENS4_44Conv2dFpropFilterTileAccessIteratorOptimizedINSA_ILi16ELi64EEEfSD_NSF_INSG_ILi16ELi64EEELi128ESI_Li4EEESL_Lb0EEENSO_ISW_fNSC_40ColumnMajorTensorOpMultiplicandCrosswiseILi32ELi16EEELi1ESY_Li16EEELSU_1ENS6_11threadblock9MmaPolicyINS6_4warp11MmaTensorOpINS7_ILi64ELi32ELi16EEEfSQ_fS11_fNSC_8RowMajorENS15_17MmaTensorOpPolicyINSS_3MmaINS7_ILi16ELi8ELi8EEELi32ENS_10tfloat32_tES18_S1C_NSC_11ColumnMajorEfS18_NSS_13OpMultiplyAddEEENSA_ILi1ELi1EEEEELi1ELb0EbEENSA_ILi0ELi0EEES1J_Li1EEELi3EbEENS_8epilogue11threadblock8EpilogueIS8_S1I_Li1ENS1N_22PredicatedTileIteratorINS1N_26OutputTileOptimalThreadMapINS1N_15OutputTileShapeILi64ELi8ELi2ELi1ELi1EEENS1R_ILi1ELi8ELi1ELi1ELi8EEELi128ELi4ELi32EEEfLb0ENSC_9NoPermuteELb0EEENS1M_4warp24FragmentIteratorTensorOpIS17_S1B_fNS_5ArrayIfLi4ELb1EEES18_EENS1X_20TileIteratorTensorOpIS17_S1B_fS18_EENS1N_18SharedLoadIteratorINS1U_18CompactedThreadMapEfLi16EEENS1M_6thread17LinearCombinationIfLi4EffLNS27_9ScaleType4KindE0ELNS_15FloatRoundStyleE2EfEENSA_ILi0ELi8EEELi2ELi1EEENS13_30GemmIdentityThreadblockSwizzleILi1EEELNS1_8OperatorE0ENS1_17Conv2dProblemSizeELNS1_9GroupModeE0EEEEEvNT_6ParamsE --------------------------
	.section	.nv.constant2._ZN7cutlass6KernelINS_4conv6kernel23ImplicitGemmConvolutionINS1_11threadblock22ImplicitGemmMultistageINS_4gemm9GemmShapeILi128ELi64ELi16EEENS4_48Conv2dFpropActivationTileAccessIteratorOptimizedINS_11MatrixShapeILi128ELi16EEEfNS_6layout10TensorNHWCENS_9transform29PitchLinearWarpRakedThreadMapINS_16PitchLinearShapeILi16ELi128EEELi128ENSG_ILi4ELi8EEELi4EEENS_12AlignedArrayIfLi4ELi16EEEEENSE_11threadblock25RegularTileAccessIteratorISB_fNSC_37RowMajorTensorOpMultiplicandCrosswiseILi32ELi16EEELi0ESJ_Li16EEELNS_4arch14CacheOperation4KindE0ENS4_44Conv2dFpropFilterTileAccessIteratorOptimizedINSA_ILi16ELi64EEEfSD_NSF_INSG_ILi16ELi64EEELi128ESI_Li4EEESL_Lb0EEENSO_ISW_fNSC_40ColumnMajorTensorOpMultiplicandCrosswiseILi32ELi16EEELi1ESY_Li16EEELSU_1ENS6_11threadblock9MmaPolicyINS6_4warp11MmaTensorOpINS7_ILi64ELi32ELi16EEEfSQ_fS11_fNSC_8RowMajorENS15_17MmaTensorOpPolicyINSS_3MmaINS7_ILi16ELi8ELi8EEELi32ENS_10tfloat32_tES18_S1C_NSC_11ColumnMajorEfS18_NSS_13OpMultiplyAddEEENSA_ILi1ELi1EEEEELi1ELb0EbEENSA_ILi0ELi0EEES1J_Li1EEELi3EbEENS_8epilogue11threadblock8EpilogueIS8_S1I_Li1ENS1N_22PredicatedTileIteratorINS1N_26OutputTileOptimalThreadMapINS1N_15OutputTileShapeILi64ELi8ELi2ELi1ELi1EEENS1R_ILi1ELi8ELi1ELi1ELi8EEELi128ELi4ELi32EEEfLb0ENSC_9NoPermuteELb0EEENS1M_4warp24FragmentIteratorTensorOpIS17_S1B_fNS_5ArrayIfLi4ELb1EEES18_EENS1X_20TileIteratorTensorOpIS17_S1B_fS18_EENS1N_18SharedLoadIteratorINS1U_18CompactedThreadMapEfLi16EEENS1M_6thread17LinearCombinationIfLi4EffLNS27_9ScaleType4KindE0ELNS_15FloatRoundStyleE2EfEENSA_ILi0ELi8EEELi2ELi1EEENS13_30GemmIdentityThreadblockSwizzleILi1EEELNS1_8OperatorE0ENS1_17Conv2dProblemSizeELNS1_9GroupModeE0EEEEEvNT_6ParamsE,"a",@progbits
	.sectionflags	@""
	.align	4
.nv.constant2._ZN7cutlass6KernelINS_4conv6kernel23ImplicitGemmConvolutionINS1_11threadblock22ImplicitGemmMultistageINS_4gemm9GemmShapeILi128ELi64ELi16EEENS4_48Conv2dFpropActivationTileAccessIteratorOptimizedINS_11MatrixShapeILi128ELi16EEEfNS_6layout10TensorNHWCENS_9transform29PitchLinearWarpRakedThreadMapINS_16PitchLinearShapeILi16ELi128EEELi128ENSG_ILi4ELi8EEELi4EEENS_12AlignedArrayIfLi4ELi16EEEEENSE_11threadblock25RegularTileAccessIteratorISB_fNSC_37RowMajorTensorOpMultiplicandCrosswiseILi32ELi16EEELi0ESJ_Li16EEELNS_4arch14CacheOperation4KindE0ENS4_44Conv2dFpropFilterTileAccessIteratorOptimizedINSA_ILi16ELi64EEEfSD_NSF_INSG_ILi16ELi64EEELi128ESI_Li4EEESL_Lb0EEENSO_ISW_fNSC_40ColumnMajorTensorOpMultiplicandCrosswiseILi32ELi16EEELi1ESY_Li16EEELSU_1ENS6_11threadblock9MmaPolicyINS6_4warp11MmaTensorOpINS7_ILi64ELi32ELi16EEEfSQ_fS11_fNSC_8RowMajorENS15_17MmaTensorOpPolicyINSS_3MmaINS7_ILi16ELi8ELi8EEELi32ENS_10tfloat32_tES18_S1C_NSC_11ColumnMajorEfS18_NSS_13OpMultiplyAddEEENSA_ILi1ELi1EEEEELi1ELb0EbEENSA_ILi0ELi0EEES1J_Li1EEELi3EbEENS_8epilogue11threadblock8EpilogueIS8_S1I_Li1ENS1N_22PredicatedTileIteratorINS1N_26OutputTileOptimalThreadMapINS1N_15OutputTileShapeILi64ELi8ELi2ELi1ELi1EEENS1R_ILi1ELi8ELi1ELi1ELi8EEELi128ELi4ELi32EEEfLb0ENSC_9NoPermuteELb0EEENS1M_4warp24FragmentIteratorTensorOpIS17_S1B_fNS_5ArrayIfLi4ELb1EEES18_EENS1X_20TileIteratorTensorOpIS17_S1B_fS18_EENS1N_18SharedLoadIteratorINS1U_18CompactedThreadMapEfLi16EEENS1M_6thread17LinearCombinationIfLi4EffLNS27_9ScaleType4KindE0ELNS_15FloatRoundStyleE2EfEENSA_ILi0ELi8EEELi2ELi1EEENS13_30GemmIdentityThreadblockSwizzleILi1EEELNS1_8OperatorE0ENS1_17Conv2dProblemSizeELNS1_9GroupModeE0EEEEEvNT_6ParamsE:
        /*0000*/ 	.byte	0x80, 0x00, 0x00, 0x00, 0x00, 0x00, 0x00, 0x00


//--------------------- .nv.constant0._ZN7cutlass6KernelINS_4conv6kernel23ImplicitGemmConvolutionINS1_11threadblock22ImplicitGemmMultistageINS_4gemm9GemmShapeILi128ELi64ELi16EEENS4_48Conv2dFpropActivationTileAccessIteratorOptimizedINS_11MatrixShapeILi128ELi16EEEfNS_6layout10TensorNHWCENS_9transform29PitchLinearWarpRakedThreadMapINS_16PitchLinearShapeILi16ELi128EEELi128ENSG_ILi4ELi8EEELi4EEENS_12AlignedArrayIfLi4ELi16EEEEENSE_11threadblock25RegularTileAccessIteratorISB_fNSC_37RowMajorTensorOpMultiplicandCrosswiseILi32ELi16EEELi0ESJ_Li16EEELNS_4arch14CacheOperation4KindE0ENS4_44Conv2dFpropFilterTileAccessIteratorOptimizedINSA_ILi16ELi64EEEfSD_NSF_INSG_ILi16ELi64EEELi128ESI_Li4EEESL_Lb0EEENSO_ISW_fNSC_40ColumnMajorTensorOpMultiplicandCrosswiseILi32ELi16EEELi1ESY_Li16EEELSU_1ENS6_11threadblock9MmaPolicyINS6_4warp11MmaTensorOpINS7_ILi64ELi32ELi16EEEfSQ_fS11_fNSC_8RowMajorENS15_17MmaTensorOpPolicyINSS_3MmaINS7_ILi16ELi8ELi8EEELi32ENS_10tfloat32_tES18_S1C_NSC_11ColumnMajorEfS18_NSS_13OpMultiplyAddEEENSA_ILi1ELi1EEEEELi1ELb0EbEENSA_ILi0ELi0EEES1J_Li1EEELi3EbEENS_8epilogue11threadblock8EpilogueIS8_S1I_Li1ENS1N_22PredicatedTileIteratorINS1N_26OutputTileOptimalThreadMapINS1N_15OutputTileShapeILi64ELi8ELi2ELi1ELi1EEENS1R_ILi1ELi8ELi1ELi1ELi8EEELi128ELi4ELi32EEEfLb0ENSC_9NoPermuteELb0EEENS1M_4warp24FragmentIteratorTensorOpIS17_S1B_fNS_5ArrayIfLi4ELb1EEES18_EENS1X_20TileIteratorTensorOpIS17_S1B_fS18_EENS1N_18SharedLoadIteratorINS1U_18CompactedThreadMapEfLi16EEENS1M_6thread17LinearCombinationIfLi4EffLNS27_9ScaleType4KindE0ELNS_15FloatRoundStyleE2EfEENSA_ILi0ELi8EEELi2ELi1EEENS13_30GemmIdentityThreadblockSwizzleILi1EEELNS1_8OperatorE0ENS1_17Conv2dProblemSizeELNS1_9GroupModeE0EEEEEvNT_6ParamsE --------------------------
	.section	.nv.constant0._ZN7cutlass6KernelINS_4conv6kernel23ImplicitGemmConvolutionINS1_11threadblock22ImplicitGemmMultistageINS_4gemm9GemmShapeILi128ELi64ELi16EEENS4_48Conv2dFpropActivationTileAccessIteratorOptimizedINS_11MatrixShapeILi128ELi16EEEfNS_6layout10TensorNHWCENS_9transform29PitchLinearWarpRakedThreadMapINS_16PitchLinearShapeILi16ELi128EEELi128ENSG_ILi4ELi8EEELi4EEENS_12AlignedArrayIfLi4ELi16EEEEENSE_11threadblock25RegularTileAccessIteratorISB_fNSC_37RowMajorTensorOpMultiplicandCrosswiseILi32ELi16EEELi0ESJ_Li16EEELNS_4arch14CacheOperation4KindE0ENS4_44Conv2dFpropFilterTileAccessIteratorOptimizedINSA_ILi16ELi64EEEfSD_NSF_INSG_ILi16ELi64EEELi128ESI_Li4EEESL_Lb0EEENSO_ISW_fNSC_40ColumnMajorTensorOpMultiplicandCrosswiseILi32ELi16EEELi1ESY_Li16EEELSU_1ENS6_11threadblock9MmaPolicyINS6_4warp11MmaTensorOpINS7_ILi64ELi32ELi16EEEfSQ_fS11_fNSC_8RowMajorENS15_17MmaTensorOpPolicyINSS_3MmaINS7_ILi16ELi8ELi8EEELi32ENS_10tfloat32_tES18_S1C_NSC_11ColumnMajorEfS18_NSS_13OpMultiplyAddEEENSA_ILi1ELi1EEEEELi1ELb0EbEENSA_ILi0ELi0EEES1J_Li1EEELi3EbEENS_8epilogue11threadblock8EpilogueIS8_S1I_Li1ENS1N_22PredicatedTileIteratorINS1N_26OutputTileOptimalThreadMapINS1N_15OutputTileShapeILi64ELi8ELi2ELi1ELi1EEENS1R_ILi1ELi8ELi1ELi1ELi8EEELi128ELi4ELi32EEEfLb0ENSC_9NoPermuteELb0EEENS1M_4warp24FragmentIteratorTensorOpIS17_S1B_fNS_5ArrayIfLi4ELb1EEES18_EENS1X_20TileIteratorTensorOpIS17_S1B_fS18_EENS1N_18SharedLoadIteratorINS1U_18CompactedThreadMapEfLi16EEENS1M_6thread17LinearCombinationIfLi4EffLNS27_9ScaleType4KindE0ELNS_15FloatRoundStyleE2EfEENSA_ILi0ELi8EEELi2ELi1EEENS13_30GemmIdentityThreadblockSwizzleILi1EEELNS1_8OperatorE0ENS1_17Conv2dProblemSizeELNS1_9GroupModeE0EEEEEvNT_6ParamsE,"a",@progbits
	.sectionflags	@""
	.align	4
.nv.constant0._ZN7cutlass6KernelINS_4conv6kernel23ImplicitGemmConvolutionINS1_11threadblock22ImplicitGemmMultistageINS_4gemm9GemmShapeILi128ELi64ELi16EEENS4_48Conv2dFpropActivationTileAccessIteratorOptimizedINS_11MatrixShapeILi128ELi16EEEfNS_6layout10TensorNHWCENS_9transform29PitchLinearWarpRakedThreadMapINS_16PitchLinearShapeILi16ELi128EEELi128ENSG_ILi4ELi8EEELi4EEENS_12AlignedArrayIfLi4ELi16EEEEENSE_11threadblock25RegularTileAccessIteratorISB_fNSC_37RowMajorTensorOpMultiplicandCrosswiseILi32ELi16EEELi0ESJ_Li16EEELNS_4arch14CacheOperation4KindE0ENS4_44Conv2dFpropFilterTileAccessIteratorOptimizedINSA_ILi16ELi64EEEfSD_NSF_INSG_ILi16ELi64EEELi128ESI_Li4EEESL_Lb0EEENSO_ISW_fNSC_40ColumnMajorTensorOpMultiplicandCrosswiseILi32ELi16EEELi1ESY_Li16EEELSU_1ENS6_11threadblock9MmaPolicyINS6_4warp11MmaTensorOpINS7_ILi64ELi32ELi16EEEfSQ_fS11_fNSC_8RowMajorENS15_17MmaTensorOpPolicyINSS_3MmaINS7_ILi16ELi8ELi8EEELi32ENS_10tfloat32_tES18_S1C_NSC_11ColumnMajorEfS18_NSS_13OpMultiplyAddEEENSA_ILi1ELi1EEEEELi1ELb0EbEENSA_ILi0ELi0EEES1J_Li1EEELi3EbEENS_8epilogue11threadblock8EpilogueIS8_S1I_Li1ENS1N_22PredicatedTileIteratorINS1N_26OutputTileOptimalThreadMapINS1N_15OutputTileShapeILi64ELi8ELi2ELi1ELi1EEENS1R_ILi1ELi8ELi1ELi1ELi8EEELi128ELi4ELi32EEEfLb0ENSC_9NoPermuteELb0EEENS1M_4warp24FragmentIteratorTensorOpIS17_S1B_fNS_5ArrayIfLi4ELb1EEES18_EENS1X_20TileIteratorTensorOpIS17_S1B_fS18_EENS1N_18SharedLoadIteratorINS1U_18CompactedThreadMapEfLi16EEENS1M_6thread17LinearCombinationIfLi4EffLNS27_9ScaleType4KindE0ELNS_15FloatRoundStyleE2EfEENSA_ILi0ELi8EEELi2ELi1EEENS13_30GemmIdentityThreadblockSwizzleILi1EEELNS1_8OperatorE0ENS1_17Conv2dProblemSizeELNS1_9GroupModeE0EEEEEvNT_6ParamsE:
	.zero		800


//--------------------- .nv.constant2._ZN7cutlass6KernelINS_4conv6kernel23ImplicitGemmConvolutionINS1_11threadblock22ImplicitGemmMultistageINS_4gemm9GemmShapeILi128ELi64ELi16EEENS4_48Conv2dFpropActivationTileAccessIteratorOptimizedINS_11MatrixShapeILi128ELi16EEEfNS_6layout10TensorNHWCENS_9transform29PitchLinearWarpRakedThreadMapINS_16PitchLinearShapeILi16ELi128EEELi128ENSG_ILi4ELi8EEELi4EEENS_12AlignedArrayIfLi4ELi16EEEEENSE_11threadblock25RegularTileAccessIteratorISB_fNSC_37RowMajorTensorOpMultiplicandCrosswiseILi32ELi16EEELi0ESJ_Li16EEELNS_4arch14CacheOperation4KindE0ENS4_44Conv2dFpropFilterTileAccessIteratorOptimizedINSA_ILi16ELi64EEEfSD_NSF_INSG_ILi16ELi64EEELi128ESI_Li4EEESL_Lb0EEENSO_ISW_fNSC_40ColumnMajorTensorOpMultiplicandCrosswiseILi32ELi16EEELi1ESY_Li16EEELSU_1ENS6_11threadblock9MmaPolicyINS6_4warp18MmaTensorOpFastF32INS7_ILi64ELi32ELi16EEEfSQ_fS11_fNSC_8RowMajorENS15_17MmaTensorOpPolicyINSS_3MmaINS7_ILi16ELi8ELi8EEELi32ENS_10tfloat32_tES18_S1C_NSC_11ColumnMajorEfS18_NSS_13OpMultiplyAddEEENSA_ILi1ELi1EEEEELi1ELb0EbEENSA_ILi0ELi0EEES1J_Li1EEELi3EbEENS_8epilogue11threadblock8EpilogueIS8_S1I_Li1ENS1N_22PredicatedTileIteratorINS1N_26OutputTileOptimalThreadMapINS1N_15OutputTileShapeILi64ELi8ELi2ELi1ELi1EEENS1R_ILi1ELi8ELi1ELi1ELi8EEELi128ELi4ELi32EEEfLb0ENSC_9NoPermuteELb0EEENS1M_4warp24FragmentIteratorTensorOpIS17_S1B_fNS_5ArrayIfLi4ELb1EEES18_EENS1X_20TileIteratorTensorOpIS17_S1B_fS18_EENS1N_18SharedLoadIteratorINS1U_18CompactedThreadMapEfLi16EEENS1M_6thread17LinearCombinationIfLi4EffLNS27_9ScaleType4KindE0ELNS_15FloatRoundStyleE2EfEENSA_ILi0ELi8EEELi2ELi1EEENS13_30GemmIdentityThreadblockSwizzleILi1EEELNS1_8OperatorE0ENS1_17Conv2dProblemSizeELNS1_9GroupModeE0EEEEEvNT_6ParamsE --------------------------
	.section	.nv.constant2._ZN7cutlass6KernelINS_4conv6kernel23ImplicitGemmConvolutionINS1_11threadblock22ImplicitGemmMultistageINS_4gemm9GemmShapeILi128ELi64ELi16EEENS4_48Conv2dFpropActivationTileAccessIteratorOptimizedINS_11MatrixShapeILi128ELi16EEEfNS_6layout10TensorNHWCENS_9transform29PitchLinearWarpRakedThreadMapINS_16PitchLinearShapeILi16ELi128EEELi128ENSG_ILi4ELi8EEELi4EEENS_12AlignedArrayIfLi4ELi16EEEEENSE_11threadblock25RegularTileAccessIteratorISB_fNSC_37RowMajorTensorOpMultiplicandCrosswiseILi32ELi16EEELi0ESJ_Li16EEELNS_4arch14CacheOperation4KindE0ENS4_44Conv2dFpropFilterTileAccessIteratorOptimizedINSA_ILi16ELi64EEEfSD_NSF_INSG_ILi16ELi64EEELi128ESI_Li4EEESL_Lb0EEENSO_ISW_fNSC_40ColumnMajorTensorOpMultiplicandCrosswiseILi32ELi16EEELi1ESY_Li16EEELSU_1ENS6_11threadblock9MmaPolicyINS6_4warp18MmaTensorOpFastF32INS7_ILi64ELi32ELi16EEEfSQ_fS11_fNSC_8RowMajorENS15_17MmaTensorOpPolicyINSS_3MmaINS7_ILi16ELi8ELi8EEELi32ENS_10tfloat32_tES18_S1C_NSC_11ColumnMajorEfS18_NSS_13OpMultiplyAddEEENSA_ILi1ELi1EEEEELi1ELb0EbEENSA_ILi0ELi0EEES1J_Li1EEELi3EbEENS_8epilogue11threadblock8EpilogueIS8_S1I_Li1ENS1N_22PredicatedTileIteratorINS1N_26OutputTileOptimalThreadMapINS1N_15OutputTileShapeILi64ELi8ELi2ELi1ELi1EEENS1R_ILi1ELi8ELi1ELi1ELi8EEELi128ELi4ELi32EEEfLb0ENSC_9NoPermuteELb0EEENS1M_4warp24FragmentIteratorTensorOpIS17_S1B_fNS_5ArrayIfLi4ELb1EEES18_EENS1X_20TileIteratorTensorOpIS17_S1B_fS18_EENS1N_18SharedLoadIteratorINS1U_18CompactedThreadMapEfLi16EEENS1M_6thread17LinearCombinationIfLi4EffLNS27_9ScaleType4KindE0ELNS_15FloatRoundStyleE2EfEENSA_ILi0ELi8EEELi2ELi1EEENS13_30GemmIdentityThreadblockSwizzleILi1EEELNS1_8OperatorE0ENS1_17Conv2dProblemSizeELNS1_9GroupModeE0EEEEEvNT_6ParamsE,"a",@progbits
	.sectionflags	@""
	.align	4
.nv.constant2._ZN7cutlass6KernelINS_4conv6kernel23ImplicitGemmConvolutionINS1_11threadblock22ImplicitGemmMultistageINS_4gemm9GemmShapeILi128ELi64ELi16EEENS4_48Conv2dFpropActivationTileAccessIteratorOptimizedINS_11MatrixShapeILi128ELi16EEEfNS_6layout10TensorNHWCENS_9transform29PitchLinearWarpRakedThreadMapINS_16PitchLinearShapeILi16ELi128EEELi128ENSG_ILi4ELi8EEELi4EEENS_12AlignedArrayIfLi4ELi16EEEEENSE_11threadblock25RegularTileAccessIteratorISB_fNSC_37RowMajorTensorOpMultiplicandCrosswiseILi32ELi16EEELi0ESJ_Li16EEELNS_4arch14CacheOperation4KindE0ENS4_44Conv2dFpropFilterTileAccessIteratorOptimizedINSA_ILi16ELi64EEEfSD_NSF_INSG_ILi16ELi64EEELi128ESI_Li4EEESL_Lb0EEENSO_ISW_fNSC_40ColumnMajorTensorOpMultiplicandCrosswiseILi32ELi16EEELi1ESY_Li16EEELSU_1ENS6_11threadblock9MmaPolicyINS6_4warp18MmaTensorOpFastF32INS7_ILi64ELi32ELi16EEEfSQ_fS11_fNSC_8RowMajorENS15_17MmaTensorOpPolicyINSS_3MmaINS7_ILi16ELi8ELi8EEELi32ENS_10tfloat32_tES18_S1C_NSC_11ColumnMajorEfS18_NSS_13OpMultiplyAddEEENSA_ILi1ELi1EEEEELi1ELb0EbEENSA_ILi0ELi0EEES1J_Li1EEELi3EbEENS_8epilogue11threadblock8EpilogueIS8_S1I_Li1ENS1N_22PredicatedTileIteratorINS1N_26OutputTileOptimalThreadMapINS1N_15OutputTileShapeILi64ELi8ELi2ELi1ELi1EEENS1R_ILi1ELi8ELi1ELi1ELi8EEELi128ELi4ELi32EEEfLb0ENSC_9NoPermuteELb0EEENS1M_4warp24FragmentIteratorTensorOpIS17_S1B_fNS_5ArrayIfLi4ELb1EEES18_EENS1X_20TileIteratorTensorOpIS17_S1B_fS18_EENS1N_18SharedLoadIteratorINS1U_18CompactedThreadMapEfLi16EEENS1M_6thread17LinearCombinationIfLi4EffLNS27_9ScaleType4KindE0ELNS_15FloatRoundStyleE2EfEENSA_ILi0ELi8EEELi2ELi1EEENS13_30GemmIdentityThreadblockSwizzleILi1EEELNS1_8OperatorE0ENS1_17Conv2dProblemSizeELNS1_9GroupModeE0EEEEEvNT_6ParamsE:
        /*0000*/ 	.byte	0x80, 0x00, 0x00, 0x00, 0x00, 0x00, 0x00, 0x00


//--------------------- .nv.constant0._ZN7cutlass6KernelINS_4conv6kernel23ImplicitGemmConvolutionINS1_11threadblock22ImplicitGemmMultistageINS_4gemm9GemmShapeILi128ELi64ELi16EEENS4_48Conv2dFpropActivationTileAccessIteratorOptimizedINS_11MatrixShapeILi128ELi16EEEfNS_6layout10TensorNHWCENS_9transform29PitchLinearWarpRakedThreadMapINS_16PitchLinearShapeILi16ELi128EEELi128ENSG_ILi4ELi8EEELi4EEENS_12AlignedArrayIfLi4ELi16EEEEENSE_11threadblock25RegularTileAccessIteratorISB_fNSC_37RowMajorTensorOpMultiplicandCrosswiseILi32ELi16EEELi0ESJ_Li16EEELNS_4arch14CacheOperation4KindE0ENS4_44Conv2dFpropFilterTileAccessIteratorOptimizedINSA_ILi16ELi64EEEfSD_NSF_INSG_ILi16ELi64EEELi128ESI_Li4EEESL_Lb0EEENSO_ISW_fNSC_40ColumnMajorTensorOpMultiplicandCrosswiseILi32ELi16EEELi1ESY_Li16EEELSU_1ENS6_11threadblock9MmaPolicyINS6_4warp18MmaTensorOpFastF32INS7_ILi64ELi32ELi16EEEfSQ_fS11_fNSC_8RowMajorENS15_17MmaTensorOpPolicyINSS_3MmaINS7_ILi16ELi8ELi8EEELi32ENS_10tfloat32_tES18_S1C_NSC_11ColumnMajorEfS18_NSS_13OpMultiplyAddEEENSA_ILi1ELi1EEEEELi1ELb0EbEENSA_ILi0ELi0EEES1J_Li1EEELi3EbEENS_8epilogue11threadblock8EpilogueIS8_S1I_Li1ENS1N_22PredicatedTileIteratorINS1N_26OutputTileOptimalThreadMapINS1N_15OutputTileShapeILi64ELi8ELi2ELi1ELi1EEENS1R_ILi1ELi8ELi1ELi1ELi8EEELi128ELi4ELi32EEEfLb0ENSC_9NoPermuteELb0EEENS1M_4warp24FragmentIteratorTensorOpIS17_S1B_fNS_5ArrayIfLi4ELb1EEES18_EENS1X_20TileIteratorTensorOpIS17_S1B_fS18_EENS1N_18SharedLoadIteratorINS1U_18CompactedThreadMapEfLi16EEENS1M_6thread17LinearCombinationIfLi4EffLNS27_9ScaleType4KindE0ELNS_15FloatRoundStyleE2EfEENSA_ILi0ELi8EEELi2ELi1EEENS13_30GemmIdentityThreadblockSwizzleILi1EEELNS1_8OperatorE0ENS1_17Conv2dProblemSizeELNS1_9GroupModeE0EEEEEvNT_6ParamsE --------------------------
	.section	.nv.constant0._ZN7cutlass6KernelINS_4conv6kernel23ImplicitGemmConvolutionINS1_11threadblock22ImplicitGemmMultistageINS_4gemm9GemmShapeILi128ELi64ELi16EEENS4_48Conv2dFpropActivationTileAccessIteratorOptimizedINS_11MatrixShapeILi128ELi16EEEfNS_6layout10TensorNHWCENS_9transform29PitchLinearWarpRakedThreadMapINS_16PitchLinearShapeILi16ELi128EEELi128ENSG_ILi4ELi8EEELi4EEENS_12AlignedArrayIfLi4ELi16EEEEENSE_11threadblock25RegularTileAccessIteratorISB_fNSC_37RowMajorTensorOpMultiplicandCrosswiseILi32ELi16EEELi0ESJ_Li16EEELNS_4arch14CacheOperation4KindE0ENS4_44Conv2dFpropFilterTileAccessIteratorOptimizedINSA_ILi16ELi64EEEfSD_NSF_INSG_ILi16ELi64EEELi128ESI_Li4EEESL_Lb0EEENSO_ISW_fNSC_40ColumnMajorTensorOpMultiplicandCrosswiseILi32ELi16EEELi1ESY_Li16EEELSU_1ENS6_11threadblock9MmaPolicyINS6_4warp18MmaTensorOpFastF32INS7_ILi64ELi32ELi16EEEfSQ_fS11_fNSC_8RowMajorENS15_17MmaTensorOpPolicyINSS_3MmaINS7_ILi16ELi8ELi8EEELi32ENS_10tfloat32_tES18_S1C_NSC_11ColumnMajorEfS18_NSS_13OpMultiplyAddEEENSA_ILi1ELi1EEEEELi1ELb0EbEENSA_ILi0ELi0EEES1J_Li1EEELi3EbEENS_8epilogue11threadblock8EpilogueIS8_S1I_Li1ENS1N_22PredicatedTileIteratorINS1N_26OutputTileOptimalThreadMapINS1N_15OutputTileShapeILi64ELi8ELi2ELi1ELi1EEENS1R_ILi1ELi8ELi1ELi1ELi8EEELi128ELi4ELi32EEEfLb0ENSC_9NoPermuteELb0EEENS1M_4warp24FragmentIteratorTensorOpIS17_S1B_fNS_5ArrayIfLi4ELb1EEES18_EENS1X_20TileIteratorTensorOpIS17_S1B_fS18_EENS1N_18SharedLoadIteratorINS1U_18CompactedThreadMapEfLi16EEENS1M_6thread17LinearCombinationIfLi4EffLNS27_9ScaleType4KindE0ELNS_15FloatRoundStyleE2EfEENSA_ILi0ELi8EEELi2ELi1EEENS13_30GemmIdentityThreadblockSwizzleILi1EEELNS1_8OperatorE0ENS1_17Conv2dProblemSizeELNS1_9GroupModeE0EEEEEvNT_6ParamsE,"a",@progbits
	.sectionflags	@""
	.align	4
.nv.constant0._ZN7cutlass6KernelINS_4conv6kernel23ImplicitGemmConvolutionINS1_11threadblock22ImplicitGemmMultistageINS_4gemm9GemmShapeILi128ELi64ELi16EEENS4_48Conv2dFpropActivationTileAccessIteratorOptimizedINS_11MatrixShapeILi128ELi16EEEfNS_6layout10TensorNHWCENS_9transform29PitchLinearWarpRakedThreadMapINS_16PitchLinearShapeILi16ELi128EEELi128ENSG_ILi4ELi8EEELi4EEENS_12AlignedArrayIfLi4ELi16EEEEENSE_11threadblock25RegularTileAccessIteratorISB_fNSC_37RowMajorTensorOpMultiplicandCrosswiseILi32ELi16EEELi0ESJ_Li16EEELNS_4arch14CacheOperation4KindE0ENS4_44Conv2dFpropFilterTileAccessIteratorOptimizedINSA_ILi16ELi64EEEfSD_NSF_INSG_ILi16ELi64EEELi128ESI_Li4EEESL_Lb0EEENSO_ISW_fNSC_40ColumnMajorTensorOpMultiplicandCrosswiseILi32ELi16EEELi1ESY_Li16EEELSU_1ENS6_11threadblock9MmaPolicyINS6_4warp18MmaTensorOpFastF32INS7_ILi64ELi32ELi16EEEfSQ_fS11_fNSC_8RowMajorENS15_17MmaTensorOpPolicyINSS_3MmaINS7_ILi16ELi8ELi8EEELi32ENS_10tfloat32_tES18_S1C_NSC_11ColumnMajorEfS18_NSS_13OpMultiplyAddEEENSA_ILi1ELi1EEEEELi1ELb0EbEENSA_ILi0ELi0EEES1J_Li1EEELi3EbEENS_8epilogue11threadblock8EpilogueIS8_S1I_Li1ENS1N_22PredicatedTileIteratorINS1N_26OutputTileOptimalThreadMapINS1N_15OutputTileShapeILi64ELi8ELi2ELi1ELi1EEENS1R_ILi1ELi8ELi1ELi1ELi8EEELi128ELi4ELi32EEEfLb0ENSC_9NoPermuteELb0EEENS1M_4warp24FragmentIteratorTensorOpIS17_S1B_fNS_5ArrayIfLi4ELb1EEES18_EENS1X_20TileIteratorTensorOpIS17_S1B_fS18_EENS1N_18SharedLoadIteratorINS1U_18CompactedThreadMapEfLi16EEENS1M_6thread17LinearCombinationIfLi4EffLNS27_9ScaleType4KindE0ELNS_15FloatRoundStyleE2EfEENSA_ILi0ELi8EEELi2ELi1EEENS13_30GemmIdentityThreadblockSwizzleILi1EEELNS1_8OperatorE0ENS1_17Conv2dProblemSizeELNS1_9GroupModeE0EEEEEvNT_6ParamsE:
	.zero		800


//--------------------- .text._ZN7cutlass9reference6device6kernel11Conv2dWgradIfNS_6layout10TensorNHWCEfS5_fS5_ffNS_16NumericConverterIffLNS_15FloatRoundStyleE2EEENS_12multiply_addIfffEELi2ELi4ELi8ELi16EEEvNS_4conv17Conv2dProblemSizeENS_9TensorRefIT_T0_EENSD_IT1_T2_EENSD_IT3_T4_EESM_T5_SN_ --------------------------
	.section	.text._ZN7cutlass9reference6device6kernel11Conv2dWgradIfNS_6layout10TensorNHWCEfS5_fS5_ffNS_16NumericConverterIffLNS_15FloatRoundStyleE2EEENS_12multiply_addIfffEELi2ELi4ELi8ELi16EEEvNS_4conv17Conv2dProblemSizeENS_9TensorRefIT_T0_EENSD_IT1_T2_EENSD_IT3_T4_EESM_T5_SN_,"ax",@progbits
	.sectioninfo	@"SHI_REGISTERS=72"
	.align	128
        .global         _ZN7cutlass9reference6device6kernel11Conv2dWgradIfNS_6layout10TensorNHWCEfS5_fS5_ffNS_16NumericConverterIffLNS_15FloatRoundStyleE2EEENS_12multiply_addIfffEELi2ELi4ELi8ELi16EEEvNS_4conv17Conv2dProblemSizeENS_9TensorRefIT_T0_EENSD_IT1_T2_EENSD_IT3_T4_EESM_T5_SN_
        .type           _ZN7cutlass9reference6device6kernel11Conv2dWgradIfNS_6layout10TensorNHWCEfS5_fS5_ffNS_16NumericConverterIffLNS_15FloatRoundStyleE2EEENS_12multiply_addIfffEELi2ELi4ELi8ELi16EEEvNS_4conv17Conv2dProblemSizeENS_9TensorRefIT_T0_EENSD_IT1_T2_EENSD_IT3_T4_EESM_T5_SN_,@function
        .size           _ZN7cutlass9reference6device6kernel11Conv2dWgradIfNS_6layout10TensorNHWCEfS5_fS5_ffNS_16NumericConverterIffLNS_15FloatRoundStyleE2EEENS_12multiply_addIfffEELi2ELi4ELi8ELi16EEEvNS_4conv17Conv2dProblemSizeENS_9TensorRefIT_T0_EENSD_IT1_T2_EENSD_IT3_T4_EESM_T5_SN_,(.L_x_364 - _ZN7cutlass9reference6device6kernel11Conv2dWgradIfNS_6layout10TensorNHWCEfS5_fS5_ffNS_16NumericConverterIffLNS_15FloatRoundStyleE2EEENS_12multiply_addIfffEELi2ELi4ELi8ELi16EEEvNS_4conv17Conv2dProblemSizeENS_9TensorRefIT_T0_EENSD_IT1_T2_EENSD_IT3_T4_EESM_T5_SN_)
        .other          _ZN7cutlass9reference6device6kernel11Conv2dWgradIfNS_6layout10TensorNHWCEfS5_fS5_ffNS_16NumericConverterIffLNS_15FloatRoundStyleE2EEENS_12multiply_addIfffEELi2ELi4ELi8ELi16EEEvNS_4conv17Conv2dProblemSizeENS_9TensorRefIT_T0_EENSD_IT1_T2_EENSD_IT3_T4_EESM_T5_SN_,@"STO_CUDA_ENTRY STV_DEFAULT"
_ZN7cutlass9reference6device6kernel11Conv2dWgradIfNS_6layout10TensorNHWCEfS5_fS5_ffNS_16NumericConverterIffLNS_15FloatRoundStyleE2EEENS_12multiply_addIfffEELi2ELi4ELi8ELi16EEEvNS_4conv17Conv2dProblemSizeENS_9TensorRefIT_T0_EENSD_IT1_T2_EENSD_IT3_T4_EESM_T5_SN_:
.text._ZN7cutlass9reference6device6kernel11Conv2dWgradIfNS_6layout10TensorNHWCEfS5_fS5_ffNS_16NumericConverterIffLNS_15FloatRoundStyleE2EEENS_12multiply_addIfffEELi2ELi4ELi8ELi16EEEvNS_4conv17Conv2dProblemSizeENS_9TensorRefIT_T0_EENSD_IT1_T2_EENSD_IT3_T4_EESM_T5_SN_:
[----:B------:R-:W-:Y:S02]  /*0000*/  MOV R1, c[0x0][0x28] ;  /* 0x00000a0000017a02 */ /* 0x000fe40000000f00 */
[----:B------:R-:W0:Y:S01]  /*0010*/  S2R R0, SR_TID.Y ;  /* 0x0000000000007919 */ /* 0x000e220000002200 */
[----:B------:R-:W-:Y:S01]  /*0020*/  HFMA2.MMA R3, -RZ, RZ, 0, 0 ;  /* 0x00000000ff037435 */ /* 0x000fe200000001ff */
[----:B------:R-:W-:Y:S01]  /*0030*/  ULDC UR4, c[0x0][0x16c] ;  /* 0x00005b0000047ab9 */ /* 0x000fe20000000800 */
[----:B------:R-:W-:Y:S01]  /*0040*/  BSSY B0, `(.L_x_0) ;  /* 0x0000030000007945 */ /* 0x000fe20003800000 */
[----:B------:R-:W1:Y:S01]  /*0050*/  S2R R16, SR_CTAID.Y ;  /* 0x0000000000107919 */ /* 0x000e620000002600 */
[----:B------:R-:W-:Y:S02]  /*0060*/  ULDC UR6, c[0x0][0x180] ;  /* 0x0000600000067ab9 */ /* 0x000fe40000000800 */
[----:B------:R-:W-:Y:S02]  /*0070*/  UIMAD.WIDE UR6, UR4, UR6, URZ ;  /* 0x00000006040672a5 */ /* 0x000fe4000f8e023f */
[----:B------:R-:W-:Y:S01]  /*0080*/  USHF.R.S32.HI UR4, URZ, 0x1f, UR4 ;  /* 0x0000001f3f047899 */ /* 0x000fe20008011404 */
[----:B0-----:R-:W-:-:S04]  /*0090*/  IMAD.SHL.U32 R2, R0, 0x4, RZ ;  /* 0x0000000400027824 */ /* 0x001fc800078e00ff */
[----:B-1----:R-:W-:-:S05]  /*00a0*/  IMAD.WIDE.U32 R16, R16, 0x40, R2 ;  /* 0x0000004010107825 */ /* 0x002fca00078e0002 */
[----:B------:R-:W-:-:S04]  /*00b0*/  LOP3.LUT R0, R17, UR7, RZ, 0xfc, !PT ;  /* 0x0000000711007c12 */ /* 0x000fc8000f8efcff */
[----:B------:R-:W-:-:S13]  /*00c0*/  ISETP.NE.U32.AND P0, PT, R0, RZ, PT ;  /* 0x000000ff0000720c */ /* 0x000fda0003f05070 */
[----:B------:R-:W-:Y:S05]  /*00d0*/  @!P0 BRA `(.L_x_1) ;  /* 0x0000011000008947 */ /* 0x000fea0003800000 */
[----:B------:R-:W-:Y:S01]  /*00e0*/  IMAD.U32 R10, RZ, RZ, UR6 ;  /* 0x00000006ff0a7e24 */ /* 0x000fe2000f8e00ff */
[----:B------:R-:W-:Y:S01]  /*00f0*/  MOV R6, UR6 ;  /* 0x0000000600067c02 */ /* 0x000fe20008000f00 */
[----:B------:R-:W-:Y:S01]  /*0100*/  IMAD.U32 R11, RZ, RZ, UR7 ;  /* 0x00000007ff0b7e24 */ /* 0x000fe2000f8e00ff */
[----:B------:R-:W-:Y:S01]  /*0110*/  MOV R0, R16 ;  /* 0x0000001000007202 */ /* 0x000fe20000000f00 */
[----:B------:R-:W-:Y:S01]  /*0120*/  IMAD.U32 R7, RZ, RZ, UR7 ;  /* 0x00000007ff077e24 */ /* 0x000fe2000f8e00ff */
[----:B------:R-:W-:Y:S02]  /*0130*/  MOV R9, R17 ;  /* 0x0000001100097202 */ /* 0x000fe40000000f00 */
[----:B------:R-:W-:Y:S02]  /*0140*/  MOV R8, 0x160 ;  /* 0x0000016000087802 */ /* 0x000fe40000000f00 */
[----:B------:R-:W-:Y:S05]  /*0150*/  CALL.REL.NOINC `($__internal_0_$__cuda_sm20_div_s64) ;  /* 0x0000375000007944 */ /* 0x000fea0003c00000 */
[-C--:B------:R-:W-:Y:S02]  /*0160*/  IADD3 R3, P0, RZ, -R56.reuse, RZ ;  /* 0x80000038ff037210 */ /* 0x080fe40007f1e0ff */
[----:B------:R-:W-:Y:S02]  /*0170*/  MOV R64, R56 ;  /* 0x0000003800407202 */ /* 0x000fe40000000f00 */
[----:B------:R-:W-:Y:S01]  /*0180*/  IADD3.X R2, RZ, ~R2, RZ, P0, !PT ;  /* 0x80000002ff027210 */ /* 0x000fe200007fe4ff */
[----:B------:R-:W-:-:S04]  /*0190*/  IMAD.WIDE.U32 R4, R3, UR6, R16 ;  /* 0x0000000603047c25 */ /* 0x000fc8000f8e0010 */
[----:B------:R-:W-:Y:S01]  /*01a0*/  IMAD R2, R2, UR6, RZ ;  /* 0x0000000602027c24 */ /* 0x000fe2000f8e02ff */
[----:B------:R-:W-:-:S03]  /*01b0*/  MOV R0, R4 ;  /* 0x0000000400007202 */ /* 0x000fc60000000f00 */
[----:B------:R-:W-:-:S05]  /*01c0*/  IMAD R2, R3, UR7, R2 ;  /* 0x0000000703027c24 */ /* 0x000fca000f8e0202 */
[----:B------:R-:W-:Y:S01]  /*01d0*/  IADD3 R9, R5, R2, RZ ;  /* 0x0000000205097210 */ /* 0x000fe20007ffe0ff */
[----:B------:R-:W-:Y:S05]  /*01e0*/  BRA `(.L_x_2) ;  /* 0x0000015000007947 */ /* 0x000fea0003800000 */
.L_x_1:
[----:B------:R-:W0:Y:S01]  /*01f0*/  I2F.U32.RP R4, UR6 ;  /* 0x0000000600047d06 */ /* 0x000e220008209000 */
[----:B------:R-:W-:Y:S01]  /*0200*/  IMAD R0, RZ, RZ, -UR6 ;  /* 0x80000006ff007e24 */ /* 0x000fe2000f8e02ff */
[----:B------:R-:W-:Y:S02]  /*0210*/  ISETP.NE.U32.AND P0, PT, RZ, UR6, PT ;  /* 0x00000006ff007c0c */ /* 0x000fe4000bf05070 */
[----:B------:R-:W-:-:S04]  /*0220*/  MOV R9, RZ ;  /* 0x000000ff00097202 */ /* 0x000fc80000000f00 */
[----:B0-----:R-:W0:Y:S02]  /*0230*/  MUFU.RCP R2, R4 ;  /* 0x0000000400027308 */ /* 0x001e240000001000 */
[----:B0-----:R-:W-:-:S06]  /*0240*/  IADD3 R2, R2, 0xffffffe, RZ ;  /* 0x0ffffffe02027810 */ /* 0x001fcc0007ffe0ff */
[----:B------:R-:W0:Y:S02]  /*0250*/  F2I.FTZ.U32.TRUNC.NTZ R3, R2 ;  /* 0x0000000200037305 */ /* 0x000e24000021f000 */
[----:B0-----:R-:W-:Y:S02]  /*0260*/  IMAD R5, R0, R3, RZ ;  /* 0x0000000300057224 */ /* 0x001fe400078e02ff */
[----:B------:R-:W-:-:S04]  /*0270*/  IMAD.MOV.U32 R2, RZ, RZ, RZ ;  /* 0x000000ffff027224 */ /* 0x000fc800078e00ff */
[----:B------:R-:W-:-:S06]  /*0280*/  IMAD.HI.U32 R5, R3, R5, R2 ;  /* 0x0000000503057227 */ /* 0x000fcc00078e0002 */
[----:B------:R-:W-:-:S05]  /*0290*/  IMAD.HI.U32 R64, R5, R16, RZ ;  /* 0x0000001005407227 */ /* 0x000fca00078e00ff */
[----:B------:R-:W-:-:S05]  /*02a0*/  IADD3 R3, -R64, RZ, RZ ;  /* 0x000000ff40037210 */ /* 0x000fca0007ffe1ff */
[----:B------:R-:W-:-:S05]  /*02b0*/  IMAD R3, R3, UR6, R16 ;  /* 0x0000000603037c24 */ /* 0x000fca000f8e0210 */
[----:B------:R-:W-:-:S13]  /*02c0*/  ISETP.GE.U32.AND P2, PT, R3, UR6, PT ;  /* 0x0000000603007c0c */ /* 0x000fda000bf46070 */
[----:B------:R-:W-:Y:S02]  /*02d0*/  @P2 IADD3 R3, R3, -UR6, RZ ;  /* 0x8000000603032c10 */ /* 0x000fe4000fffe0ff */
[----:B------:R-:W-:Y:S02]  /*02e0*/  @P2 IADD3 R64, R64, 0x1, RZ ;  /* 0x0000000140402810 */ /* 0x000fe40007ffe0ff */
[----:B------:R-:W-:-:S13]  /*02f0*/  ISETP.GE.U32.AND P1, PT, R3, UR6, PT ;  /* 0x0000000603007c0c */ /* 0x000fda000bf26070 */
[----:B------:R-:W-:Y:S02]  /*0300*/  @P1 IADD3 R64, R64, 0x1, RZ ;  /* 0x0000000140401810 */ /* 0x000fe40007ffe0ff */
[----:B------:R-:W-:-:S05]  /*0310*/  @!P0 LOP3.LUT R64, RZ, UR6, RZ, 0x33, !PT ;  /* 0x00000006ff408c12 */ /* 0x000fca000f8e33ff */
[----:B------:R-:W-:-:S04]  /*0320*/  IMAD.MOV R3, RZ, RZ, -R64 ;  /* 0x000000ffff037224 */ /* 0x000fc800078e0a40 */
[----:B------:R-:W-:Y:S02]  /*0330*/  IMAD R0, R3, UR6, R16 ;  /* 0x0000000603007c24 */ /* 0x000fe4000f8e0210 */
.L_x_2:
[----:B------:R-:W-:Y:S05]  /*0340*/  BSYNC B0 ;  /* 0x0000000000007941 */ /* 0x000fea0003800000 */
.L_x_0:
[----:B------:R-:W-:Y:S01]  /*0350*/  LOP3.LUT R2, R9, UR4, RZ, 0xfc, !PT ;  /* 0x0000000409027c12 */ /* 0x000fe2000f8efcff */
[----:B------:R-:W-:Y:S03]  /*0360*/  BSSY B0, `(.L_x_3) ;  /* 0x000001f000007945 */ /* 0x000fe60003800000 */
[----:B------:R-:W-:-:S13]  /*0370*/  ISETP.NE.U32.AND P0, PT, R2, RZ, PT ;  /* 0x000000ff0200720c */ /* 0x000fda0003f05070 */
[----:B------:R-:W-:Y:S05]  /*0380*/  @!P0 BRA `(.L_x_4) ;  /* 0x0000008000008947 */ /* 0x000fea0003800000 */
[----:B------:R-:W-:Y:S01]  /*0390*/  IMAD.MOV.U32 R10, RZ, RZ, c[0x0][0x16c] ;  /* 0x00005b00ff0a7624 */ /* 0x000fe200078e00ff */
[----:B------:R-:W-:Y:S02]  /*03a0*/  MOV R7, UR4 ;  /* 0x0000000400077c02 */ /* 0x000fe40008000f00 */
[----:B------:R-:W-:Y:S02]  /*03b0*/  MOV R8, 0x3d0 ;  /* 0x000003d000087802 */ /* 0x000fe40000000f00 */
[----:B------:R-:W-:Y:S05]  /*03c0*/  CALL.REL.NOINC `($__internal_0_$__cuda_sm20_div_s64) ;  /* 0x000034e000007944 */ /* 0x000fea0003c00000 */
[----:B------:R-:W-:Y:S02]  /*03d0*/  IADD3 R51, -R56, RZ, RZ ;  /* 0x000000ff38337210 */ /* 0x000fe40007ffe1ff */
[----:B------:R-:W-:-:S03]  /*03e0*/  MOV R63, R56 ;  /* 0x00000038003f7202 */ /* 0x000fc60000000f00 */
[----:B------:R-:W-:Y:S01]  /*03f0*/  IMAD R51, R51, c[0x0][0x16c], R0 ;  /* 0x00005b0033337a24 */ /* 0x000fe200078e0200 */
[----:B------:R-:W-:Y:S05]  /*0400*/  BRA `(.L_x_5) ;  /* 0x0000014000007947 */ /* 0x000fea0003800000 */
.L_x_4:
[----:B------:R-:W0:Y:S01]  /*0410*/  I2F.U32.RP R6, c[0x0][0x16c] ;  /* 0x00005b0000067b06 */ /* 0x000e220000209000 */
[----:B------:R-:W-:-:S07]  /*0420*/  ISETP.NE.U32.AND P0, PT, RZ, c[0x0][0x16c], PT ;  /* 0x00005b00ff007a0c */ /* 0x000fce0003f05070 */
[----:B0-----:R-:W0:Y:S02]  /*0430*/  MUFU.RCP R4, R6 ;  /* 0x0000000600047308 */ /* 0x001e240000001000 */
[----:B0-----:R-:W-:-:S06]  /*0440*/  IADD3 R4, R4, 0xffffffe, RZ ;  /* 0x0ffffffe04047810 */ /* 0x001fcc0007ffe0ff */
[----:B------:R-:W0:Y:S02]  /*0450*/  F2I.FTZ.U32.TRUNC.NTZ R3, R4 ;  /* 0x0000000400037305 */ /* 0x000e24000021f000 */
[----:B0-----:R-:W-:-:S04]  /*0460*/  IMAD.MOV R2, RZ, RZ, -R3 ;  /* 0x000000ffff027224 */ /* 0x001fc800078e0a03 */
[----:B------:R-:W-:Y:S02]  /*0470*/  IMAD R5, R2, c[0x0][0x16c], RZ ;  /* 0x00005b0002057a24 */ /* 0x000fe400078e02ff */
[----:B------:R-:W-:-:S04]  /*0480*/  IMAD.MOV.U32 R2, RZ, RZ, RZ ;  /* 0x000000ffff027224 */ /* 0x000fc800078e00ff */
[----:B------:R-:W-:-:S06]  /*0490*/  IMAD.HI.U32 R5, R3, R5, R2 ;  /* 0x0000000503057227 */ /* 0x000fcc00078e0002 */
[----:B------:R-:W-:-:S05]  /*04a0*/  IMAD.HI.U32 R63, R5, R0, RZ ;  /* 0x00000000053f7227 */ /* 0x000fca00078e00ff */
[----:B------:R-:W-:-:S05]  /*04b0*/  IADD3 R3, -R63, RZ, RZ ;  /* 0x000000ff3f037210 */ /* 0x000fca0007ffe1ff */
[----:B------:R-:W-:-:S05]  /*04c0*/  IMAD R3, R3, c[0x0][0x16c], R0 ;  /* 0x00005b0003037a24 */ /* 0x000fca00078e0200 */
[----:B------:R-:W-:-:S13]  /*04d0*/  ISETP.GE.U32.AND P2, PT, R3, c[0x0][0x16c], PT ;  /* 0x00005b0003007a0c */ /* 0x000fda0003f46070 */
[----:B------:R-:W-:Y:S02]  /*04e0*/  @P2 IADD3 R3, R3, -c[0x0][0x16c], RZ ;  /* 0x80005b0003032a10 */ /* 0x000fe40007ffe0ff */
[----:B------:R-:W-:Y:S02]  /*04f0*/  @P2 IADD3 R63, R63, 0x1, RZ ;  /* 0x000000013f3f2810 */ /* 0x000fe40007ffe0ff */
[----:B------:R-:W-:-:S13]  /*0500*/  ISETP.GE.U32.AND P1, PT, R3, c[0x0][0x16c], PT ;  /* 0x00005b0003007a0c */ /* 0x000fda0003f26070 */
[----:B------:R-:W-:Y:S02]  /*0510*/  @P1 IADD3 R63, R63, 0x1, RZ ;  /* 0x000000013f3f1810 */ /* 0x000fe40007ffe0ff */
[----:B------:R-:W-:-:S05]  /*0520*/  @!P0 LOP3.LUT R63, RZ, c[0x0][0x16c], RZ, 0x33, !PT ;  /* 0x00005b00ff3f8a12 */ /* 0x000fca00078e33ff */
[----:B------:R-:W-:-:S04]  /*0530*/  IMAD.MOV R51, RZ, RZ, -R63 ;  /* 0x000000ffff337224 */ /* 0x000fc800078e0a3f */
[----:B------:R-:W-:Y:S02]  /*0540*/  IMAD R51, R51, c[0x0][0x16c], R0 ;  /* 0x00005b0033337a24 */ /* 0x000fe400078e0200 */
.L_x_5:
[----:B------:R-:W-:Y:S05]  /*0550*/  BSYNC B0 ;  /* 0x0000000000007941 */ /* 0x000fea0003800000 */
.L_x_3:
[----:B------:R-:W-:Y:S01]  /*0560*/  IADD3 R18, P0, R16, 0x1, RZ ;  /* 0x0000000110127810 */ /* 0x000fe20007f1e0ff */
[----:B------:R-:W-:Y:S04]  /*0570*/  BSSY B0, `(.L_x_6) ;  /* 0x000002b000007945 */ /* 0x000fe80003800000 */
[----:B------:R-:W-:-:S05]  /*0580*/  IMAD.X R19, RZ, RZ, R17, P0 ;  /* 0x000000ffff137224 */ /* 0x000fca00000e0611 */
        /* <DEDUP_REMOVED lines=15> */
[----:B------:R-:W-:-:S04]  /*0680*/  IMAD R0, R0, UR6, RZ ;  /* 0x0000000600007c24 */ /* 0x000fc8000f8e02ff */
[----:B------:R-:W-:Y:S01]  /*0690*/  IMAD R3, R3, UR7, R0 ;  /* 0x0000000703037c24 */ /* 0x000fe2000f8e0200 */
[----:B------:R-:W-:-:S04]  /*06a0*/  MOV R0, R18 ;  /* 0x0000001200007202 */ /* 0x000fc80000000f00 */
[----:B------:R-:W-:Y:S01]  /*06b0*/  IADD3 R9, R3, R19, RZ ;  /* 0x0000001303097210 */ /* 0x000fe20007ffe0ff */
[----:B------:R-:W-:Y:S05]  /*06c0*/  BRA `(.L_x_8) ;  /* 0x0000015000007947 */ /* 0x000fea0003800000 */
.L_x_7:
[----:B------:R-:W0:Y:S01]  /*06d0*/  I2F.U32.RP R4, UR6 ;  /* 0x0000000600047d06 */ /* 0x000e220008209000 */
[----:B------:R-:W-:Y:S01]  /*06e0*/  IMAD R0, RZ, RZ, -UR6 ;  /* 0x80000006ff007e24 */ /* 0x000fe2000f8e02ff */
[----:B------:R-:W-:Y:S01]  /*06f0*/  ISETP.NE.U32.AND P0, PT, RZ, UR6, PT ;  /* 0x00000006ff007c0c */ /* 0x000fe2000bf05070 */
[----:B------:R-:W-:-:S05]  /*0700*/  HFMA2.MMA R9, -RZ, RZ, 0, 0 ;  /* 0x00000000ff097435 */ /* 0x000fca00000001ff */
        /* <DEDUP_REMOVED lines=17> */
.L_x_8:
[----:B------:R-:W-:Y:S05]  /*0820*/  BSYNC B0 ;  /* 0x0000000000007941 */ /* 0x000fea0003800000 */
.L_x_6:
        /* <DEDUP_REMOVED lines=12> */
.L_x_10:
        /* <DEDUP_REMOVED lines=20> */
.L_x_11:
[----:B------:R-:W-:Y:S05]  /*0a30*/  BSYNC B0 ;  /* 0x0000000000007941 */ /* 0x000fea0003800000 */
.L_x_9:
        /* <DEDUP_REMOVED lines=23> */
.L_x_13:
        /* <DEDUP_REMOVED lines=21> */
.L_x_14:
[----:B------:R-:W-:Y:S05]  /*0d00*/  BSYNC B0 ;  /* 0x0000000000007941 */ /* 0x000fea0003800000 */
.L_x_12:
        /* <DEDUP_REMOVED lines=12> */
.L_x_16:
        /* <DEDUP_REMOVED lines=20> */
.L_x_17:
[----:B------:R-:W-:Y:S05]  /*0f10*/  BSYNC B0 ;  /* 0x0000000000007941 */ /* 0x000fea0003800000 */
.L_x_15:
        /* <DEDUP_REMOVED lines=23> */
.L_x_19:
        /* <DEDUP_REMOVED lines=21> */
.L_x_20:
[----:B------:R-:W-:Y:S05]  /*11e0*/  BSYNC B0 ;  /* 0x0000000000007941 */ /* 0x000fea0003800000 */
.L_x_18:
        /* <DEDUP_REMOVED lines=8> */
[----:B------:R-:W-:-:S05]  /*1270*/  IADD3 R57, -R56, RZ, RZ ;  /* 0x000000ff38397210 */ /* 0x000fca0007ffe1ff */
[----:B------:R-:W-:Y:S01]  /*1280*/  IMAD R57, R57, c[0x0][0x16c], R0 ;  /* 0x00005b0039397a24 */ /* 0x000fe200078e0200 */
[----:B------:R-:W-:Y:S05]  /*1290*/  BRA `(.L_x_23) ;  /* 0x0000014000007947 */ /* 0x000fea0003800000 */
.L_x_22:
        /* <DEDUP_REMOVED lines=20> */
.L_x_23:
[----:B------:R-:W-:Y:S05]  /*13e0*/  BSYNC B0 ;  /* 0x0000000000007941 */ /* 0x000fea0003800000 */
.L_x_21:
[----:B------:R-:W0:Y:S01]  /*13f0*/  S2R R3, SR_TID.X ;  /* 0x0000000000037919 */ /* 0x000e220000002100 */
[----:B------:R-:W-:Y:S01]  /*1400*/  IMAD.MOV.U32 R0, RZ, RZ, c[0x0][0x160] ;  /* 0x00005800ff007624 */ /* 0x000fe200078e00ff */
[----:B------:R-:W-:Y:S01]  /*1410*/  ULDC.64 UR28, c[0x0][0x118] ;  /* 0x00004600001c7ab9 */ /* 0x000fe20000000a00 */
[----:B------:R-:W-:Y:S01]  /*1420*/  MOV R8, RZ ;  /* 0x000000ff00087202 */ /* 0x000fe20000000f00 */
[----:B------:R-:W0:Y:S01]  /*1430*/  S2R R54, SR_CTAID.X ;  /* 0x0000000000367919 */ /* 0x000e220000002500 */
[----:B------:R-:W-:Y:S01]  /*1440*/  CS2R R6, SRZ ;  /* 0x0000000000067805 */ /* 0x000fe2000001ff00 */
[----:B------:R-:W-:Y:S01]  /*1450*/  ISETP.GE.AND P0, PT, R0, 0x1, PT ;  /* 0x000000010000780c */ /* 0x000fe20003f06270 */
[----:B------:R-:W-:Y:S01]  /*1460*/  HFMA2.MMA R0, -RZ, RZ, 0, 0 ;  /* 0x00000000ff007435 */ /* 0x000fe200000001ff */
[----:B------:R-:W-:Y:S01]  /*1470*/  CS2R R4, SRZ ;  /* 0x0000000000047805 */ /* 0x000fe2000001ff00 */
[----:B0-----:R-:W-:Y:S02]  /*1480*/  IMAD R54, R54, 0x8, R3 ;  /* 0x0000000836367824 */ /* 0x001fe400078e0203 */
[----:B------:R-:W-:-:S02]  /*1490*/  CS2R R2, SRZ ;  /* 0x0000000000027805 */ /* 0x000fc4000001ff00 */
[----:B------:R-:W-:-:S06]  /*14a0*/  IMAD.SHL.U32 R54, R54, 0x2, RZ ;  /* 0x0000000236367824 */ /* 0x000fcc00078e00ff */
[----:B------:R-:W-:Y:S05]  /*14b0*/  @!P0 BRA `(.L_x_24) ;  /* 0x000010d000008947 */ /* 0x000fea0003800000 */
[----:B------:R-:W-:Y:S01]  /*14c0*/  LOP3.LUT R50, RZ, R64, RZ, 0x33, !PT ;  /* 0x00000040ff327212 */ /* 0x000fe200078e33ff */
[----:B------:R-:W-:Y:S01]  /*14d0*/  IMAD R48, R64, c[0x0][0x194], RZ ;  /* 0x0000650040307a24 */ /* 0x000fe200078e02ff */
        /* <DEDUP_REMOVED lines=14> */
[----:B------:R-:W-:Y:S01]  /*15c0*/  IADD3 R8, R54, 0x1, RZ ;  /* 0x0000000136087810 */ /* 0x000fe20007ffe0ff */
[----:B------:R-:W-:Y:S01]  /*15d0*/  UMOV UR26, URZ ;  /* 0x0000003f001a7c82 */ /* 0x000fe20008000000 */
[----:B------:R-:W-:Y:S01]  /*15e0*/  IADD3 R50, R50, c[0x0][0x17c], RZ ;  /* 0x00005f0032327a10 */ /* 0x000fe20007ffe0ff */
[----:B------:R-:W-:Y:S01]  /*15f0*/  ULDC UR14, c[0x0][0x1d0] ;  /* 0x00007400000e7ab9 */ /* 0x000fe20000000800 */
[----:B------:R-:W-:Y:S01]  /*1600*/  IADD3 R49, R49, c[0x0][0x180], RZ ;  /* 0x0000600031317a10 */ /* 0x000fe20007ffe0ff */
[----:B------:R-:W-:Y:S01]  /*1610*/  ULDC UR13, c[0x0][0x1b8] ;  /* 0x00006e00000d7ab9 */ /* 0x000fe20000000800 */
[----:B------:R-:W-:Y:S01]  /*1620*/  IADD3 R46, R46, c[0x0][0x17c], RZ ;  /* 0x00005f002e2e7a10 */ /* 0x000fe20007ffe0ff */
[----:B------:R-:W-:Y:S01]  /*1630*/  IMAD R50, R50, c[0x0][0x194], RZ ;  /* 0x0000650032327a24 */ /* 0x000fe200078e02ff */
        /* <DEDUP_REMOVED lines=10> */
[----:B------:R-:W-:Y:S01]  /*16e0*/  ISETP.GE.AND P6, PT, R8, c[0x0][0x178], PT ;  /* 0x00005e0008007a0c */ /* 0x000fe20003fc6270 */
[----:B------:R-:W-:Y:S01]  /*16f0*/  IMAD.MOV.U32 R8, RZ, RZ, RZ ;  /* 0x000000ffff087224 */ /* 0x000fe200078e00ff */
[----:B------:R-:W-:Y:S01]  /*1700*/  SHF.R.S32.HI R52, RZ, 0x1f, R54 ;  /* 0x0000001fff347819 */ /* 0x000fe20000011436 */
[----:B------:R-:W-:Y:S01]  /*1710*/  IMAD R36, R36, c[0x0][0x194], RZ ;  /* 0x0000650024247a24 */ /* 0x000fe200078e02ff */
[----:B------:R-:W-:Y:S01]  /*1720*/  SHF.R.S32.HI R42, RZ, 0x1f, R51 ;  /* 0x0000001fff2a7819 */ /* 0x000fe20000011433 */
[----:B------:R-:W-:Y:S01]  /*1730*/  IMAD R35, R35, c[0x0][0x198], RZ ;  /* 0x0000660023237a24 */ /* 0x000fe200078e02ff */
[----:B------:R-:W-:Y:S01]  /*1740*/  SHF.R.S32.HI R38, RZ, 0x1f, R53 ;  /* 0x0000001fff267819 */ /* 0x000fe20000011435 */
[----:B------:R-:W-:Y:S01]  /*1750*/  ULDC UR19, c[0x0][0x18c] ;  /* 0x0000630000137ab9 */ /* 0x000fe20000000800 */
[----:B------:R-:W-:Y:S01]  /*1760*/  SHF.R.S32.HI R34, RZ, 0x1f, R55 ;  /* 0x0000001fff227819 */ /* 0x000fe20000011437 */
[----:B------:R-:W-:Y:S01]  /*1770*/  ULDC UR12, c[0x0][0x184] ;  /* 0x00006100000c7ab9 */ /* 0x000fe20000000800 */
[----:B------:R-:W-:Y:S01]  /*1780*/  SHF.R.S32.HI R32, RZ, 0x1f, R57 ;  /* 0x0000001fff207819 */ /* 0x000fe20000011439 */
[----:B------:R-:W-:-:S02]  /*1790*/  ULDC UR11, c[0x0][0x1b4] ;  /* 0x00006d00000b7ab9 */ /* 0x000fc40000000800 */
[----:B------:R-:W-:Y:S02]  /*17a0*/  ULDC UR10, c[0x0][0x1b0] ;  /* 0x00006c00000a7ab9 */ /* 0x000fe40000000800 */
[----:B------:R-:W-:Y:S02]  /*17b0*/  ULDC UR18, c[0x0][0x190] ;  /* 0x0000640000127ab9 */ /* 0x000fe40000000800 */
[----:B------:R-:W-:Y:S02]  /*17c0*/  ULDC UR9, c[0x0][0x188] ;  /* 0x0000620000097ab9 */ /* 0x000fe40000000800 */
[----:B------:R-:W-:Y:S02]  /*17d0*/  ULDC UR16, c[0x0][0x18c] ;  /* 0x0000630000107ab9 */ /* 0x000fe40000000800 */
[----:B------:R-:W-:Y:S02]  /*17e0*/  ULDC UR8, c[0x0][0x184] ;  /* 0x0000610000087ab9 */ /* 0x000fe40000000800 */
[----:B------:R-:W-:-:S02]  /*17f0*/  ULDC UR15, c[0x0][0x18c] ;  /* 0x00006300000f7ab9 */ /* 0x000fc40000000800 */
[----:B------:R-:W-:Y:S02]  /*1800*/  ULDC UR7, c[0x0][0x184] ;  /* 0x0000610000077ab9 */ /* 0x000fe40000000800 */
[----:B------:R-:W-:Y:S02]  /*1810*/  ULDC UR6, c[0x0][0x174] ;  /* 0x00005d0000067ab9 */ /* 0x000fe40000000800 */
[----:B------:R-:W-:Y:S02]  /*1820*/  ULDC UR5, c[0x0][0x170] ;  /* 0x00005c0000057ab9 */ /* 0x000fe40000000800 */
[----:B------:R-:W-:Y:S02]  /*1830*/  ULDC UR4, c[0x0][0x160] ;  /* 0x0000580000047ab9 */ /* 0x000fe40000000800 */
.L_x_32:
[----:B------:R-:W-:-:S04]  /*1840*/  MOV R9, c[0x0][0x170] ;  /* 0x00005c0000097a02 */ /* 0x000fc80000000f00 */
[----:B------:R-:W-:-:S13]  /*1850*/  ISETP.GE.AND P0, PT, R9, 0x1, PT ;  /* 0x000000010900780c */ /* 0x000fda0003f06270 */
[----:B------:R-:W-:Y:S05]  /*1860*/  @!P0 BRA `(.L_x_25) ;  /* 0x00000ce000008947 */ /* 0x000fea0003800000 */
[----:B------:R-:W-:Y:S02]  /*1870*/  UMOV UR25, URZ ;  /* 0x0000003f00197c82 */ /* 0x000fe40008000000 */
.L_x_31:
[----:B------:R-:W-:-:S04]  /*1880*/  MOV R9, c[0x0][0x174] ;  /* 0x00005d0000097a02 */ /* 0x000fc80000000f00 */
[----:B------:R-:W-:-:S13]  /*1890*/  ISETP.GE.AND P0, PT, R9, 0x1, PT ;  /* 0x000000010900780c */ /* 0x000fda0003f06270 */
[----:B------:R-:W-:Y:S05]  /*18a0*/  @!P0 BRA `(.L_x_26) ;  /* 0x00000c6000008947 */ /* 0x000fea0003800000 */
[----:B------:R-:W-:Y:S01]  /*18b0*/  UIMAD UR22, UR25, UR19, -UR12 ;  /* 0x00000013191672a4 */ /* 0x000fe2000f8e0a0c */
[----:B------:R-:W-:Y:S01]  /*18c0*/  IMAD.MOV.U32 R9, RZ, RZ, c[0x0][0x19c] ;  /* 0x00006700ff097624 */ /* 0x000fe200078e00ff */
[----:B------:R-:W-:Y:S01]  /*18d0*/  UIMAD UR24, UR26, UR14, URZ ;  /* 0x0000000e1a1872a4 */ /* 0x000fe2000f8e023f */
[----:B------:R-:W-:Y:S01]  /*18e0*/  ISETP.GE.AND P0, PT, R54, c[0x0][0x178], PT ;  /* 0x00005e0036007a0c */ /* 0x000fe20003f06270 */
[----:B------:R-:W-:Y:S02]  /*18f0*/  UIMAD UR17, UR25, UR11, URZ ;  /* 0x0000000b191172a4 */ /* 0x000fe4000f8e023f */
[----:B------:R-:W-:Y:S01]  /*1900*/  IADD3 R29, R50, UR22, RZ ;  /* 0x00000016321d7c10 */ /* 0x000fe2000fffe0ff */
[----:B------:R-:W-:Y:S01]  /*1910*/  USHF.R.S32.HI UR21, URZ, 0x1f, UR24 ;  /* 0x0000001f3f157899 */ /* 0x000fe20008011418 */
[----:B------:R-:W-:Y:S01]  /*1920*/  IADD3 R27, R48, UR22, RZ ;  /* 0x00000016301b7c10 */ /* 0x000fe2000fffe0ff */
[----:B------:R-:W-:Y:S01]  /*1930*/  UIMAD UR23, UR26, UR13, URZ ;  /* 0x0000000d1a1772a4 */ /* 0x000fe2000f8e023f */
[----:B------:R-:W-:Y:S01]  /*1940*/  IADD3 R25, R46, UR22, RZ ;  /* 0x000000162e197c10 */ /* 0x000fe2000fffe0ff */
[----:B------:R-:W-:Y:S01]  /*1950*/  IMAD R29, R29, c[0x0][0x1cc], RZ ;  /* 0x000073001d1d7a24 */ /* 0x000fe200078e02ff */
        /* <DEDUP_REMOVED lines=10> */
[----:B------:R-:W-:Y:S01]  /*1a00*/  IADD3 R30, P4, R29, UR24, RZ ;  /* 0x000000181d1e7c10 */ /* 0x000fe2000ff9e0ff */
[----:B------:R-:W-:Y:S01]  /*1a10*/  IMAD R17, R17, c[0x0][0x1cc], RZ ;  /* 0x0000730011117a24 */ /* 0x000fe200078e02ff */
[----:B------:R-:W-:Y:S01]  /*1a20*/  IADD3 R28, P3, R27, UR24, RZ ;  /* 0x000000181b1c7c10 */ /* 0x000fe2000ff7e0ff */
[----:B------:R-:W-:Y:S01]  /*1a30*/  IMAD R15, R15, c[0x0][0x1cc], RZ ;  /* 0x000073000f0f7a24 */ /* 0x000fe200078e02ff */
[----:B------:R-:W-:Y:S01]  /*1a40*/  IADD3 R26, P2, R25, UR24, RZ ;  /* 0x00000018191a7c10 */ /* 0x000fe2000ff5e0ff */
[----:B------:R-:W-:Y:S01]  /*1a50*/  USHF.R.S32.HI UR20, URZ, 0x1f, UR17 ;  /* 0x0000001f3f147899 */ /* 0x000fe20008011411 */
[----:B------:R-:W-:Y:S01]  /*1a60*/  IADD3 R24, P1, R23, UR24, RZ ;  /* 0x0000001817187c10 */ /* 0x000fe2000ff3e0ff */
[----:B------:R-:W-:Y:S01]  /*1a70*/  UIADD3 UR17, UP0, UR23, UR17, URZ ;  /* 0x0000001117117290 */ /* 0x000fe2000ff1e03f */
[----:B------:R-:W-:-:S02]  /*1a80*/  LEA.HI.X.SX32 R29, R29, UR21, 0x1, P4 ;  /* 0x000000151d1d7c11 */ /* 0x000fc4000a0f0eff */
[----:B------:R-:W-:Y:S01]  /*1a90*/  LEA.HI.X.SX32 R27, R27, UR21, 0x1, P3 ;  /* 0x000000151b1b7c11 */ /* 0x000fe200098f0eff */
[----:B------:R-:W-:Y:S01]  /*1aa0*/  ULEA.HI.X.SX32 UR20, UR23, UR20, 0x1, UP0 ;  /* 0x0000001417147291 */ /* 0x000fe200080f0e3f */
[----:B------:R-:W-:Y:S02]  /*1ab0*/  LEA.HI.X.SX32 R25, R25, UR21, 0x1, P2 ;  /* 0x0000001519197c11 */ /* 0x000fe400090f0eff */
[----:B------:R-:W-:Y:S01]  /*1ac0*/  LEA.HI.X.SX32 R23, R23, UR21, 0x1, P1 ;  /* 0x0000001517177c11 */ /* 0x000fe200088f0eff */
[----:B------:R-:W-:Y:S01]  /*1ad0*/  UMOV UR23, URZ ;  /* 0x0000003f00177c82 */ /* 0x000fe20008000000 */
[----:B------:R-:W-:Y:S02]  /*1ae0*/  IADD3 R22, P4, R21, UR24, RZ ;  /* 0x0000001815167c10 */ /* 0x000fe4000ff9e0ff */
[----:B------:R-:W-:Y:S02]  /*1af0*/  IADD3 R20, P3, R19, UR24, RZ ;  /* 0x0000001813147c10 */ /* 0x000fe4000ff7e0ff */
[----:B------:R-:W-:-:S02]  /*1b00*/  IADD3 R18, P2, R17, UR24, RZ ;  /* 0x0000001811127c10 */ /* 0x000fc4000ff5e0ff */
[----:B------:R-:W-:Y:S02]  /*1b10*/  IADD3 R16, P1, R15, UR24, RZ ;  /* 0x000000180f107c10 */ /* 0x000fe4000ff3e0ff */
[----:B------:R-:W-:Y:S02]  /*1b20*/  ISETP.NE.AND P5, PT, R9, 0x1, PT ;  /* 0x000000010900780c */ /* 0x000fe40003fa5270 */
[----:B------:R-:W-:Y:S02]  /*1b30*/  LEA.HI.X.SX32 R21, R21, UR21, 0x1, P4 ;  /* 0x0000001515157c11 */ /* 0x000fe4000a0f0eff */
[----:B------:R-:W-:Y:S02]  /*1b40*/  LEA.HI.X.SX32 R19, R19, UR21, 0x1, P3 ;  /* 0x0000001513137c11 */ /* 0x000fe400098f0eff */
[----:B------:R-:W-:Y:S02]  /*1b50*/  LEA.HI.X.SX32 R17, R17, UR21, 0x1, P2 ;  /* 0x0000001511117c11 */ /* 0x000fe400090f0eff */
[----:B------:R-:W-:-:S02]  /*1b60*/  LEA.HI.X.SX32 R15, R15, UR21, 0x1, P1 ;  /* 0x000000150f0f7c11 */ /* 0x000fc400088f0eff */
.L_x_30:
[----:B------:R-:W-:Y:S01]  /*1b70*/  UIMAD UR22, UR23, UR10, URZ ;  /* 0x0000000a171672a4 */ /* 0x000fe2000f8e023f */
[----:B------:R-:W-:Y:S01]  /*1b80*/  IMAD.MOV.U32 R9, RZ, RZ, RZ ;  /* 0x000000ffff097224 */ /* 0x000fe200078e00ff */
[----:B------:R-:W-:Y:S01]  /*1b90*/  BSSY B0, `(.L_x_27) ;  /* 0x000008b000007945 */ /* 0x000fe20003800000 */
[----:B------:R-:W-:Y:S01]  /*1ba0*/  IMAD.MOV.U32 R14, RZ, RZ, RZ ;  /* 0x000000ffff0e7224 */ /* 0x000fe200078e00ff */
[----:B------:R-:W-:Y:S02]  /*1bb0*/  USHF.R.S32.HI UR21, URZ, 0x1f, UR22 ;  /* 0x0000001f3f157899 */ /* 0x000fe40008011416 */
[----:B------:R-:W-:Y:S01]  /*1bc0*/  IMAD.U32 R13, RZ, RZ, UR22 ;  /* 0x00000016ff0d7e24 */ /* 0x000fe2000f8e00ff */
[----:B------:R-:W-:Y:S03]  /*1bd0*/  UIMAD UR22, UR23, UR18, -UR9 ;  /* 0x00000012171672a4 */ /* 0x000fe6000f8e0a09 */
[----:B------:R-:W-:Y:S01]  /*1be0*/  IMAD.U32 R65, RZ, RZ, UR21 ;  /* 0x00000015ff417e24 */ /* 0x000fe2000f8e00ff */
[----:B------:R-:W-:Y:S04]  /*1bf0*/  IADD3 R13, P2, P1, R54, UR17, R13 ;  /* 0x00000011360d7c10 */ /* 0x000fe8000f95e00d */
[----:B------:R-:W-:Y:S02]  /*1c00*/  IADD3.X R12, R52, UR20, R65, P2, P1 ;  /* 0x00000014340c7c10 */ /* 0x000fe400097e2441 */
[C---:B------:R-:W-:Y:S04]  /*1c10*/  LEA R10, P1, R13.reuse, c[0x0][0x1a8], 0x2 ;  /* 0x00006a000d0a7a11 */ /* 0x040fe800078210ff */
[----:B------:R-:W-:Y:S05]  /*1c20*/  LEA.HI.X R11, R13, c[0x0][0x1ac], R12, 0x2, P1 ;  /* 0x00006b000d0b7a11 */ /* 0x000fea00008f140c */
[----:B------:R0:W5:Y:S04]  /*1c30*/  @!P0 LDG.E R9, [R10.64] ;  /* 0x0000001c0a098981 */ /* 0x000168000c1e1900 */
[----:B------:R0:W5:Y:S01]  /*1c40*/  @!P6 LDG.E R14, [R10.64+0x4] ;  /* 0x0000041c0a0ee981 */ /* 0x000162000c1e1900 */
[----:B------:R-:W-:-:S05]  /*1c50*/  @!P5 BRA `(.L_x_28) ;  /* 0x000004000000d947 */ /* 0x000fca0003800000 */
[----:B------:R-:W-:Y:S01]  /*1c60*/  IADD3 R66, R47, UR22, RZ ;  /* 0x000000162f427c10 */ /* 0x000fe2000fffe0ff */
[----:B------:R-:W-:Y:S01]  /*1c70*/  UIMAD UR21, UR25, UR16, -UR8 ;  /* 0x00000010191572a4 */ /* 0x000fe2000f8e0a08 */
[----:B0-----:R-:W-:Y:S01]  /*1c80*/  CS2R R10, SRZ ;  /* 0x00000000000a7805 */ /* 0x001fe2000001ff00 */
[----:B------:R-:W-:Y:S04]  /*1c90*/  CS2R R12, SRZ ;  /* 0x00000000000c7805 */ /* 0x000fe8000001ff00 */
[----:B------:R-:W-:Y:S04]  /*1ca0*/  IADD3 R65, R48, UR21, RZ ;  /* 0x0000001530417c10 */ /* 0x000fe8000fffe0ff */
[C---:B------:R-:W-:Y:S04]  /*1cb0*/  LOP3.LUT R67, R66.reuse, R65, RZ, 0xfc, !PT ;  /* 0x0000004142437212 */ /* 0x040fe800078efcff */
[----:B------:R-:W-:Y:S04]  /*1cc0*/  ISETP.GE.AND P1, PT, R67, RZ, PT ;  /* 0x000000ff4300720c */ /* 0x000fe80003f26270 */
[----:B------:R-:W-:Y:S04]  /*1cd0*/  ISETP.GE.OR P1, PT, R65, c[0x0][0x164], !P1 ;  /* 0x0000590041007a0c */ /* 0x000fe80004f26670 */
[----:B------:R-:W-:Y:S04]  /*1ce0*/  ISETP.GE.OR P3, PT, R66, c[0x0][0x168], P1 ;  /* 0x00005a0042007a0c */ /* 0x000fe80000f66670 */
[----:B------:R-:W-:-:S13]  /*1cf0*/  ISETP.GE.OR P3, PT, R51, c[0x0][0x16c], P3 ;  /* 0x00005b0033007a0c */ /* 0x000fda0001f66670 */
[----:B------:R-:W-:Y:S05]  /*1d00*/  @!P3 IMAD R66, R66, c[0x0][0x1c8], RZ ;  /* 0x000072004242ba24 */ /* 0x000fea00078e02ff */
[--C-:B------:R-:W-:Y:S02]  /*1d10*/  @!P3 SHF.R.S32.HI R65, RZ, 0x1f, R66.reuse ;  /* 0x0000001fff41b819 */ /* 0x100fe40000011442 */
[----:B------:R-:W-:Y:S04]  /*1d20*/  @!P3 IADD3 R66, P2, P1, R51, R28, R66 ;  /* 0x0000001c3342b210 */ /* 0x000fe8000795e042 */
[----:B------:R-:W-:Y:S02]  /*1d30*/  @!P3 IADD3.X R65, R42, R27, R65, P2, P1 ;  /* 0x0000001b2a41b210 */ /* 0x000fe400017e2441 */
[C---:B------:R-:W-:Y:S04]  /*1d40*/  @!P3 LEA R68, P1, R66.reuse, c[0x0][0x1c0], 0x2 ;  /* 0x000070004244ba11 */ /* 0x040fe800078210ff */
[----:B------:R-:W-:Y:S02]  /*1d50*/  @!P3 LEA.HI.X R69, R66, c[0x0][0x1c4], R65, 0x2, P1 ;  /* 0x000071004245ba11 */ /* 0x000fe400008f1441 */
[----:B------:R-:W-:Y:S02]  /*1d60*/  IADD3 R66, R43, UR22, RZ ;  /* 0x000000162b427c10 */ /* 0x000fe4000fffe0ff */
[----:B------:R-:W-:Y:S01]  /*1d70*/  IADD3 R65, R44, UR21, RZ ;  /* 0x000000152c417c10 */ /* 0x000fe2000fffe0ff */
[----:B------:R0:W5:Y:S03]  /*1d80*/  @!P3 LDG.E R10, [R68.64] ;  /* 0x0000001c440ab981 */ /* 0x000166000c1e1900 */
[C---:B------:R-:W-:Y:S04]  /*1d90*/  LOP3.LUT R67, R66.reuse, R65, RZ, 0xfc, !PT ;  /* 0x0000004142437212 */ /* 0x040fe800078efcff */
[----:B------:R-:W-:Y:S04]  /*1da0*/  ISETP.GE.AND P1, PT, R67, RZ, PT ;  /* 0x000000ff4300720c */ /* 0x000fe80003f26270 */
[----:B------:R-:W-:Y:S04]  /*1db0*/  ISETP.GE.OR P1, PT, R65, c[0x0][0x164], !P1 ;  /* 0x0000590041007a0c */ /* 0x000fe80004f26670 */
[----:B------:R-:W-:Y:S04]  /*1dc0*/  ISETP.GE.OR P3, PT, R66, c[0x0][0x168], P1 ;  /* 0x00005a0042007a0c */ /* 0x000fe80000f66670 */
[----:B------:R-:W-:-:S13]  /*1dd0*/  ISETP.GE.OR P3, PT, R53, c[0x0][0x16c], P3 ;  /* 0x00005b0035007a0c */ /* 0x000fda0001f66670 */
[----:B------:R-:W-:Y:S05]  /*1de0*/  @!P3 IMAD R66, R66, c[0x0][0x1c8], RZ ;  /* 0x000072004242ba24 */ /* 0x000fea00078e02ff */
[--C-:B------:R-:W-:Y:S02]  /*1df0*/  @!P3 SHF.R.S32.HI R65, RZ, 0x1f, R66.reuse ;  /* 0x0000001fff41b819 */ /* 0x100fe40000011442 */
[----:B0-----:R-:W-:Y:S04]  /*1e00*/  @!P3 IADD3 R68, P2, P1, R53, R24, R66 ;  /* 0x000000183544b210 */ /* 0x001fe8000795e042 */
[----:B------:R-:W-:Y:S02]  /*1e10*/  @!P3 IADD3.X R65, R38, R23, R65, P2, P1 ;  /* 0x000000172641b210 */ /* 0x000fe400017e2441 */
[C---:B------:R-:W-:Y:S04]  /*1e20*/  @!P3 LEA R66, P1, R68.reuse, c[0x0][0x1c0], 0x2 ;  /* 0x000070004442ba11 */ /* 0x040fe800078210ff */
[----:B------:R-:W-:Y:S02]  /*1e30*/  @!P3 LEA.HI.X R67, R68, c[0x0][0x1c4], R65, 0x2, P1 ;  /* 0x000071004443ba11 */ /* 0x000fe400008f1441 */
[----:B------:R-:W-:Y:S02]  /*1e40*/  IADD3 R65, R37, UR22, RZ ;  /* 0x0000001625417c10 */ /* 0x000fe4000fffe0ff */
[----:B------:R-:W-:Y:S01]  /*1e50*/  IADD3 R68, R39, UR21, RZ ;  /* 0x0000001527447c10 */ /* 0x000fe2000fffe0ff */
[----:B------:R0:W5:Y:S03]  /*1e60*/  @!P3 LDG.E R11, [R66.64] ;  /* 0x0000001c420bb981 */ /* 0x000166000c1e1900 */
[----:B------:R-:W-:Y:S04]  /*1e70*/  LOP3.LUT R69, R65, R68, RZ, 0xfc, !PT ;  /* 0x0000004441457212 */ /* 0x000fe800078efcff */
[----:B------:R-:W-:Y:S02]  /*1e80*/  ISETP.GE.AND P1, PT, R69, RZ, PT ;  /* 0x000000ff4500720c */ /* 0x000fe40003f26270 */
[----:B------:R-:W-:Y:S02]  /*1e90*/  IADD3 R69, R31, UR22, RZ ;  /* 0x000000161f457c10 */ /* 0x000fe4000fffe0ff */
[----:B------:R-:W-:Y:S04]  /*1ea0*/  ISETP.GE.OR P1, PT, R68, c[0x0][0x164], !P1 ;  /* 0x0000590044007a0c */ /* 0x000fe80004f26670 */
[----:B------:R-:W-:Y:S04]  /*1eb0*/  ISETP.GE.OR P3, PT, R65, c[0x0][0x168], P1 ;  /* 0x00005a0041007a0c */ /* 0x000fe80000f66670 */
[----:B------:R-:W-:-:S13]  /*1ec0*/  ISETP.GE.OR P3, PT, R55, c[0x0][0x16c], P3 ;  /* 0x00005b0037007a0c */ /* 0x000fda0001f66670 */
[----:B------:R-:W-:Y:S05]  /*1ed0*/  @!P3 IMAD R68, R65, c[0x0][0x1c8], RZ ;  /* 0x000072004144ba24 */ /* 0x000fea00078e02ff */
[--C-:B------:R-:W-:Y:S02]  /*1ee0*/  @!P3 SHF.R.S32.HI R65, RZ, 0x1f, R68.reuse ;  /* 0x0000001fff41b819 */ /* 0x100fe40000011444 */
[----:B------:R-:W-:Y:S04]  /*1ef0*/  @!P3 IADD3 R68, P2, P1, R55, R20, R68 ;  /* 0x000000143744b210 */ /* 0x000fe8000795e044 */
[----:B------:R-:W-:Y:S02]  /*1f00*/  @!P3 IADD3.X R65, R34, R19, R65, P2, P1 ;  /* 0x000000132241b210 */ /* 0x000fe400017e2441 */
[C---:B0-----:R-:W-:Y:S04]  /*1f10*/  @!P3 LEA R66, P1, R68.reuse, c[0x0][0x1c0], 0x2 ;  /* 0x000070004442ba11 */ /* 0x041fe800078210ff */
[----:B------:R-:W-:Y:S02]  /*1f20*/  @!P3 LEA.HI.X R67, R68, c[0x0][0x1c4], R65, 0x2, P1 ;  /* 0x000071004443ba11 */ /* 0x000fe400008f1441 */
[----:B------:R-:W-:Y:S03]  /*1f30*/  IADD3 R65, R33, UR21, RZ ;  /* 0x0000001521417c10 */ /* 0x000fe6000fffe0ff */
[----:B------:R0:W5:Y:S01]  /*1f40*/  @!P3 LDG.E R12, [R66.64] ;  /* 0x0000001c420cb981 */ /* 0x000162000c1e1900 */
[----:B------:R-:W-:Y:S04]  /*1f50*/  LOP3.LUT R68, R69, R65, RZ, 0xfc, !PT ;  /* 0x0000004145447212 */ /* 0x000fe800078efcff */
[----:B------:R-:W-:Y:S04]  /*1f60*/  ISETP.GE.AND P1, PT, R68, RZ, PT ;  /* 0x000000ff4400720c */ /* 0x000fe80003f26270 */
[----:B------:R-:W-:Y:S04]  /*1f70*/  ISETP.GE.OR P1, PT, R65, c[0x0][0x164], !P1 ;  /* 0x0000590041007a0c */ /* 0x000fe80004f26670 */
[----:B------:R-:W-:-:S13]  /*1f80*/  ISETP.GE.OR P1, PT, R69, c[0x0][0x168], P1 ;  /* 0x00005a0045007a0c */ /* 0x000fda0000f26670 */
[----:B------:R-:W-:-:S05]  /*1f90*/  @P1 BRA `(.L_x_29) ;  /* 0x000004a000001947 */ /* 0x000fca0003800000 */
[----:B0-----:R-:W-:Y:S01]  /*1fa0*/  HFMA2.MMA R13, -RZ, RZ, 0, 0 ;  /* 0x00000000ff0d7435 */ /* 0x001fe200000001ff */
[----:B------:R-:W-:-:S13]  /*1fb0*/  ISETP.LT.AND P1, PT, R57, c[0x0][0x16c], PT ;  /* 0x00005b0039007a0c */ /* 0x000fda0003f21270 */
[----:B------:R-:W-:-:S05]  /*1fc0*/  @!P1 BRA `(.L_x_29) ;  /* 0x0000047000009947 */ /* 0x000fca0003800000 */
[----:B------:R-:W-:Y:S05]  /*1fd0*/  IADD3 R66, R31, UR22, RZ ;  /* 0x000000161f427c10 */ /* 0x000fea000fffe0ff */
[----:B------:R-:W-:Y:S05]  /*1fe0*/  IMAD R66, R66, c[0x0][0x1c8], RZ ;  /* 0x0000720042427a24 */ /* 0x000fea00078e02ff */
[--C-:B------:R-:W-:Y:S02]  /*1ff0*/  SHF.R.S32.HI R65, RZ, 0x1f, R66.reuse ;  /* 0x0000001fff417819 */ /* 0x100fe40000011442 */
[----:B------:R-:W-:Y:S04]  /*2000*/  IADD3 R66, P2, P1, R57, R16, R66 ;  /* 0x0000001039427210 */ /* 0x000fe8000795e042 */
[----:B------:R-:W-:Y:S02]  /*2010*/  IADD3.X R65, R32, R15, R65, P2, P1 ;  /* 0x0000000f20417210 */ /* 0x000fe400017e2441 */
[C---:B------:R-:W-:Y:S04]  /*2020*/  LEA R68, P1, R66.reuse, c[0x0][0x1c0], 0x2 ;  /* 0x0000700042447a11 */ /* 0x040fe800078210ff */
[----:B------:R-:W-:Y:S05]  /*2030*/  LEA.HI.X R69, R66, c[0x0][0x1c4], R65, 0x2, P1 ;  /* 0x0000710042457a11 */ /* 0x000fea00008f1441 */
[----:B------:R0:W5:Y:S01]  /*2040*/  LDG.E R13, [R68.64] ;  /* 0x0000001c440d7981 */ /* 0x000162000c1e1900 */
[----:B------:R-:W-:-:S05]  /*2050*/  BRA `(.L_x_29) ;  /* 0x000003e000007947 */ /* 0x000fca0003800000 */
.L_x_28:
        /* <DEDUP_REMOVED lines=52> */
[----:B0-----:R-:W-:Y:S01]  /*23a0*/  ISETP.LT.AND P1, PT, R57, c[0x0][0x16c], PT ;  /* 0x00005b0039007a0c */ /* 0x001fe20003f21270 */
[----:B------:R-:W-:-:S12]  /*23b0*/  IMAD.MOV.U32 R13, RZ, RZ, RZ ;  /* 0x000000ffff0d7224 */ /* 0x000fd800078e00ff */
[----:B------:R-:W-:Y:S05]  /*23c0*/  @P1 IADD3 R68, R35, UR22, RZ ;  /* 0x0000001623441c10 */ /* 0x000fea000fffe0ff */
[----:B------:R-:W-:Y:S05]  /*23d0*/  @P1 IMAD R68, R68, c[0x0][0x1c8], RZ ;  /* 0x0000720044441a24 */ /* 0x000fea00078e02ff */
[--C-:B------:R-:W-:Y:S02]  /*23e0*/  @P1 SHF.R.S32.HI R65, RZ, 0x1f, R68.reuse ;  /* 0x0000001fff411819 */ /* 0x100fe40000011444 */
[----:B------:R-:W-:Y:S04]  /*23f0*/  @P1 IADD3 R68, P3, P2, R57, R18, R68 ;  /* 0x0000001239441210 */ /* 0x000fe80007a7e044 */
[----:B------:R-:W-:Y:S02]  /*2400*/  @P1 IADD3.X R65, R32, R17, R65, P3, P2 ;  /* 0x0000001120411210 */ /* 0x000fe40001fe4441 */
[C---:B------:R-:W-:Y:S04]  /*2410*/  @P1 LEA R66, P2, R68.reuse, c[0x0][0x1c0], 0x2 ;  /* 0x0000700044421a11 */ /* 0x040fe800078410ff */
[----:B------:R-:W-:Y:S05]  /*2420*/  @P1 LEA.HI.X R67, R68, c[0x0][0x1c4], R65, 0x2, P2 ;  /* 0x0000710044431a11 */ /* 0x000fea00010f1441 */
[----:B------:R0:W5:Y:S04]  /*2430*/  @P1 LDG.E R13, [R66.64] ;  /* 0x0000001c420d1981 */ /* 0x000168000c1e1900 */
.L_x_29:
[----:B0-----:R-:W-:Y:S05]  /*2440*/  BSYNC B0 ;  /* 0x0000000000007941 */ /* 0x001fea0003800000 */
.L_x_27:
[C---:B-----5:R-:W-:Y:S01]  /*2450*/  FFMA R0, R9.reuse, R10, R0 ;  /* 0x0000000a09007223 */ /* 0x060fe20000000000 */
[----:B------:R-:W-:Y:S01]  /*2460*/  UIADD3 UR23, UR23, 0x1, URZ ;  /* 0x0000000117177890 */ /* 0x000fe2000fffe03f */
[C---:B------:R-:W-:Y:S02]  /*2470*/  FFMA R2, R9.reuse, R11, R2 ;  /* 0x0000000b09027223 */ /* 0x040fe40000000002 */
[C---:B------:R-:W-:Y:S01]  /*2480*/  FFMA R3, R9.reuse, R12, R3 ;  /* 0x0000000c09037223 */ /* 0x040fe20000000003 */
[----:B------:R-:W-:Y:S01]  /*2490*/  UISETP.GE.AND UP0, UPT, UR23, UR6, UPT ;  /* 0x000000061700728c */ /* 0x000fe2000bf06270 */
[----:B------:R-:W-:Y:S02]  /*24a0*/  FFMA R4, R9, R13, R4 ;  /* 0x0000000d09047223 */ /* 0x000fe40000000004 */
[C---:B------:R-:W-:Y:S02]  /*24b0*/  FFMA R5, R14.reuse, R10, R5 ;  /* 0x0000000a0e057223 */ /* 0x040fe40000000005 */
[C---:B------:R-:W-:Y:S01]  /*24c0*/  FFMA R6, R14.reuse, R11, R6 ;  /* 0x0000000b0e067223 */ /* 0x040fe20000000006 */
[----:B------:R-:W-:Y:S01]  /*24d0*/  PLOP3.LUT P1, PT, PT, PT, UP0, 0x80, 0x0 ;  /* 0x000000000000781c */ /* 0x000fe20003f2f008 */
[C---:B------:R-:W-:Y:S02]  /*24e0*/  FFMA R7, R14.reuse, R12, R7 ;  /* 0x0000000c0e077223 */ /* 0x040fe40000000007 */
[----:B------:R-:W-:Y:S10]  /*24f0*/  FFMA R8, R14, R13, R8 ;  /* 0x0000000d0e087223 */ /* 0x000ff40000000008 */
[----:B------:R-:W-:-:S05]  /*2500*/  @!P1 BRA `(.L_x_30) ;  /* 0xfffff66000009947 */ /* 0x000fca000383ffff */
.L_x_26:
[----:B------:R-:W-:-:S04]  /*2510*/  UIADD3 UR25, UR25, 0x1, URZ ;  /* 0x0000000119197890 */ /* 0x000fc8000fffe03f */
[----:B------:R-:W-:-:S06]  /*2520*/  UISETP.GE.AND UP0, UPT, UR25, UR5, UPT ;  /* 0x000000051900728c */ /* 0x000fcc000bf06270 */
[----:B------:R-:W-:-:S13]  /*2530*/  PLOP3.LUT P0, PT, PT, PT, UP0, 0x80, 0x0 ;  /* 0x000000000000781c */ /* 0x000fda0003f0f008 */
[----:B------:R-:W-:Y:S05]  /*2540*/  @!P0 BRA `(.L_x_31) ;  /* 0xfffff33000008947 */ /* 0x000fea000383ffff */
.L_x_25:
[----:B------:R-:W-:-:S04]  /*2550*/  UIADD3 UR26, UR26, 0x1, URZ ;  /* 0x000000011a1a7890 */ /* 0x000fc8000fffe03f */
[----:B------:R-:W-:-:S06]  /*2560*/  UISETP.GE.AND UP0, UPT, UR26, UR4, UPT ;  /* 0x000000041a00728c */ /* 0x000fcc000bf06270 */
[----:B------:R-:W-:-:S13]  /*2570*/  PLOP3.LUT P0, PT, PT, PT, UP0, 0x80, 0x0 ;  /* 0x000000000000781c */ /* 0x000fda0003f0f008 */
[----:B------:R-:W-:Y:S05]  /*2580*/  @!P0 BRA `(.L_x_32) ;  /* 0xfffff2b000008947 */ /* 0x000fea000383ffff */
.L_x_24:
[----:B------:R-:W-:Y:S01]  /*2590*/  ISETP.GE.AND P0, PT, R54, c[0x0][0x178], PT ;  /* 0x00005e0036007a0c */ /* 0x000fe20003f06270 */
[----:B------:R-:W-:-:S12]  /*25a0*/  BSSY B0, `(.L_x_33) ;  /* 0x0000095000007945 */ /* 0x000fd80003800000 */
[----:B------:R-:W-:Y:S05]  /*25b0*/  @P0 BRA `(.L_x_34) ;  /* 0x0000093000000947 */ /* 0x000fea0003800000 */
[----:B------:R-:W-:Y:S02]  /*25c0*/  IMAD R10, R64, c[0x0][0x1fc], RZ ;  /* 0x00007f00400a7a24 */ /* 0x000fe400078e02ff */
[----:B------:R-:W-:Y:S02]  /*25d0*/  IMAD R18, R54, c[0x0][0x200], RZ ;  /* 0x0000800036127a24 */ /* 0x000fe400078e02ff */
[----:B------:R-:W-:Y:S01]  /*25e0*/  IMAD R11, R63, c[0x0][0x1f8], RZ ;  /* 0x00007e003f0b7a24 */ /* 0x000fe200078e02ff */
[----:B------:R-:W-:Y:S01]  /*25f0*/  SHF.R.S32.HI R9, RZ, 0x1f, R10 ;  /* 0x0000001fff097819 */ /* 0x000fe2000001140a */
[----:B------:R-:W-:Y:S01]  /*2600*/  IMAD R14, R62, c[0x0][0x1fc], RZ ;  /* 0x00007f003e0e7a24 */ /* 0x000fe200078e02ff */
[--C-:B------:R-:W-:Y:S01]  /*2610*/  SHF.R.S32.HI R13, RZ, 0x1f, R18.reuse ;  /* 0x0000001fff0d7819 */ /* 0x100fe20000011412 */
[----:B------:R-:W-:Y:S01]  /*2620*/  IMAD R15, R61, c[0x0][0x1f8], RZ ;  /* 0x00007e003d0f7a24 */ /* 0x000fe200078e02ff */
[----:B------:R-:W-:Y:S01]  /*2630*/  IADD3 R10, P1, P0, R11, R10, R18 ;  /* 0x0000000a0b0a7210 */ /* 0x000fe2000783e012 */
[----:B------:R-:W-:Y:S01]  /*2640*/  IMAD R16, R60, c[0x0][0x1fc], RZ ;  /* 0x00007f003c107a24 */ /* 0x000fe200078e02ff */
[----:B------:R-:W-:Y:S01]  /*2650*/  SHF.R.S32.HI R12, RZ, 0x1f, R11 ;  /* 0x0000001fff0c7819 */ /* 0x000fe2000001140b */
[----:B------:R-:W-:Y:S01]  /*2660*/  IMAD R19, R59, c[0x0][0x1f8], RZ ;  /* 0x00007e003b137a24 */ /* 0x000fe200078e02ff */
[----:B------:R-:W-:Y:S01]  /*2670*/  SHF.R.S32.HI R17, RZ, 0x1f, R14 ;  /* 0x0000001fff117819 */ /* 0x000fe2000001140e */
[----:B------:R-:W-:Y:S01]  /*2680*/  IMAD R11, R58, c[0x0][0x1fc], RZ ;  /* 0x00007f003a0b7a24 */ /* 0x000fe200078e02ff */
[----:B------:R-:W-:Y:S01]  /*2690*/  IADD3.X R9, R12, R9, R13, P1, P0 ;  /* 0x000000090c097210 */ /* 0x000fe20000fe040d */
[----:B------:R-:W-:Y:S01]  /*26a0*/  IMAD R20, R56, c[0x0][0x1f8], RZ ;  /* 0x00007e0038147a24 */ /* 0x000fe200078e02ff */
[----:B------:R-:W-:-:S02]  /*26b0*/  SHF.R.S32.HI R12, RZ, 0x1f, R51 ;  /* 0x0000001fff0c7819 */ /* 0x000fc40000011433 */
[----:B------:R-:W-:Y:S02]  /*26c0*/  IADD3 R10, P6, R51, R10, RZ ;  /* 0x0000000a330a7210 */ /* 0x000fe40007fde0ff */
[----:B------:R-:W-:Y:S02]  /*26d0*/  IADD3 R14, P5, P4, R15, R14, R18 ;  /* 0x0000000e0f0e7210 */ /* 0x000fe40007cbe012 */
[----:B------:R-:W-:Y:S01]  /*26e0*/  SHF.R.S32.HI R22, RZ, 0x1f, R15 ;  /* 0x0000001fff167819 */ /* 0x000fe2000001140f */
[----:B------:R-:W-:Y:S01]  /*26f0*/  IMAD.X R9, R12, 0x1, R9, P6 ;  /* 0x000000010c097824 */ /* 0x000fe200030e0609 */
[----:B------:R-:W-:Y:S02]  /*2700*/  SHF.R.S32.HI R15, RZ, 0x1f, R16 ;  /* 0x0000001fff0f7819 */ /* 0x000fe40000011410 */
[--C-:B------:R-:W-:Y:S02]  /*2710*/  IADD3 R16, P3, P2, R19, R16, R18.reuse ;  /* 0x0000001013107210 */ /* 0x100fe40007a7e012 */
[----:B------:R-:W-:-:S02]  /*2720*/  IADD3 R18, P1, P0, R20, R11, R18 ;  /* 0x0000000b14127210 */ /* 0x000fc4000783e012 */
[----:B------:R-:W-:Y:S02]  /*2730*/  IADD3.X R22, R22, R17, R13, P5, P4 ;  /* 0x0000001116167210 */ /* 0x000fe40002fe840d */
[----:B------:R-:W-:Y:S02]  /*2740*/  SHF.R.S32.HI R24, RZ, 0x1f, R19 ;  /* 0x0000001fff187819 */ /* 0x000fe40000011413 */
[----:B------:R-:W-:Y:S02]  /*2750*/  SHF.R.S32.HI R11, RZ, 0x1f, R11 ;  /* 0x0000001fff0b7819 */ /* 0x000fe4000001140b */
[----:B------:R-:W-:Y:S02]  /*2760*/  SHF.R.S32.HI R20, RZ, 0x1f, R20 ;  /* 0x0000001fff147819 */ /* 0x000fe40000011414 */
[----:B------:R-:W-:Y:S02]  /*2770*/  LEA R26, P6, R10, c[0x0][0x1f0], 0x2 ;  /* 0x00007c000a1a7a11 */ /* 0x000fe400078c10ff */
[----:B------:R-:W-:-:S02]  /*2780*/  FSETP.NEU.AND P4, PT, RZ, c[0x0][0x20c], PT ;  /* 0x00008300ff007a0b */ /* 0x000fc40003f8d000 */
[--C-:B------:R-:W-:Y:S02]  /*2790*/  IADD3.X R15, R24, R15, R13.reuse, P3, P2 ;  /* 0x0000000f180f7210 */ /* 0x100fe40001fe440d */
[----:B------:R-:W-:Y:S02]  /*27a0*/  IADD3.X R20, R20, R11, R13, P1, P0 ;  /* 0x0000000b14147210 */ /* 0x000fe40000fe040d */
[----:B------:R-:W-:Y:S02]  /*27b0*/  LEA.HI.X R27, R10, c[0x0][0x1f4], R9, 0x2, P6 ;  /* 0x00007d000a1b7a11 */ /* 0x000fe400030f1409 */
[----:B------:R-:W-:Y:S02]  /*27c0*/  SHF.R.S32.HI R11, RZ, 0x1f, R53 ;  /* 0x0000001fff0b7819 */ /* 0x000fe40000011435 */
[----:B------:R-:W-:Y:S02]  /*27d0*/  SHF.R.S32.HI R10, RZ, 0x1f, R55 ;  /* 0x0000001fff0a7819 */ /* 0x000fe40000011437 */
[----:B------:R-:W-:-:S02]  /*27e0*/  SHF.R.S32.HI R9, RZ, 0x1f, R57 ;  /* 0x0000001fff097819 */ /* 0x000fc40000011439 */
[----:B------:R-:W-:Y:S02]  /*27f0*/  IADD3 R14, P3, R53, R14, RZ ;  /* 0x0000000e350e7210 */ /* 0x000fe40007f7e0ff */
[----:B------:R-:W-:Y:S02]  /*2800*/  IADD3 R16, P2, R55, R16, RZ ;  /* 0x0000001037107210 */ /* 0x000fe40007f5e0ff */
[----:B------:R-:W-:Y:S01]  /*2810*/  IADD3 R18, P1, R57, R18, RZ ;  /* 0x0000001239127210 */ /* 0x000fe20007f3e0ff */
[----:B------:R-:W-:Y:S01]  /*2820*/  IMAD.X R13, R11, 0x1, R22, P3 ;  /* 0x000000010b0d7824 */ /* 0x000fe200018e0616 */
[----:B------:R-:W-:Y:S01]  /*2830*/  ISETP.GE.AND P0, PT, R63, c[0x0][0x180], PT ;  /* 0x000060003f007a0c */ /* 0x000fe20003f06270 */
[----:B------:R-:W-:Y:S01]  /*2840*/  IMAD.X R15, R10, 0x1, R15, P2 ;  /* 0x000000010a0f7824 */ /* 0x000fe200010e060f */
[----:B------:R-:W-:Y:S01]  /*2850*/  LEA R24, P3, R14, c[0x0][0x1f0], 0x2 ;  /* 0x00007c000e187a11 */ /* 0x000fe200078610ff */
[----:B------:R-:W-:Y:S01]  /*2860*/  IMAD.X R17, R9, 0x1, R20, P1 ;  /* 0x0000000109117824 */ /* 0x000fe200008e0614 */
[----:B------:R-:W-:-:S02]  /*2870*/  ISETP.LT.AND P0, PT, R64, c[0x0][0x17c], !P0 ;  /* 0x00005f0040007a0c */ /* 0x000fc40004701270 */
[----:B------:R-:W-:Y:S02]  /*2880*/  LEA R22, P2, R16, c[0x0][0x1f0], 0x2 ;  /* 0x00007c0010167a11 */ /* 0x000fe400078410ff */
[----:B------:R-:W-:Y:S02]  /*2890*/  LEA R20, P1, R18, c[0x0][0x1f0], 0x2 ;  /* 0x00007c0012147a11 */ /* 0x000fe400078210ff */
[----:B------:R-:W-:Y:S02]  /*28a0*/  ISETP.LT.AND P0, PT, R51, c[0x0][0x16c], P0 ;  /* 0x00005b0033007a0c */ /* 0x000fe40000701270 */
[----:B------:R-:W-:Y:S02]  /*28b0*/  LEA.HI.X R25, R14, c[0x0][0x1f4], R13, 0x2, P3 ;  /* 0x00007d000e197a11 */ /* 0x000fe400018f140d */
[----:B------:R-:W-:Y:S02]  /*28c0*/  LEA.HI.X R23, R16, c[0x0][0x1f4], R15, 0x2, P2 ;  /* 0x00007d0010177a11 */ /* 0x000fe400010f140f */
[----:B------:R-:W-:Y:S01]  /*28d0*/  LEA.HI.X R21, R18, c[0x0][0x1f4], R17, 0x2, P1 ;  /* 0x00007d0012157a11 */ /* 0x000fe200008f1411 */
[----:B------:R-:W-:Y:S06]  /*28e0*/  @P4 BRA `(.L_x_35) ;  /* 0x0000017000004947 */ /* 0x000fec0003800000 */
[----:B------:R-:W-:Y:S01]  /*28f0*/  ISETP.GE.AND P2, PT, R61, c[0x0][0x180], PT ;  /* 0x000060003d007a0c */ /* 0x000fe20003f46270 */
[----:B------:R-:W-:Y:S01]  /*2900*/  @P0 FMUL R0, R0, c[0x0][0x208] ;  /* 0x0000820000000a20 */ /* 0x000fe20000400000 */
[----:B------:R-:W-:-:S02]  /*2910*/  ISETP.GE.AND P1, PT, R59, c[0x0][0x180], PT ;  /* 0x000060003b007a0c */ /* 0x000fc40003f26270 */
[----:B------:R-:W-:Y:S01]  /*2920*/  ISETP.GE.OR P2, PT, R62, c[0x0][0x17c], P2 ;  /* 0x00005f003e007a0c */ /* 0x000fe20001746670 */
[----:B------:R-:W-:Y:S01]  /*2930*/  @P0 FFMA R9, RZ, c[0x0][0x20c], R0 ;  /* 0x00008300ff090a23 */ /* 0x000fe20000000000 */
[----:B------:R-:W-:Y:S02]  /*2940*/  ISETP.GE.OR P1, PT, R60, c[0x0][0x17c], P1 ;  /* 0x00005f003c007a0c */ /* 0x000fe40000f26670 */
[----:B------:R-:W-:Y:S02]  /*2950*/  ISETP.GE.OR P2, PT, R53, c[0x0][0x16c], P2 ;  /* 0x00005b0035007a0c */ /* 0x000fe40001746670 */
[----:B------:R-:W-:Y:S01]  /*2960*/  ISETP.GE.OR P1, PT, R55, c[0x0][0x16c], P1 ;  /* 0x00005b0037007a0c */ /* 0x000fe20000f26670 */
[----:B------:R0:W-:Y:S01]  /*2970*/  @P0 STG.E [R26.64], R9 ;  /* 0x000000091a000986 */ /* 0x0001e2000c10191c */
[----:B------:R-:W-:-:S04]  /*2980*/  ISETP.GE.AND P0, PT, R56, c[0x0][0x180], PT ;  /* 0x0000600038007a0c */ /* 0x000fc80003f06270 */
[----:B------:R-:W-:-:S04]  /*2990*/  ISETP.GE.OR P0, PT, R58, c[0x0][0x17c], P0 ;  /* 0x00005f003a007a0c */ /* 0x000fc80000706670 */
[----:B------:R-:W-:Y:S01]  /*29a0*/  ISETP.GE.OR P0, PT, R57, c[0x0][0x16c], P0 ;  /* 0x00005b0039007a0c */ /* 0x000fe20000706670 */
[----:B------:R-:W-:Y:S02]  /*29b0*/  @!P2 FMUL R2, R2, c[0x0][0x208] ;  /* 0x000082000202aa20 */ /* 0x000fe40000400000 */
[----:B------:R-:W-:Y:S02]  /*29c0*/  @!P1 FMUL R3, R3, c[0x0][0x208] ;  /* 0x0000820003039a20 */ /* 0x000fe40000400000 */
[----:B------:R-:W-:Y:S02]  /*29d0*/  @!P2 FFMA R11, RZ, c[0x0][0x20c], R2 ;  /* 0x00008300ff0baa23 */ /* 0x000fe40000000002 */
[----:B------:R-:W-:-:S03]  /*29e0*/  @!P1 FFMA R3, RZ, c[0x0][0x20c], R3 ;  /* 0x00008300ff039a23 */ /* 0x000fc60000000003 */
[----:B------:R0:W-:Y:S04]  /*29f0*/  @!P2 STG.E [R24.64], R11 ;  /* 0x0000000b1800a986 */ /* 0x0001e8000c10191c */
[----:B------:R0:W-:Y:S01]  /*2a00*/  @!P1 STG.E [R22.64], R3 ;  /* 0x0000000316009986 */ /* 0x0001e2000c10191c */
[----:B------:R-:W-:Y:S05]  /*2a10*/  @P0 BRA `(.L_x_34) ;  /* 0x000004d000000947 */ /* 0x000fea0003800000 */
[----:B0-----:R-:W-:-:S04]  /*2a20*/  FMUL R3, R4, c[0x0][0x208] ;  /* 0x0000820004037a20 */ /* 0x001fc80000400000 */
[----:B------:R-:W-:-:S05]  /*2a30*/  FFMA R3, RZ, c[0x0][0x20c], R3 ;  /* 0x00008300ff037a23 */ /* 0x000fca0000000003 */
[----:B------:R0:W-:Y:S01]  /*2a40*/  STG.E [R20.64], R3 ;  /* 0x0000000314007986 */ /* 0x0001e2000c10191c */
[----:B------:R-:W-:Y:S05]  /*2a50*/  BRA `(.L_x_34) ;  /* 0x0000049000007947 */ /* 0x000fea0003800000 */
.L_x_35:
[----:B------:R-:W-:Y:S02]  /*2a60*/  @P0 IMAD R14, R63, c[0x0][0x1e0], RZ ;  /* 0x000078003f0e0a24 */ /* 0x000fe400078e02ff */
[----:B------:R-:W-:Y:S02]  /*2a70*/  @P0 IMAD R16, R64, c[0x0][0x1e4], RZ ;  /* 0x0000790040100a24 */ /* 0x000fe400078e02ff */
[----:B------:R-:W-:Y:S01]  /*2a80*/  @P0 IMAD R13, R54, c[0x0][0x1e8], RZ ;  /* 0x00007a00360d0a24 */ /* 0x000fe200078e02ff */
[----:B------:R-:W-:-:S04]  /*2a90*/  @P0 SHF.R.S32.HI R15, RZ, 0x1f, R14 ;  /* 0x0000001fff0f0819 */ /* 0x000fc8000001140e */
[--C-:B------:R-:W-:Y:S02]  /*2aa0*/  @P0 IADD3 R14, P2, P1, R14, R16, R13.reuse ;  /* 0x000000100e0e0210 */ /* 0x100fe4000795e00d */
[----:B------:R-:W-:Y:S02]  /*2ab0*/  @P0 SHF.R.S32.HI R16, RZ, 0x1f, R16 ;  /* 0x0000001fff100819 */ /* 0x000fe40000011410 */
[----:B------:R-:W-:-:S04]  /*2ac0*/  @P0 SHF.R.S32.HI R13, RZ, 0x1f, R13 ;  /* 0x0000001fff0d0819 */ /* 0x000fc8000001140d */
[----:B------:R-:W-:Y:S02]  /*2ad0*/  @P0 IADD3.X R13, R15, R16, R13, P2, P1 ;  /* 0x000000100f0d0210 */ /* 0x000fe400017e240d */
[----:B------:R-:W-:-:S05]  /*2ae0*/  @P0 IADD3 R14, P1, R51, R14, RZ ;  /* 0x0000000e330e0210 */ /* 0x000fca0007f3e0ff */
[----:B------:R-:W-:Y:S01]  /*2af0*/  @P0 IMAD.X R13, R12, 0x1, R13, P1 ;  /* 0x000000010c0d0824 */ /* 0x000fe200008e060d */
[----:B------:R-:W-:-:S04]  /*2b00*/  @P0 LEA R16, P1, R14, c[0x0][0x1d8], 0x2 ;  /* 0x000076000e100a11 */ /* 0x000fc800078210ff */
[----:B------:R-:W-:-:S05]  /*2b10*/  @P0 LEA.HI.X R17, R14, c[0x0][0x1dc], R13, 0x2, P1 ;  /* 0x000077000e110a11 */ /* 0x000fca00008f140d */
[----:B------:R-:W2:Y:S01]  /*2b20*/  @P0 LDG.E R16, [R16.64] ;  /* 0x0000001c10100981 */ /* 0x000ea2000c1e1900 */
[----:B------:R-:W-:-:S04]  /*2b30*/  ISETP.GE.AND P2, PT, R61, c[0x0][0x180], PT ;  /* 0x000060003d007a0c */ /* 0x000fc80003f46270 */
[----:B------:R-:W-:-:S04]  /*2b40*/  ISETP.GE.OR P2, PT, R62, c[0x0][0x17c], P2 ;  /* 0x00005f003e007a0c */ /* 0x000fc80001746670 */
[----:B------:R-:W-:-:S13]  /*2b50*/  ISETP.GE.OR P2, PT, R53, c[0x0][0x16c], P2 ;  /* 0x00005b0035007a0c */ /* 0x000fda0001746670 */
[----:B------:R-:W-:Y:S02]  /*2b60*/  @!P2 IMAD R14, R61, c[0x0][0x1e0], RZ ;  /* 0x000078003d0eaa24 */ /* 0x000fe400078e02ff */
[----:B------:R-:W-:Y:S02]  /*2b70*/  @!P2 IMAD R13, R62, c[0x0][0x1e4], RZ ;  /* 0x000079003e0daa24 */ /* 0x000fe400078e02ff */
[----:B------:R-:W-:Y:S01]  /*2b80*/  @!P2 IMAD R12, R54, c[0x0][0x1e8], RZ ;  /* 0x00007a00360caa24 */ /* 0x000fe200078e02ff */
[----:B------:R-:W-:-:S04]  /*2b90*/  @!P2 SHF.R.S32.HI R15, RZ, 0x1f, R14 ;  /* 0x0000001fff0fa819 */ /* 0x000fc8000001140e */
[--C-:B------:R-:W-:Y:S02]  /*2ba0*/  @!P2 IADD3 R14, P3, P1, R14, R13, R12.reuse ;  /* 0x0000000d0e0ea210 */ /* 0x100fe4000797e00c */
[----:B------:R-:W-:Y:S02]  /*2bb0*/  @!P2 SHF.R.S32.HI R13, RZ, 0x1f, R13 ;  /* 0x0000001fff0da819 */ /* 0x000fe4000001140d */
[----:B------:R-:W-:-:S04]  /*2bc0*/  @!P2 SHF.R.S32.HI R12, RZ, 0x1f, R12 ;  /* 0x0000001fff0ca819 */ /* 0x000fc8000001140c */
[----:B------:R-:W-:Y:S01]  /*2bd0*/  @!P2 IADD3.X R12, R15, R13, R12, P3, P1 ;  /* 0x0000000d0f0ca210 */ /* 0x000fe20001fe240c */
[----:B------:R-:W-:Y:S01]  /*2be0*/  @P0 FMUL R13, R0, c[0x0][0x208] ;  /* 0x00008200000d0a20 */ /* 0x000fe20000400000 */
[----:B------:R-:W-:-:S05]  /*2bf0*/  @!P2 IADD3 R14, P1, R53, R14, RZ ;  /* 0x0000000e350ea210 */ /* 0x000fca0007f3e0ff */
[----:B------:R-:W-:Y:S01]  /*2c00*/  @!P2 IMAD.X R11, R11, 0x1, R12, P1 ;  /* 0x000000010b0ba824 */ /* 0x000fe200008e060c */
[----:B------:R-:W-:-:S04]  /*2c10*/  @!P2 LEA R18, P1, R14, c[0x0][0x1d8], 0x2 ;  /* 0x000076000e12aa11 */ /* 0x000fc800078210ff */
[----:B------:R-:W-:Y:S01]  /*2c20*/  @!P2 LEA.HI.X R19, R14, c[0x0][0x1dc], R11, 0x2, P1 ;  /* 0x000077000e13aa11 */ /* 0x000fe200008f140b */
[----:B--2---:R-:W-:-:S05]  /*2c30*/  @P0 FFMA R15, R16, c[0x0][0x20c], R13 ;  /* 0x00008300100f0a23 */ /* 0x004fca000000000d */
[----:B------:R0:W-:Y:S04]  /*2c40*/  @P0 STG.E [R26.64], R15 ;  /* 0x0000000f1a000986 */ /* 0x0001e8000c10191c */
[----:B------:R-:W2:Y:S01]  /*2c50*/  @!P2 LDG.E R14, [R18.64] ;  /* 0x0000001c120ea981 */ /* 0x000ea2000c1e1900 */
        /* <DEDUP_REMOVED lines=11> */
[----:B------:R-:W-:Y:S01]  /*2d10*/  @!P2 FMUL R13, R2, c[0x0][0x208] ;  /* 0x00008200020daa20 */ /* 0x000fe20000400000 */
[----:B------:R-:W-:-:S05]  /*2d20*/  @!P1 IADD3 R12, P0, R55, R12, RZ ;  /* 0x0000000c370c9210 */ /* 0x000fca0007f1e0ff */
[----:B------:R-:W-:Y:S01]  /*2d30*/  @!P1 IMAD.X R11, R10, 0x1, R11, P0 ;  /* 0x000000010a0b9824 */ /* 0x000fe200000e060b */
[----:B------:R-:W-:-:S04]  /*2d40*/  @!P1 LEA R16, P0, R12, c[0x0][0x1d8], 0x2 ;  /* 0x000076000c109a11 */ /* 0x000fc800078010ff */
[----:B------:R-:W-:Y:S01]  /*2d50*/  @!P1 LEA.HI.X R17, R12, c[0x0][0x1dc], R11, 0x2, P0 ;  /* 0x000077000c119a11 */ /* 0x000fe200000f140b */
[----:B--2---:R-:W-:-:S05]  /*2d60*/  @!P2 FFMA R13, R14, c[0x0][0x20c], R13 ;  /* 0x000083000e0daa23 */ /* 0x004fca000000000d */
[----:B------:R0:W-:Y:S04]  /*2d70*/  @!P2 STG.E [R24.64], R13 ;  /* 0x0000000d1800a986 */ /* 0x0001e8000c10191c */
[----:B------:R-:W2:Y:S01]  /*2d80*/  @!P1 LDG.E R12, [R16.64] ;  /* 0x0000001c100c9981 */ /* 0x000ea2000c1e1900 */
[----:B------:R-:W-:Y:S01]  /*2d90*/  ISETP.GE.AND P0, PT, R56, c[0x0][0x180], PT ;  /* 0x0000600038007a0c */ /* 0x000fe20003f06270 */
[----:B------:R-:W-:-:S03]  /*2da0*/  @!P1 FMUL R3, R3, c[0x0][0x208] ;  /* 0x0000820003039a20 */ /* 0x000fc60000400000 */
        /* <DEDUP_REMOVED lines=9> */
[----:B------:R-:W-:Y:S02]  /*2e40*/  @!P0 IADD3.X R0, R10, R11, R0, P3, P2 ;  /* 0x0000000b0a008210 */ /* 0x000fe40001fe4400 */
[----:B------:R-:W-:-:S05]  /*2e50*/  @!P0 IADD3 R2, P2, R57, R2, RZ ;  /* 0x0000000239028210 */ /* 0x000fca0007f5e0ff */
[----:B------:R-:W-:Y:S01]  /*2e60*/  @!P0 IMAD.X R9, R9, 0x1, R0, P2 ;  /* 0x0000000109098824 */ /* 0x000fe200010e0600 */
[----:B------:R-:W-:-:S04]  /*2e70*/  @!P0 LEA R10, P2, R2, c[0x0][0x1d8], 0x2 ;  /* 0x00007600020a8a11 */ /* 0x000fc800078410ff */
[----:B------:R-:W-:Y:S01]  /*2e80*/  @!P0 LEA.HI.X R11, R2, c[0x0][0x1dc], R9, 0x2, P2 ;  /* 0x00007700020b8a11 */ /* 0x000fe200010f1409 */
[----:B--2---:R-:W-:-:S05]  /*2e90*/  @!P1 FFMA R3, R12, c[0x0][0x20c], R3 ;  /* 0x000083000c039a23 */ /* 0x004fca0000000003 */
[----:B------:R0:W-:Y:S04]  /*2ea0*/  @!P1 STG.E [R22.64], R3 ;  /* 0x0000000316009986 */ /* 0x0001e8000c10191c */
[----:B------:R-:W2:Y:S01]  /*2eb0*/  @!P0 LDG.E R10, [R10.64] ;  /* 0x0000001c0a0a8981 */ /* 0x000ea2000c1e1900 */
[----:B------:R-:W-:-:S04]  /*2ec0*/  @!P0 FMUL R9, R4, c[0x0][0x208] ;  /* 0x0000820004098a20 */ /* 0x000fc80000400000 */
[----:B--2---:R-:W-:-:S05]  /*2ed0*/  @!P0 FFMA R9, R10, c[0x0][0x20c], R9 ;  /* 0x000083000a098a23 */ /* 0x004fca0000000009 */
[----:B------:R0:W-:Y:S02]  /*2ee0*/  @!P0 STG.E [R20.64], R9 ;  /* 0x0000000914008986 */ /* 0x0001e4000c10191c */
.L_x_34:
[----:B------:R-:W-:Y:S05]  /*2ef0*/  BSYNC B0 ;  /* 0x0000000000007941 */ /* 0x000fea0003800000 */
.L_x_33:
[----:B------:R-:W-:-:S04]  /*2f00*/  IADD3 R54, R54, 0x1, RZ ;  /* 0x0000000136367810 */ /* 0x000fc80007ffe0ff */
[----:B------:R-:W-:-:S13]  /*2f10*/  ISETP.GE.AND P0, PT, R54, c[0x0][0x178], PT ;  /* 0x00005e0036007a0c */ /* 0x000fda0003f06270 */
[----:B------:R-:W-:Y:S05]  /*2f20*/  @P0 EXIT ;  /* 0x000000000000094d */ /* 0x000fea0003800000 */
[----:B------:R-:W-:Y:S01]  /*2f30*/  IMAD R12, R64, c[0x0][0x1fc], RZ ;  /* 0x00007f00400c7a24 */ /* 0x000fe200078e02ff */
[----:B------:R-:W-:Y:S01]  /*2f40*/  SHF.R.S32.HI R10, RZ, 0x1f, R51 ;  /* 0x0000001fff0a7819 */ /* 0x000fe20000011433 */
[----:B------:R-:W-:Y:S02]  /*2f50*/  IMAD R18, R54, c[0x0][0x200], RZ ;  /* 0x0000800036127a24 */ /* 0x000fe400078e02ff */
[----:B0-----:R-:W-:Y:S01]  /*2f60*/  IMAD R3, R63, c[0x0][0x1f8], RZ ;  /* 0x00007e003f037a24 */ /* 0x001fe200078e02ff */
        /* <DEDUP_REMOVED lines=12> */
[----:B------:R-:W-:-:S02]  /*3030*/  IADD3 R14, P5, P4, R9, R14, R18 ;  /* 0x0000000e090e7210 */ /* 0x000fc40007cbe012 */
[----:B------:R-:W-:Y:S02]  /*3040*/  SHF.R.S32.HI R4, RZ, 0x1f, R9 ;  /* 0x0000001fff047819 */ /* 0x000fe40000011409 */
[----:B------:R-:W-:Y:S02]  /*3050*/  SHF.R.S32.HI R9, RZ, 0x1f, R16 ;  /* 0x0000001fff097819 */ /* 0x000fe40000011410 */
[--C-:B------:R-:W-:Y:S02]  /*3060*/  IADD3 R16, P3, P2, R13, R16, R18.reuse ;  /* 0x000000100d107210 */ /* 0x100fe40007a7e012 */
[----:B------:R-:W-:Y:S02]  /*3070*/  IADD3 R18, P1, P0, R0, R3, R18 ;  /* 0x0000000300127210 */ /* 0x000fe4000783e012 */
[----:B------:R-:W-:Y:S02]  /*3080*/  SHF.R.S32.HI R3, RZ, 0x1f, R3 ;  /* 0x0000001fff037819 */ /* 0x000fe40000011403 */
[----:B------:R-:W-:-:S02]  /*3090*/  SHF.R.S32.HI R0, RZ, 0x1f, R0 ;  /* 0x0000001fff007819 */ /* 0x000fc40000011400 */
[----:B------:R-:W-:Y:S02]  /*30a0*/  SHF.R.S32.HI R2, RZ, 0x1f, R13 ;  /* 0x0000001fff027819 */ /* 0x000fe4000001140d */
[----:B------:R-:W-:Y:S02]  /*30b0*/  IADD3 R13, P6, R51, R12, RZ ;  /* 0x0000000c330d7210 */ /* 0x000fe40007fde0ff */
[----:B------:R-:W-:Y:S02]  /*30c0*/  IADD3.X R0, R0, R3, R15, P1, P0 ;  /* 0x0000000300007210 */ /* 0x000fe40000fe040f */
[----:B------:R-:W-:Y:S01]  /*30d0*/  FSETP.NEU.AND P0, PT, RZ, c[0x0][0x20c], PT ;  /* 0x00008300ff007a0b */ /* 0x000fe20003f0d000 */
[----:B------:R-:W-:Y:S01]  /*30e0*/  IMAD.X R12, R10, 0x1, R17, P6 ;  /* 0x000000010a0c7824 */ /* 0x000fe200030e0611 */
[----:B------:R-:W-:Y:S02]  /*30f0*/  IADD3.X R4, R4, R11, R15, P5, P4 ;  /* 0x0000000b04047210 */ /* 0x000fe40002fe840f */
[----:B------:R-:W-:-:S02]  /*3100*/  LEA R20, P6, R13, c[0x0][0x1f0], 0x2 ;  /* 0x00007c000d147a11 */ /* 0x000fc400078c10ff */
[----:B------:R-:W-:Y:S02]  /*3110*/  IADD3.X R2, R2, R9, R15, P3, P2 ;  /* 0x0000000902027210 */ /* 0x000fe40001fe440f */
[----:B------:R-:W-:Y:S02]  /*3120*/  SHF.R.S32.HI R11, RZ, 0x1f, R53 ;  /* 0x0000001fff0b7819 */ /* 0x000fe40000011435 */
[----:B------:R-:W-:Y:S02]  /*3130*/  IADD3 R14, P4, R53, R14, RZ ;  /* 0x0000000e350e7210 */ /* 0x000fe40007f9e0ff */
[----:B------:R-:W-:Y:S02]  /*3140*/  SHF.R.S32.HI R9, RZ, 0x1f, R55 ;  /* 0x0000001fff097819 */ /* 0x000fe40000011437 */
[----:B------:R-:W-:Y:S02]  /*3150*/  SHF.R.S32.HI R3, RZ, 0x1f, R57 ;  /* 0x0000001fff037819 */ /* 0x000fe40000011439 */
[----:B------:R-:W-:-:S02]  /*3160*/  IADD3 R16, P3, R55, R16, RZ ;  /* 0x0000001037107210 */ /* 0x000fc40007f7e0ff */
[----:B------:R-:W-:Y:S02]  /*3170*/  IADD3 R18, P2, R57, R18, RZ ;  /* 0x0000001239127210 */ /* 0x000fe40007f5e0ff */
[----:B------:R-:W-:Y:S01]  /*3180*/  ISETP.GE.AND P1, PT, R63, c[0x0][0x180], PT ;  /* 0x000060003f007a0c */ /* 0x000fe20003f26270 */
[----:B------:R-:W-:Y:S01]  /*3190*/  IMAD.X R15, R9, 0x1, R2, P3 ;  /* 0x00000001090f7824 */ /* 0x000fe200018e0602 */
[----:B------:R-:W-:Y:S01]  /*31a0*/  LEA.HI.X R21, R13, c[0x0][0x1f4], R12, 0x2, P6 ;  /* 0x00007d000d157a11 */ /* 0x000fe200030f140c */
[----:B------:R-:W-:Y:S01]  /*31b0*/  IMAD.X R13, R11, 0x1, R4, P4 ;  /* 0x000000010b0d7824 */ /* 0x000fe200020e0604 */
[----:B------:R-:W-:Y:S01]  /*31c0*/  LEA R24, P4, R14, c[0x0][0x1f0], 0x2 ;  /* 0x00007c000e187a11 */ /* 0x000fe200078810ff */
[----:B------:R-:W-:Y:S01]  /*31d0*/  IMAD.X R17, R3, 0x1, R0, P2 ;  /* 0x0000000103117824 */ /* 0x000fe200010e0600 */
[----:B------:R-:W-:Y:S02]  /*31e0*/  ISETP.LT.AND P1, PT, R64, c[0x0][0x17c], !P1 ;  /* 0x00005f0040007a0c */ /* 0x000fe40004f21270 */
[----:B------:R-:W-:-:S02]  /*31f0*/  LEA R22, P3, R16, c[0x0][0x1f0], 0x2 ;  /* 0x00007c0010167a11 */ /* 0x000fc400078610ff */
[----:B------:R-:W-:Y:S02]  /*3200*/  LEA R12, P2, R18, c[0x0][0x1f0], 0x2 ;  /* 0x00007c00120c7a11 */ /* 0x000fe400078410ff */
[----:B------:R-:W-:Y:S02]  /*3210*/  LEA.HI.X R25, R14, c[0x0][0x1f4], R13, 0x2, P4 ;  /* 0x00007d000e197a11 */ /* 0x000fe400020f140d */
[----:B------:R-:W-:Y:S02]  /*3220*/  ISETP.LT.AND P1, PT, R51, c[0x0][0x16c], P1 ;  /* 0x00005b0033007a0c */ /* 0x000fe40000f21270 */
[----:B------:R-:W-:Y:S02]  /*3230*/  LEA.HI.X R23, R16, c[0x0][0x1f4], R15, 0x2, P3 ;  /* 0x00007d0010177a11 */ /* 0x000fe400018f140f */
[----:B------:R-:W-:Y:S01]  /*3240*/  LEA.HI.X R13, R18, c[0x0][0x1f4], R17, 0x2, P2 ;  /* 0x00007d00120d7a11 */ /* 0x000fe200010f1411 */
[----:B------:R-:W-:Y:S08]  /*3250*/  @P0 BRA `(.L_x_36) ;  /* 0x0000017000000947 */ /* 0x000ff00003800000 */
        /* <DEDUP_REMOVED lines=8> */
[----:B------:R0:W-:Y:S10]  /*32e0*/  @P1 STG.E [R20.64], R5 ;  /* 0x0000000514001986 */ /* 0x0001f4000c10191c */
[----:B------:R-:W-:-:S02]  /*32f0*/  @!P2 FMUL R6, R6, c[0x0][0x208] ;  /* 0x000082000606aa20 */ /* 0x000fc40000400000 */
[----:B------:R-:W-:Y:S02]  /*3300*/  @!P0 FMUL R7, R7, c[0x0][0x208] ;  /* 0x0000820007078a20 */ /* 0x000fe40000400000 */
[----:B------:R-:W-:Y:S02]  /*3310*/  @!P2 FFMA R3, RZ, c[0x0][0x20c], R6 ;  /* 0x00008300ff03aa23 */ /* 0x000fe40000000006 */
[----:B------:R-:W-:-:S03]  /*3320*/  @!P0 FFMA R7, RZ, c[0x0][0x20c], R7 ;  /* 0x00008300ff078a23 */ /* 0x000fc60000000007 */
[----:B------:R0:W-:Y:S04]  /*3330*/  @!P2 STG.E [R24.64], R3 ;  /* 0x000000031800a986 */ /* 0x0001e8000c10191c */
[----:B------:R0:W-:Y:S01]  /*3340*/  @!P0 STG.E [R22.64], R7 ;  /* 0x0000000716008986 */ /* 0x0001e2000c10191c */
[----:B------:R-:W-:-:S04]  /*3350*/  ISETP.GE.AND P0, PT, R56, c[0x0][0x180], PT ;  /* 0x0000600038007a0c */ /* 0x000fc80003f06270 */
[----:B------:R-:W-:-:S04]  /*3360*/  ISETP.GE.OR P0, PT, R58, c[0x0][0x17c], P0 ;  /* 0x00005f003a007a0c */ /* 0x000fc80000706670 */
[----:B------:R-:W-:-:S13]  /*3370*/  ISETP.GE.OR P0, PT, R57, c[0x0][0x16c], P0 ;  /* 0x00005b0039007a0c */ /* 0x000fda0000706670 */
[----:B------:R-:W-:Y:S05]  /*3380*/  @P0 EXIT ;  /* 0x000000000000094d */ /* 0x000fea0003800000 */
[----:B0-----:R-:W-:-:S04]  /*3390*/  FMUL R3, R8, c[0x0][0x208] ;  /* 0x0000820008037a20 */ /* 0x001fc80000400000 */
[----:B------:R-:W-:-:S05]  /*33a0*/  FFMA R3, RZ, c[0x0][0x20c], R3 ;  /* 0x00008300ff037a23 */ /* 0x000fca0000000003 */
[----:B------:R-:W-:Y:S01]  /*33b0*/  STG.E [R12.64], R3 ;  /* 0x000000030c007986 */ /* 0x000fe2000c10191c */
[----:B------:R-:W-:Y:S05]  /*33c0*/  EXIT ;  /* 0x000000000000794d */ /* 0x000fea0003800000 */
.L_x_36:
[----:B------:R-:W-:Y:S02]  /*33d0*/  @P1 IMAD R2, R63, c[0x0][0x1e0], RZ ;  /* 0x000078003f021a24 */ /* 0x000fe400078e02ff */
[----:B------:R-:W-:Y:S02]  /*33e0*/  @P1 IMAD R64, R64, c[0x0][0x1e4], RZ ;  /* 0x0000790040401a24 */ /* 0x000fe400078e02ff */
[----:B------:R-:W-:Y:S01]  /*33f0*/  @P1 IMAD R15, R54, c[0x0][0x1e8], RZ ;  /* 0x00007a00360f1a24 */ /* 0x000fe200078e02ff */
[----:B------:R-:W-:Y:S02]  /*3400*/  @P1 SHF.R.S32.HI R0, RZ, 0x1f, R2 ;  /* 0x0000001fff001819 */ /* 0x000fe40000011402 */
[----:B------:R-:W-:Y:S02]  /*3410*/  @P1 SHF.R.S32.HI R17, RZ, 0x1f, R64 ;  /* 0x0000001fff111819 */ /* 0x000fe40000011440 */
[----:B------:R-:W-:-:S02]  /*3420*/  @P1 IADD3 R2, P2, P0, R2, R64, R15 ;  /* 0x0000004002021210 */ /* 0x000fc4000785e00f */
[----:B------:R-:W-:-:S04]  /*3430*/  @P1 SHF.R.S32.HI R15, RZ, 0x1f, R15 ;  /* 0x0000001fff0f1819 */ /* 0x000fc8000001140f */
[----:B------:R-:W-:Y:S02]  /*3440*/  @P1 IADD3.X R15, R0, R17, R15, P2, P0 ;  /* 0x00000011000f1210 */ /* 0x000fe400017e040f */
[----:B------:R-:W-:-:S05]  /*3450*/  @P1 IADD3 R2, P0, R51, R2, RZ ;  /* 0x0000000233021210 */ /* 0x000fca0007f1e0ff */
[----:B------:R-:W-:Y:S01]  /*3460*/  @P1 IMAD.X R15, R10, 0x1, R15, P0 ;  /* 0x000000010a0f1824 */ /* 0x000fe200000e060f */
[----:B------:R-:W-:-:S04]  /*3470*/  @P1 LEA R16, P0, R2, c[0x0][0x1d8], 0x2 ;  /* 0x0000760002101a11 */ /* 0x000fc800078010ff */
[----:B------:R-:W-:-:S05]  /*3480*/  @P1 LEA.HI.X R17, R2, c[0x0][0x1dc], R15, 0x2, P0 ;  /* 0x0000770002111a11 */ /* 0x000fca00000f140f */
[----:B------:R-:W2:Y:S01]  /*3490*/  @P1 LDG.E R0, [R16.64] ;  /* 0x0000001c10001981 */ /* 0x000ea2000c1e1900 */
[----:B------:R-:W-:Y:S01]  /*34a0*/  ISETP.GE.AND P0, PT, R61, c[0x0][0x180], PT ;  /* 0x000060003d007a0c */ /* 0x000fe20003f06270 */
[----:B------:R-:W-:-:S03]  /*34b0*/  @P1 FMUL R5, R5, c[0x0][0x208] ;  /* 0x0000820005051a20 */ /* 0x000fc60000400000 */
[----:B------:R-:W-:-:S04]  /*34c0*/  ISETP.GE.OR P0, PT, R62, c[0x0][0x17c], P0 ;  /* 0x00005f003e007a0c */ /* 0x000fc80000706670 */
[----:B------:R-:W-:-:S13]  /*34d0*/  ISETP.GE.OR P0, PT, R53, c[0x0][0x16c], P0 ;  /* 0x00005b0035007a0c */ /* 0x000fda0000706670 */
[----:B------:R-:W-:Y:S02]  /*34e0*/  @!P0 IMAD R61, R61, c[0x0][0x1e0], RZ ;  /* 0x000078003d3d8a24 */ /* 0x000fe400078e02ff */
[----:B------:R-:W-:Y:S02]  /*34f0*/  @!P0 IMAD R62, R62, c[0x0][0x1e4], RZ ;  /* 0x000079003e3e8a24 */ /* 0x000fe400078e02ff */
[----:B------:R-:W-:Y:S01]  /*3500*/  @!P0 IMAD R2, R54, c[0x0][0x1e8], RZ ;  /* 0x00007a0036028a24 */ /* 0x000fe200078e02ff */
[----:B------:R-:W-:Y:S02]  /*3510*/  @!P0 SHF.R.S32.HI R4, RZ, 0x1f, R61 ;  /* 0x0000001fff048819 */ /* 0x000fe4000001143d */
[----:B------:R-:W-:Y:S02]  /*3520*/  @!P0 SHF.R.S32.HI R15, RZ, 0x1f, R62 ;  /* 0x0000001fff0f8819 */ /* 0x000fe4000001143e */
[--C-:B------:R-:W-:Y:S02]  /*3530*/  @!P0 IADD3 R10, P3, P2, R61, R62, R2.reuse ;  /* 0x0000003e3d0a8210 */ /* 0x100fe40007a7e002 */
[----:B------:R-:W-:-:S04]  /*3540*/  @!P0 SHF.R.S32.HI R2, RZ, 0x1f, R2 ;  /* 0x0000001fff028819 */ /* 0x000fc80000011402 */
[----:B------:R-:W-:Y:S02]  /*3550*/  @!P0 IADD3.X R2, R4, R15, R2, P3, P2 ;  /* 0x0000000f04028210 */ /* 0x000fe40001fe4402 */
[----:B------:R-:W-:-:S05]  /*3560*/  @!P0 IADD3 R10, P2, R53, R10, RZ ;  /* 0x0000000a350a8210 */ /* 0x000fca0007f5e0ff */
[----:B------:R-:W-:Y:S01]  /*3570*/  @!P0 IMAD.X R11, R11, 0x1, R2, P2 ;  /* 0x000000010b0b8824 */ /* 0x000fe200010e0602 */
[----:B------:R-:W-:-:S04]  /*3580*/  @!P0 LEA R14, P2, R10, c[0x0][0x1d8], 0x2 ;  /* 0x000076000a0e8a11 */ /* 0x000fc800078410ff */
[----:B------:R-:W-:Y:S01]  /*3590*/  @!P0 LEA.HI.X R15, R10, c[0x0][0x1dc], R11, 0x2, P2 ;  /* 0x000077000a0f8a11 */ /* 0x000fe200010f140b */
[----:B--2---:R-:W-:-:S05]  /*35a0*/  @P1 FFMA R5, R0, c[0x0][0x20c], R5 ;  /* 0x0000830000051a23 */ /* 0x004fca0000000005 */
[----:B------:R0:W-:Y:S04]  /*35b0*/  @P1 STG.E [R20.64], R5 ;  /* 0x0000000514001986 */ /* 0x0001e8000c10191c */
[----:B------:R-:W2:Y:S01]  /*35c0*/  @!P0 LDG.E R14, [R14.64] ;  /* 0x0000001c0e0e8981 */ /* 0x000ea2000c1e1900 */
[----:B------:R-:W-:Y:S01]  /*35d0*/  @!P0 FMUL R11, R6, c[0x0][0x208] ;  /* 0x00008200060b8a20 */ /* 0x000fe20000400000 */
[----:B------:R-:W-:Y:S03]  /*35e0*/  BSSY B0, `(.L_x_37) ;  /* 0x0000017000007945 */ /* 0x000fe60003800000 */
[----:B--2---:R-:W-:-:S05]  /*35f0*/  @!P0 FFMA R11, R14, c[0x0][0x20c], R11 ;  /* 0x000083000e0b8a23 */ /* 0x004fca000000000b */
[----:B------:R0:W-:Y:S01]  /*3600*/  @!P0 STG.E [R24.64], R11 ;  /* 0x0000000b18008986 */ /* 0x0001e2000c10191c */
[----:B------:R-:W-:-:S04]  /*3610*/  ISETP.GE.AND P0, PT, R59, c[0x0][0x180], PT ;  /* 0x000060003b007a0c */ /* 0x000fc80003f06270 */
[----:B------:R-:W-:-:S04]  /*3620*/  ISETP.GE.OR P0, PT, R60, c[0x0][0x17c], P0 ;  /* 0x00005f003c007a0c */ /* 0x000fc80000706670 */
[----:B------:R-:W-:-:S13]  /*3630*/  ISETP.GE.OR P0, PT, R55, c[0x0][0x16c], P0 ;  /* 0x00005b0037007a0c */ /* 0x000fda0000706670 */
[----:B------:R-:W-:Y:S05]  /*3640*/  @P0 BRA `(.L_x_38) ;  /* 0x0000010000000947 */ /* 0x000fea0003800000 */
[----:B------:R-:W-:Y:S02]  /*3650*/  IMAD R59, R59, c[0x0][0x1e0], RZ ;  /* 0x000078003b3b7a24 */ /* 0x000fe400078e02ff */
[----:B------:R-:W-:Y:S02]  /*3660*/  IMAD R60, R60, c[0x0][0x1e4], RZ ;  /* 0x000079003c3c7a24 */ /* 0x000fe400078e02ff */
[----:B------:R-:W-:Y:S01]  /*3670*/  IMAD R0, R54, c[0x0][0x1e8], RZ ;  /* 0x00007a0036007a24 */ /* 0x000fe200078e02ff */
[----:B------:R-:W-:Y:S02]  /*3680*/  SHF.R.S32.HI R2, RZ, 0x1f, R59 ;  /* 0x0000001fff027819 */ /* 0x000fe4000001143b */
[----:B0-----:R-:W-:Y:S02]  /*3690*/  SHF.R.S32.HI R5, RZ, 0x1f, R60 ;  /* 0x0000001fff057819 */ /* 0x001fe4000001143c */
[--C-:B------:R-:W-:Y:S02]  /*36a0*/  IADD3 R4, P1, P0, R59, R60, R0.reuse ;  /* 0x0000003c3b047210 */ /* 0x100fe4000783e000 */
[----:B------:R-:W-:-:S04]  /*36b0*/  SHF.R.S32.HI R0, RZ, 0x1f, R0 ;  /* 0x0000001fff007819 */ /* 0x000fc80000011400 */
[----:B------:R-:W-:Y:S02]  /*36c0*/  IADD3.X R0, R2, R5, R0, P1, P0 ;  /* 0x0000000502007210 */ /* 0x000fe40000fe0400 */
[----:B------:R-:W-:-:S05]  /*36d0*/  IADD3 R4, P0, R55, R4, RZ ;  /* 0x0000000437047210 */ /* 0x000fca0007f1e0ff */
[----:B------:R-:W-:Y:S01]  /*36e0*/  IMAD.X R9, R9, 0x1, R0, P0 ;  /* 0x0000000109097824 */ /* 0x000fe200000e0600 */
[----:B------:R-:W-:-:S04]  /*36f0*/  LEA R10, P0, R4, c[0x0][0x1d8], 0x2 ;  /* 0x00007600040a7a11 */ /* 0x000fc800078010ff */
[----:B------:R-:W-:-:S05]  /*3700*/  LEA.HI.X R11, R4, c[0x0][0x1dc], R9, 0x2, P0 ;  /* 0x00007700040b7a11 */ /* 0x000fca00000f1409 */
[----:B------:R-:W2:Y:S01]  /*3710*/  LDG.E R0, [R10.64] ;  /* 0x0000001c0a007981 */ /* 0x000ea2000c1e1900 */
[----:B------:R-:W-:-:S04]  /*3720*/  FMUL R7, R7, c[0x0][0x208] ;  /* 0x0000820007077a20 */ /* 0x000fc80000400000 */
[----:B--2---:R-:W-:-:S05]  /*3730*/  FFMA R7, R0, c[0x0][0x20c], R7 ;  /* 0x0000830000077a23 */ /* 0x004fca0000000007 */
[----:B------:R0:W-:Y:S02]  /*3740*/  STG.E [R22.64], R7 ;  /* 0x0000000716007986 */ /* 0x0001e4000c10191c */
.L_x_38:
[----:B------:R-:W-:Y:S05]  /*3750*/  BSYNC B0 ;  /* 0x0000000000007941 */ /* 0x000fea0003800000 */
.L_x_37:
[----:B------:R-:W-:-:S04]  /*3760*/  ISETP.GE.AND P0, PT, R56, c[0x0][0x180], PT ;  /* 0x0000600038007a0c */ /* 0x000fc80003f06270 */
[----:B------:R-:W-:-:S04]  /*3770*/  ISETP.GE.OR P0, PT, R58, c[0x0][0x17c], P0 ;  /* 0x00005f003a007a0c */ /* 0x000fc80000706670 */
[----:B------:R-:W-:-:S13]  /*3780*/  ISETP.GE.OR P0, PT, R57, c[0x0][0x16c], P0 ;  /* 0x00005b0039007a0c */ /* 0x000fda0000706670 */
[----:B------:R-:W-:Y:S05]  /*3790*/  @P0 EXIT ;  /* 0x000000000000094d */ /* 0x000fea0003800000 */
[----:B------:R-:W-:Y:S02]  /*37a0*/  IMAD R56, R56, c[0x0][0x1e0], RZ ;  /* 0x0000780038387a24 */ /* 0x000fe400078e02ff */
[----:B0-----:R-:W-:Y:S02]  /*37b0*/  IMAD R5, R58, c[0x0][0x1e4], RZ ;  /* 0x000079003a057a24 */ /* 0x001fe400078e02ff */
[----:B------:R-:W-:Y:S01]  /*37c0*/  IMAD R54, R54, c[0x0][0x1e8], RZ ;  /* 0x00007a0036367a24 */ /* 0x000fe200078e02ff */
[----:B------:R-:W-:-:S04]  /*37d0*/  SHF.R.S32.HI R0, RZ, 0x1f, R56 ;  /* 0x0000001fff007819 */ /* 0x000fc80000011438 */
[--C-:B------:R-:W-:Y:S02]  /*37e0*/  IADD3 R56, P1, P0, R56, R5, R54.reuse ;  /* 0x0000000538387210 */ /* 0x100fe4000783e036 */
[----:B------:R-:W-:Y:S02]  /*37f0*/  SHF.R.S32.HI R5, RZ, 0x1f, R5 ;  /* 0x0000001fff057819 */ /* 0x000fe40000011405 */
        /* <DEDUP_REMOVED lines=9> */
[----:B------:R-:W-:Y:S01]  /*3890*/  STG.E [R12.64], R5 ;  /* 0x000000050c007986 */ /* 0x000fe2000c10191c */
[----:B------:R-:W-:Y:S05]  /*38a0*/  EXIT ;  /* 0x000000000000794d */ /* 0x000fea0003800000 */
        .weak           $__internal_0_$__cuda_sm20_div_s64
        .type           $__internal_0_$__cuda_sm20_div_s64,@function
        .size           $__internal_0_$__cuda_sm20_div_s64,(.L_x_364 - $__internal_0_$__cuda_sm20_div_s64)
$__internal_0_$__cuda_sm20_div_s64:
[----:B------:R-:W-:Y:S02]  /*38b0*/  IADD3 R15, P0, RZ, -R10, RZ ;  /* 0x8000000aff0f7210 */ /* 0x000fe40007f1e0ff */
[----:B------:R-:W-:-:S03]  /*38c0*/  ISETP.GE.AND P1, PT, R7, RZ, PT ;  /* 0x000000ff0700720c */ /* 0x000fc60003f26270 */
[----:B------:R-:W-:Y:S01]  /*38d0*/  IMAD.X R2, RZ, RZ, ~R7, P0 ;  /* 0x000000ffff027224 */ /* 0x000fe200000e0e07 */
[----:B------:R-:W-:-:S04]  /*38e0*/  SEL R14, R15, R10, !P1 ;  /* 0x0000000a0f0e7207 */ /* 0x000fc80004800000 */
[----:B------:R-:W-:-:S04]  /*38f0*/  SEL R15, R2, R7, !P1 ;  /* 0x00000007020f7207 */ /* 0x000fc80004800000 */
[----:B------:R-:W0:Y:S08]  /*3900*/  I2F.U64.RP R2, R14 ;  /* 0x0000000e00027312 */ /* 0x000e300000309000 */
[----:B0-----:R-:W0:Y:S02]  /*3910*/  MUFU.RCP R12, R2 ;  /* 0x00000002000c7308 */ /* 0x001e240000001000 */
[----:B0-----:R-:W-:-:S06]  /*3920*/  IADD3 R12, R12, 0x1ffffffe, RZ ;  /* 0x1ffffffe0c0c7810 */ /* 0x001fcc0007ffe0ff */
[----:B------:R-:W0:Y:S02]  /*3930*/  F2I.U64.TRUNC R12, R12 ;  /* 0x0000000c000c7311 */ /* 0x000e24000020d800 */
[----:B0-----:R-:W-:-:S04]  /*3940*/  IMAD.WIDE.U32 R4, R12, R14, RZ ;  /* 0x0000000e0c047225 */ /* 0x001fc800078e00ff */
[C---:B------:R-:W-:Y:S01]  /*3950*/  IMAD R3, R12.reuse, R15, R5 ;  /* 0x0000000f0c037224 */ /* 0x040fe200078e0205 */
[----:B------:R-:W-:Y:S01]  /*3960*/  IADD3 R5, P0, RZ, -R4, RZ ;  /* 0x80000004ff057210 */ /* 0x000fe20007f1e0ff */
[----:B------:R-:W-:Y:S02]  /*3970*/  IMAD.MOV.U32 R21, RZ, RZ, R12 ;  /* 0x000000ffff157224 */ /* 0x000fe400078e000c */
[----:B------:R-:W-:Y:S02]  /*3980*/  IMAD R3, R13, R14, R3 ;  /* 0x0000000e0d037224 */ /* 0x000fe400078e0203 */
[----:B------:R-:W-:-:S04]  /*3990*/  IMAD.HI.U32 R20, R12, R5, RZ ;  /* 0x000000050c147227 */ /* 0x000fc800078e00ff */
[----:B------:R-:W-:-:S04]  /*39a0*/  IMAD.X R3, RZ, RZ, ~R3, P0 ;  /* 0x000000ffff037224 */ /* 0x000fc800000e0e03 */
[----:B------:R-:W-:-:S04]  /*39b0*/  IMAD.WIDE.U32 R20, P2, R12, R3, R20 ;  /* 0x000000030c147225 */ /* 0x000fc80007840014 */
[C---:B------:R-:W-:Y:S02]  /*39c0*/  IMAD R2, R13.reuse, R3, RZ ;  /* 0x000000030d027224 */ /* 0x040fe400078e02ff */
[----:B------:R-:W-:-:S04]  /*39d0*/  IMAD.HI.U32 R5, P1, R13, R5, R20 ;  /* 0x000000050d057227 */ /* 0x000fc80007820014 */
[----:B------:R-:W-:Y:S01]  /*39e0*/  IMAD.HI.U32 R3, R13, R3, RZ ;  /* 0x000000030d037227 */ /* 0x000fe200078e00ff */
[----:B------:R-:W-:-:S03]  /*39f0*/  IADD3 R21, P0, R2, R5, RZ ;  /* 0x0000000502157210 */ /* 0x000fc60007f1e0ff */
[----:B------:R-:W-:Y:S02]  /*3a00*/  IMAD.X R3, R3, 0x1, R13, P2 ;  /* 0x0000000103037824 */ /* 0x000fe400010e060d */
[----:B------:R-:W-:-:S03]  /*3a10*/  IMAD.WIDE.U32 R12, R21, R14, RZ ;  /* 0x0000000e150c7225 */ /* 0x000fc600078e00ff */
[----:B------:R-:W-:Y:S01]  /*3a20*/  IADD3.X R5, RZ, RZ, R3, P0, P1 ;  /* 0x000000ffff057210 */ /* 0x000fe200007e2403 */
[----:B------:R-:W-:Y:S01]  /*3a30*/  IMAD R2, R21, R15, R13 ;  /* 0x0000000f15027224 */ /* 0x000fe200078e020d */
[----:B------:R-:W-:Y:S01]  /*3a40*/  IADD3 R4, P0, RZ, -R12, RZ ;  /* 0x8000000cff047210 */ /* 0x000fe20007f1e0ff */
[----:B------:R-:W-:Y:S01]  /*3a50*/  IMAD.MOV.U32 R13, RZ, RZ, RZ ;  /* 0x000000ffff0d7224 */ /* 0x000fe200078e00ff */
[----:B------:R-:W-:Y:S01]  /*3a60*/  ISETP.GE.AND P1, PT, R9, RZ, PT ;  /* 0x000000ff0900720c */ /* 0x000fe20003f26270 */
[----:B------:R-:W-:Y:S02]  /*3a70*/  IMAD R2, R5, R14, R2 ;  /* 0x0000000e05027224 */ /* 0x000fe400078e0202 */
[----:B------:R-:W-:-:S04]  /*3a80*/  IMAD.HI.U32 R20, R21, R4, RZ ;  /* 0x0000000415147227 */ /* 0x000fc800078e00ff */
[----:B------:R-:W-:Y:S01]  /*3a90*/  IMAD.X R2, RZ, RZ, ~R2, P0 ;  /* 0x000000ffff027224 */ /* 0x000fe200000e0e02 */
[----:B------:R-:W-:-:S03]  /*3aa0*/  IADD3 R3, P0, RZ, -R0, RZ ;  /* 0x80000000ff037210 */ /* 0x000fc60007f1e0ff */
[----:B------:R-:W-:Y:S01]  /*3ab0*/  IMAD.WIDE.U32 R20, P4, R21, R2, R20 ;  /* 0x0000000215147225 */ /* 0x000fe20007880014 */
[----:B------:R-:W-:-:S03]  /*3ac0*/  SEL R3, R3, R0, !P1 ;  /* 0x0000000003037207 */ /* 0x000fc60004800000 */
[----:B------:R-:W-:Y:S02]  /*3ad0*/  IMAD.X R6, RZ, RZ, ~R9, P0 ;  /* 0x000000ffff067224 */ /* 0x000fe400000e0e09 */
[----:B------:R-:W-:-:S04]  /*3ae0*/  IMAD.HI.U32 R11, P3, R5, R4, R20 ;  /* 0x00000004050b7227 */ /* 0x000fc80007860014 */
[CC--:B------:R-:W-:Y:S02]  /*3af0*/  IMAD R4, R5.reuse, R2.reuse, RZ ;  /* 0x0000000205047224 */ /* 0x0c0fe400078e02ff */
[----:B------:R-:W-:-:S03]  /*3b00*/  IMAD.HI.U32 R2, R5, R2, RZ ;  /* 0x0000000205027227 */ /* 0x000fc600078e00ff */
[----:B------:R-:W-:Y:S01]  /*3b10*/  IADD3 R4, P2, R4, R11, RZ ;  /* 0x0000000b04047210 */ /* 0x000fe20007f5e0ff */
[----:B------:R-:W-:Y:S01]  /*3b20*/  IMAD.X R5, R2, 0x1, R5, P4 ;  /* 0x0000000102057824 */ /* 0x000fe200020e0605 */
[----:B------:R-:W-:-:S03]  /*3b30*/  SEL R2, R6, R9, !P1 ;  /* 0x0000000906027207 */ /* 0x000fc60004800000 */
[----:B------:R-:W-:Y:S01]  /*3b40*/  IMAD.HI.U32 R12, R4, R3, RZ ;  /* 0x00000003040c7227 */ /* 0x000fe200078e00ff */
[----:B------:R-:W-:-:S05]  /*3b50*/  IADD3.X R5, RZ, RZ, R5, P2, P3 ;  /* 0x000000ffff057210 */ /* 0x000fca00017e6405 */
[----:B------:R-:W-:-:S04]  /*3b60*/  IMAD.WIDE.U32 R20, R4, R2, R12 ;  /* 0x0000000204147225 */ /* 0x000fc800078e000c */
[C---:B------:R-:W-:Y:S02]  /*3b70*/  IMAD R13, R5.reuse, R2, RZ ;  /* 0x00000002050d7224 */ /* 0x040fe400078e02ff */
[----:B------:R-:W-:-:S04]  /*3b80*/  IMAD.HI.U32 R6, P1, R5, R3, R20 ;  /* 0x0000000305067227 */ /* 0x000fc80007820014 */
[----:B------:R-:W-:Y:S01]  /*3b90*/  IMAD.HI.U32 R4, R5, R2, RZ ;  /* 0x0000000205047227 */ /* 0x000fe200078e00ff */
[----:B------:R-:W-:-:S04]  /*3ba0*/  IADD3 R13, P0, R13, R6, RZ ;  /* 0x000000060d0d7210 */ /* 0x000fc80007f1e0ff */
[----:B------:R-:W-:Y:S01]  /*3bb0*/  IADD3.X R4, R4, RZ, RZ, P1, !PT ;  /* 0x000000ff04047210 */ /* 0x000fe20000ffe4ff */
[----:B------:R-:W-:-:S04]  /*3bc0*/  IMAD.WIDE.U32 R20, R13, R14, RZ ;  /* 0x0000000e0d147225 */ /* 0x000fc800078e00ff */
[----:B------:R-:W-:Y:S01]  /*3bd0*/  IMAD.X R11, RZ, RZ, R4, P0 ;  /* 0x000000ffff0b7224 */ /* 0x000fe200000e0604 */
[----:B------:R-:W-:Y:S01]  /*3be0*/  IADD3 R3, P0, -R20, R3, RZ ;  /* 0x0000000314037210 */ /* 0x000fe20007f1e1ff */
[----:B------:R-:W-:-:S03]  /*3bf0*/  IMAD R4, R13, R15, R21 ;  /* 0x0000000f0d047224 */ /* 0x000fc600078e0215 */
[-C--:B------:R-:W-:Y:S01]  /*3c00*/  ISETP.GE.U32.AND P2, PT, R3, R14.reuse, PT ;  /* 0x0000000e0300720c */ /* 0x080fe20003f46070 */
[-C--:B------:R-:W-:Y:S01]  /*3c10*/  IMAD R5, R11, R14.reuse, R4 ;  /* 0x0000000e0b057224 */ /* 0x080fe200078e0204 */
[----:B------:R-:W-:-:S03]  /*3c20*/  IADD3 R4, P1, R3, -R14, RZ ;  /* 0x8000000e03047210 */ /* 0x000fc60007f3e0ff */
[----:B------:R-:W-:Y:S01]  /*3c30*/  IMAD.X R2, R2, 0x1, ~R5, P0 ;  /* 0x0000000102027824 */ /* 0x000fe200000e0e05 */
[----:B------:R-:W-:-:S03]  /*3c40*/  IADD3 R6, P0, R13, 0x1, RZ ;  /* 0x000000010d067810 */ /* 0x000fc60007f1e0ff */
[C---:B------:R-:W-:Y:S01]  /*3c50*/  IMAD.X R5, R2.reuse, 0x1, ~R15, P1 ;  /* 0x0000000102057824 */ /* 0x040fe200008e0e0f */
[----:B------:R-:W-:-:S04]  /*3c60*/  ISETP.GE.U32.AND.EX P2, PT, R2, R15, PT, P2 ;  /* 0x0000000f0200720c */ /* 0x000fc80003f46120 */
[----:B------:R-:W-:Y:S01]  /*3c70*/  SEL R3, R4, R3, P2 ;  /* 0x0000000304037207 */ /* 0x000fe20001000000 */
[----:B------:R-:W-:Y:S01]  /*3c80*/  IMAD.X R4, RZ, RZ, R11, P0 ;  /* 0x000000ffff047224 */ /* 0x000fe200000e060b */
[----:B------:R-:W-:Y:S02]  /*3c90*/  SEL R6, R6, R13, P2 ;  /* 0x0000000d06067207 */ /* 0x000fe40001000000 */
[----:B------:R-:W-:Y:S02]  /*3ca0*/  SEL R5, R5, R2, P2 ;  /* 0x0000000205057207 */ /* 0x000fe40001000000 */
[----:B------:R-:W-:Y:S02]  /*3cb0*/  ISETP.GE.U32.AND P0, PT, R3, R14, PT ;  /* 0x0000000e0300720c */ /* 0x000fe40003f06070 */
[----:B------:R-:W-:Y:S02]  /*3cc0*/  SEL R4, R4, R11, P2 ;  /* 0x0000000b04047207 */ /* 0x000fe40001000000 */
[----:B------:R-:W-:-:S02]  /*3cd0*/  IADD3 R3, P1, R6, 0x1, RZ ;  /* 0x0000000106037810 */ /* 0x000fc40007f3e0ff */
[----:B------:R-:W-:Y:S02]  /*3ce0*/  ISETP.GE.U32.AND.EX P0, PT, R5, R15, PT, P0 ;  /* 0x0000000f0500720c */ /* 0x000fe40003f06100 */
[----:B------:R-:W-:Y:S02]  /*3cf0*/  IADD3.X R5, RZ, R4, RZ, P1, !PT ;  /* 0x00000004ff057210 */ /* 0x000fe40000ffe4ff */
[----:B------:R-:W-:Y:S02]  /*3d00*/  SEL R3, R3, R6, P0 ;  /* 0x0000000603037207 */ /* 0x000fe40000000000 */
[----:B------:R-:W-:Y:S02]  /*3d10*/  SEL R5, R5, R4, P0 ;  /* 0x0000000405057207 */ /* 0x000fe40000000000 */
[----:B------:R-:W-:Y:S01]  /*3d20*/  LOP3.LUT R2, R7, R9, RZ, 0x3c, !PT ;  /* 0x0000000907027212 */ /* 0x000fe200078e3cff */
[----:B------:R-:W-:Y:S01]  /*3d30*/  IMAD.MOV.U32 R9, RZ, RZ, 0x0 ;  /* 0x00000000ff097424 */ /* 0x000fe200078e00ff */
[----:B------:R-:W-:-:S02]  /*3d40*/  IADD3 R4, P1, RZ, -R3, RZ ;  /* 0x80000003ff047210 */ /* 0x000fc40007f3e0ff */
[----:B------:R-:W-:Y:S02]  /*3d50*/  ISETP.GE.AND P2, PT, R2, RZ, PT ;  /* 0x000000ff0200720c */ /* 0x000fe40003f46270 */
[----:B------:R-:W-:Y:S01]  /*3d60*/  ISETP.NE.U32.AND P0, PT, R10, RZ, PT ;  /* 0x000000ff0a00720c */ /* 0x000fe20003f05070 */
[----:B------:R-:W-:Y:S01]  /*3d70*/  IMAD.X R2, RZ, RZ, ~R5, P1 ;  /* 0x000000ffff027224 */ /* 0x000fe200008e0e05 */
[----:B------:R-:W-:Y:S02]  /*3d80*/  SEL R4, R4, R3, !P2 ;  /* 0x0000000304047207 */ /* 0x000fe40005000000 */
[----:B------:R-:W-:Y:S02]  /*3d90*/  ISETP.NE.AND.EX P0, PT, R7, RZ, PT, P0 ;  /* 0x000000ff0700720c */ /* 0x000fe40003f05300 */
[----:B------:R-:W-:Y:S02]  /*3da0*/  SEL R2, R2, R5, !P2 ;  /* 0x0000000502027207 */ /* 0x000fe40005000000 */
[----:B------:R-:W-:-:S02]  /*3db0*/  SEL R56, R4, 0xffffffff, P0 ;  /* 0xffffffff04387807 */ /* 0x000fc40000000000 */
[----:B------:R-:W-:Y:S01]  /*3dc0*/  SEL R2, R2, 0xffffffff, P0 ;  /* 0xffffffff02027807 */ /* 0x000fe20000000000 */
[----:B------:R-:W-:Y:S06]  /*3dd0*/  RET.REL.NODEC R8 `(_ZN7cutlass9reference6device6kernel11Conv2dWgradIfNS_6layout10TensorNHWCEfS5_fS5_ffNS_16NumericConverterIffLNS_15FloatRoundStyleE2EEENS_12multiply_addIfffEELi2ELi4ELi8ELi16EEEvNS_4conv17Conv2dProblemSizeENS_9TensorRefIT_T0_EENSD_IT1_T2_EENSD_IT3_T4_EESM_T5_SN_) ;  /* 0xffffc22008007950 */ /* 0x000fec0003c3ffff */
.L_x_39:
[----:B------:R-:W-:-:S00]  /*3de0*/  BRA `(.L_x_39) ;  /* 0xfffffff000007947 */ /* 0x000fc0000383ffff */
[----:B------:R-:W-:-:S00]  /*3df0*/  NOP ;  /* 0x0000000000007918 */ /* 0x000fc00000000000 */
        /* <DEDUP_REMOVED lines=8> */
.L_x_364:


//--------------------- .text._ZN7cutlass9reference6device6kernel11Conv2dDgradIfNS_6layout10TensorNHWCEfS5_fS5_ffNS_16NumericConverterIffLNS_15FloatRoundStyleE2EEENS_12multiply_addIfffEELi2ELi4ELi16ELi8EEEvNS_4conv17Conv2dProblemSizeENS_9TensorRefIT_T0_EENSD_IT1_T2_EENSD_IT3_T4_EESM_T5_SN_ --------------------------
	.section	.text._ZN7cutlass9reference6device6kernel11Conv2dDgradIfNS_6layout10TensorNHWCEfS5_fS5_ffNS_16NumericConverterIffLNS_15FloatRoundStyleE2EEENS_12multiply_addIfffEELi2ELi4ELi16ELi8EEEvNS_4conv17Conv2dProblemSizeENS_9TensorRefIT_T0_EENSD_IT1_T2_EENSD_IT3_T4_EESM_T5_SN_,"ax",@progbits
	.sectioninfo	@"SHI_REGISTERS=40"
	.align	128
        .global         _ZN7cutlass9reference6device6kernel11Conv2dDgradIfNS_6layout10TensorNHWCEfS5_fS5_ffNS_16NumericConverterIffLNS_15FloatRoundStyleE2EEENS_12multiply_addIfffEELi2ELi4ELi16ELi8EEEvNS_4conv17Conv2dProblemSizeENS_9TensorRefIT_T0_EENSD_IT1_T2_EENSD_IT3_T4_EESM_T5_SN_
        .type           _ZN7cutlass9reference6device6kernel11Conv2dDgradIfNS_6layout10TensorNHWCEfS5_fS5_ffNS_16NumericConverterIffLNS_15FloatRoundStyleE2EEENS_12multiply_addIfffEELi2ELi4ELi16ELi8EEEvNS_4conv17Conv2dProblemSizeENS_9TensorRefIT_T0_EENSD_IT1_T2_EENSD_IT3_T4_EESM_T5_SN_,@function
        .size           _ZN7cutlass9reference6device6kernel11Conv2dDgradIfNS_6layout10TensorNHWCEfS5_fS5_ffNS_16NumericConverterIffLNS_15FloatRoundStyleE2EEENS_12multiply_addIfffEELi2ELi4ELi16ELi8EEEvNS_4conv17Conv2dProblemSizeENS_9TensorRefIT_T0_EENSD_IT1_T2_EENSD_IT3_T4_EESM_T5_SN_,(.L_x_365 - _ZN7cutlass9reference6device6kernel11Conv2dDgradIfNS_6layout10TensorNHWCEfS5_fS5_ffNS_16NumericConverterIffLNS_15FloatRoundStyleE2EEENS_12multiply_addIfffEELi2ELi4ELi16ELi8EEEvNS_4conv17Conv2dProblemSizeENS_9TensorRefIT_T0_EENSD_IT1_T2_EENSD_IT3_T4_EESM_T5_SN_)
        .other          _ZN7cutlass9reference6device6kernel11Conv2dDgradIfNS_6layout10TensorNHWCEfS5_fS5_ffNS_16NumericConverterIffLNS_15FloatRoundStyleE2EEENS_12multiply_addIfffEELi2ELi4ELi16ELi8EEEvNS_4conv17Conv2dProblemSizeENS_9TensorRefIT_T0_EENSD_IT1_T2_EENSD_IT3_T4_EESM_T5_SN_,@"STO_CUDA_ENTRY STV_DEFAULT"
_ZN7cutlass9reference6device6kernel11Conv2dDgradIfNS_6layout10TensorNHWCEfS5_fS5_ffNS_16NumericConverterIffLNS_15FloatRoundStyleE2EEENS_12multiply_addIfffEELi2ELi4ELi16ELi8EEEvNS_4conv17Conv2dProblemSizeENS_9TensorRefIT_T0_EENSD_IT1_T2_EENSD_IT3_T4_EESM_T5_SN_:
.text._ZN7cutlass9reference6device6kernel11Conv2dDgradIfNS_6layout10TensorNHWCEfS5_fS5_ffNS_16NumericConverterIffLNS_15FloatRoundStyleE2EEENS_12multiply_addIfffEELi2ELi4ELi16ELi8EEEvNS_4conv17Conv2dProblemSizeENS_9TensorRefIT_T0_EENSD_IT1_T2_EENSD_IT3_T4_EESM_T5_SN_:
[----:B------:R-:W-:Y:S02]  /*0000*/  MOV R1, c[0x0][0x28] ;  /* 0x00000a0000017a02 */ /* 0x000fe40000000f00 */
[----:B------:R-:W0:Y:S01]  /*0010*/  S2R R0, SR_TID.X ;  /* 0x0000000000007919 */ /* 0x000e220000002100 */
[----:B------:R-:W-:Y:S01]  /*0020*/  IMAD.MOV.U32 R5, RZ, RZ, RZ ;  /* 0x000000ffff057224 */ /* 0x000fe200078e00ff */
[----:B------:R-:W-:Y:S01]  /*0030*/  ULDC UR4, c[0x0][0x168] ;  /* 0x00005a0000047ab9 */ /* 0x000fe20000000800 */
[----:B------:R-:W-:Y:S01]  /*0040*/  BSSY B0, `(.L_x_40) ;  /* 0x0000033000007945 */ /* 0x000fe20003800000 */
[----:B------:R-:W1:Y:S01]  /*0050*/  S2R R16, SR_CTAID.X ;  /* 0x0000000000107919 */ /* 0x000e620000002500 */
[----:B------:R-:W-:Y:S02]  /*0060*/  ULDC UR6, c[0x0][0x164] ;  /* 0x0000590000067ab9 */ /* 0x000fe40000000800 */
[----:B------:R-:W-:Y:S01]  /*0070*/  UIMAD.WIDE UR6, UR4, UR6, URZ ;  /* 0x00000006040672a5 */ /* 0x000fe2000f8e023f */
[----:B------:R-:W2:Y:S01]  /*0080*/  S2R R3, SR_CTAID.Y ;  /* 0x0000000000037919 */ /* 0x000ea20000002600 */
[----:B------:R-:W-:-:S03]  /*0090*/  USHF.R.S32.HI UR4, URZ, 0x1f, UR4 ;  /* 0x0000001f3f047899 */ /* 0x000fc60008011404 */
[----:B------:R-:W2:Y:S01]  /*00a0*/  S2R R2, SR_TID.Y ;  /* 0x0000000000027919 */ /* 0x000ea20000002200 */
[----:B0-----:R-:W-:-:S04]  /*00b0*/  IMAD.SHL.U32 R4, R0, 0x2, RZ ;  /* 0x0000000200047824 */ /* 0x001fc800078e00ff */
[----:B-1----:R-:W-:-:S05]  /*00c0*/  IMAD.WIDE.U32 R16, R16, 0x20, R4 ;  /* 0x0000002010107825 */ /* 0x002fca00078e0004 */
[----:B------:R-:W-:Y:S02]  /*00d0*/  LOP3.LUT R0, R17, UR7, RZ, 0xfc, !PT ;  /* 0x0000000711007c12 */ /* 0x000fe4000f8efcff */
[----:B--2---:R-:W-:Y:S02]  /*00e0*/  LEA R2, R3, R2, 0x3 ;  /* 0x0000000203027211 */ /* 0x004fe400078e18ff */
[----:B------:R-:W-:Y:S02]  /*00f0*/  ISETP.NE.U32.AND P0, PT, R0, RZ, PT ;  /* 0x000000ff0000720c */ /* 0x000fe40003f05070 */
[----:B------:R-:W-:-:S11]  /*0100*/  SHF.L.U32 R28, R2, 0x2, RZ ;  /* 0x00000002021c7819 */ /* 0x000fd600000006ff */
        /* <DEDUP_REMOVED lines=8> */
[----:B------:R-:W-:Y:S05]  /*0190*/  CALL.REL.NOINC `($__internal_1_$__cuda_sm20_div_s64) ;  /* 0x0000268000007944 */ /* 0x000fea0003c00000 */
[-C--:B------:R-:W-:Y:S02]  /*01a0*/  IADD3 R3, P0, RZ, -R24.reuse, RZ ;  /* 0x80000018ff037210 */ /* 0x080fe40007f1e0ff */
[----:B------:R-:W-:Y:S02]  /*01b0*/  MOV R27, R24 ;  /* 0x00000018001b7202 */ /* 0x000fe40000000f00 */
[----:B------:R-:W-:Y:S01]  /*01c0*/  IADD3.X R0, RZ, ~R2, RZ, P0, !PT ;  /* 0x80000002ff007210 */ /* 0x000fe200007fe4ff */
[----:B------:R-:W-:-:S04]  /*01d0*/  IMAD.WIDE.U32 R14, R3, UR6, R16 ;  /* 0x00000006030e7c25 */ /* 0x000fc8000f8e0010 */
[----:B------:R-:W-:-:S04]  /*01e0*/  IMAD R0, R0, UR6, RZ ;  /* 0x0000000600007c24 */ /* 0x000fc8000f8e02ff */
[----:B------:R-:W-:-:S05]  /*01f0*/  IMAD R0, R3, UR7, R0 ;  /* 0x0000000703007c24 */ /* 0x000fca000f8e0200 */
[----:B------:R-:W-:Y:S01]  /*0200*/  IADD3 R9, R15, R0, RZ ;  /* 0x000000000f097210 */ /* 0x000fe20007ffe0ff */
[----:B------:R-:W-:Y:S05]  /*0210*/  BRA `(.L_x_42) ;  /* 0x0000015000007947 */ /* 0x000fea0003800000 */
.L_x_41:
        /* <DEDUP_REMOVED lines=21> */
.L_x_42:
[----:B------:R-:W-:Y:S05]  /*0370*/  BSYNC B0 ;  /* 0x0000000000007941 */ /* 0x000fea0003800000 */
.L_x_40:
[----:B------:R-:W-:Y:S01]  /*0380*/  LOP3.LUT R0, R9, UR4, RZ, 0xfc, !PT ;  /* 0x0000000409007c12 */ /* 0x000fe2000f8efcff */
[----:B------:R-:W-:Y:S03]  /*0390*/  BSSY B0, `(.L_x_43) ;  /* 0x000001f000007945 */ /* 0x000fe60003800000 */
[----:B------:R-:W-:-:S13]  /*03a0*/  ISETP.NE.U32.AND P0, PT, R0, RZ, PT ;  /* 0x000000ff0000720c */ /* 0x000fda0003f05070 */
[----:B------:R-:W-:Y:S05]  /*03b0*/  @!P0 BRA `(.L_x_44) ;  /* 0x0000008000008947 */ /* 0x000fea0003800000 */
[----:B------:R-:W-:Y:S01]  /*03c0*/  IMAD.MOV.U32 R8, RZ, RZ, c[0x0][0x168] ;  /* 0x00005a00ff087624 */ /* 0x000fe200078e00ff */
[----:B------:R-:W-:Y:S02]  /*03d0*/  MOV R7, UR4 ;  /* 0x0000000400077c02 */ /* 0x000fe40008000f00 */
[----:B------:R-:W-:Y:S02]  /*03e0*/  MOV R6, 0x400 ;  /* 0x0000040000067802 */ /* 0x000fe40000000f00 */
[----:B------:R-:W-:Y:S05]  /*03f0*/  CALL.REL.NOINC `($__internal_1_$__cuda_sm20_div_s64) ;  /* 0x0000242000007944 */ /* 0x000fea0003c00000 */
[----:B------:R-:W-:Y:S02]  /*0400*/  IADD3 R19, -R24, RZ, RZ ;  /* 0x000000ff18137210 */ /* 0x000fe40007ffe1ff */
[----:B------:R-:W-:-:S03]  /*0410*/  MOV R26, R24 ;  /* 0x00000018001a7202 */ /* 0x000fc60000000f00 */
[----:B------:R-:W-:Y:S01]  /*0420*/  IMAD R19, R19, c[0x0][0x168], R14 ;  /* 0x00005a0013137a24 */ /* 0x000fe200078e020e */
[----:B------:R-:W-:Y:S05]  /*0430*/  BRA `(.L_x_45) ;  /* 0x0000014000007947 */ /* 0x000fea0003800000 */
.L_x_44:
[----:B------:R-:W0:Y:S01]  /*0440*/  I2F.U32.RP R4, c[0x0][0x168] ;  /* 0x00005a0000047b06 */ /* 0x000e220000209000 */
[----:B------:R-:W-:-:S07]  /*0450*/  ISETP.NE.U32.AND P2, PT, RZ, c[0x0][0x168], PT ;  /* 0x00005a00ff007a0c */ /* 0x000fce0003f45070 */
[----:B0-----:R-:W0:Y:S02]  /*0460*/  MUFU.RCP R2, R4 ;  /* 0x0000000400027308 */ /* 0x001e240000001000 */
[----:B0-----:R-:W-:-:S06]  /*0470*/  IADD3 R2, R2, 0xffffffe, RZ ;  /* 0x0ffffffe02027810 */ /* 0x001fcc0007ffe0ff */
[----:B------:R-:W0:Y:S02]  /*0480*/  F2I.FTZ.U32.TRUNC.NTZ R3, R2 ;  /* 0x0000000200037305 */ /* 0x000e24000021f000 */
[----:B0-----:R-:W-:Y:S02]  /*0490*/  IMAD.MOV R0, RZ, RZ, -R3 ;  /* 0x000000ffff007224 */ /* 0x001fe400078e0a03 */
[----:B------:R-:W-:Y:S02]  /*04a0*/  IMAD.MOV.U32 R2, RZ, RZ, RZ ;  /* 0x000000ffff027224 */ /* 0x000fe400078e00ff */
[----:B------:R-:W-:-:S04]  /*04b0*/  IMAD R5, R0, c[0x0][0x168], RZ ;  /* 0x00005a0000057a24 */ /* 0x000fc800078e02ff */
        /* <DEDUP_REMOVED lines=12> */
.L_x_45:
[----:B------:R-:W-:Y:S05]  /*0580*/  BSYNC B0 ;  /* 0x0000000000007941 */ /* 0x000fea0003800000 */
.L_x_43:
        /* <DEDUP_REMOVED lines=22> */
.L_x_47:
        /* <DEDUP_REMOVED lines=21> */
.L_x_48:
[----:B------:R-:W-:Y:S05]  /*0840*/  BSYNC B0 ;  /* 0x0000000000007941 */ /* 0x000fea0003800000 */
.L_x_46:
[----:B------:R-:W-:Y:S01]  /*0850*/  LOP3.LUT R0, R9, UR4, RZ, 0xfc, !PT ;  /* 0x0000000409007c12 */ /* 0x000fe2000f8efcff */
[----:B------:R-:W-:Y:S03]  /*0860*/  BSSY B0, `(.L_x_49) ;  /* 0x000001f000007945 */ /* 0x000fe60003800000 */
[----:B------:R-:W-:-:S13]  /*0870*/  ISETP.NE.U32.AND P0, PT, R0, RZ, PT ;  /* 0x000000ff0000720c */ /* 0x000fda0003f05070 */
[----:B------:R-:W-:Y:S05]  /*0880*/  @!P0 BRA `(.L_x_50) ;  /* 0x0000008000008947 */ /* 0x000fea0003800000 */
[----:B------:R-:W-:Y:S01]  /*0890*/  IMAD.MOV.U32 R14, RZ, RZ, R20 ;  /* 0x000000ffff0e7224 */ /* 0x000fe200078e0014 */
[----:B------:R-:W-:Y:S01]  /*08a0*/  MOV R8, c[0x0][0x168] ;  /* 0x00005a0000087a02 */ /* 0x000fe20000000f00 */
[----:B------:R-:W-:Y:S01]  /*08b0*/  IMAD.U32 R7, RZ, RZ, UR4 ;  /* 0x00000004ff077e24 */ /* 0x000fe2000f8e00ff */
[----:B------:R-:W-:Y:S02]  /*08c0*/  MOV R6, 0x8e0 ;  /* 0x000008e000067802 */ /* 0x000fe40000000f00 */
[----:B------:R-:W-:Y:S05]  /*08d0*/  CALL.REL.NOINC `($__internal_1_$__cuda_sm20_div_s64) ;  /* 0x00001f4000007944 */ /* 0x000fea0003c00000 */
[----:B------:R-:W-:-:S05]  /*08e0*/  IADD3 R3, -R24, RZ, RZ ;  /* 0x000000ff18037210 */ /* 0x000fca0007ffe1ff */
[----:B------:R-:W-:Y:S01]  /*08f0*/  IMAD R20, R3, c[0x0][0x168], R20 ;  /* 0x00005a0003147a24 */ /* 0x000fe200078e0214 */
[----:B------:R-:W-:Y:S05]  /*0900*/  BRA `(.L_x_51) ;  /* 0x0000014000007947 */ /* 0x000fea0003800000 */
.L_x_50:
        /* <DEDUP_REMOVED lines=20> */
.L_x_51:
[----:B------:R-:W-:Y:S05]  /*0a50*/  BSYNC B0 ;  /* 0x0000000000007941 */ /* 0x000fea0003800000 */
.L_x_49:
[----:B------:R-:W-:Y:S01]  /*0a60*/  IMAD.MOV.U32 R0, RZ, RZ, c[0x0][0x17c] ;  /* 0x00005f00ff007624 */ /* 0x000fe200078e00ff */
[----:B------:R-:W-:Y:S01]  /*0a70*/  ULDC.64 UR16, c[0x0][0x118] ;  /* 0x0000460000107ab9 */ /* 0x000fe20000000a00 */
[----:B------:R-:W-:Y:S01]  /*0a80*/  HFMA2.MMA R8, -RZ, RZ, 0, 0 ;  /* 0x00000000ff087435 */ /* 0x000fe200000001ff */
[----:B------:R-:W-:Y:S01]  /*0a90*/  CS2R R6, SRZ ;  /* 0x0000000000067805 */ /* 0x000fe2000001ff00 */
[----:B------:R-:W-:Y:S01]  /*0aa0*/  CS2R R4, SRZ ;  /* 0x0000000000047805 */ /* 0x000fe2000001ff00 */
[----:B------:R-:W-:Y:S01]  /*0ab0*/  ISETP.GE.AND P0, PT, R0, 0x1, PT ;  /* 0x000000010000780c */ /* 0x000fe20003f06270 */
[----:B------:R-:W-:Y:S01]  /*0ac0*/  CS2R R2, SRZ ;  /* 0x0000000000027805 */ /* 0x000fe2000001ff00 */
[----:B------:R-:W-:-:S11]  /*0ad0*/  IMAD.MOV.U32 R0, RZ, RZ, RZ ;  /* 0x000000ffff007224 */ /* 0x000fd600078e00ff */
[----:B------:R-:W-:Y:S05]  /*0ae0*/  @!P0 BRA `(.L_x_52) ;  /* 0x0000126000008947 */ /* 0x000fea0003800000 */
[C---:B------:R-:W-:Y:S01]  /*0af0*/  IADD3 R23, R28.reuse, 0x1, RZ ;  /* 0x000000011c177810 */ /* 0x040fe20007ffe0ff */
[----:B------:R-:W-:Y:S01]  /*0b00*/  IMAD R32, R25, c[0x0][0x1b8], RZ ;  /* 0x00006e0019207a24 */ /* 0x000fe200078e02ff */
[C---:B------:R-:W-:Y:S01]  /*0b10*/  IADD3 R8, R28.reuse, 0x3, RZ ;  /* 0x000000031c087810 */ /* 0x040fe20007ffe0ff */
[----:B------:R-:W-:Y:S01]  /*0b20*/  IMAD R30, R27, c[0x0][0x1b8], RZ ;  /* 0x00006e001b1e7a24 */ /* 0x000fe200078e02ff */
[----:B------:R-:W-:Y:S01]  /*0b30*/  IADD3 R9, R28, 0x2, RZ ;  /* 0x000000021c097810 */ /* 0x000fe20007ffe0ff */
[----:B------:R-:W-:Y:S01]  /*0b40*/  IMAD.WIDE R32, R32, 0x4, RZ ;  /* 0x0000000420207825 */ /* 0x000fe200078e02ff */
[----:B------:R-:W-:Y:S01]  /*0b50*/  ISETP.GE.AND P0, PT, R23, c[0x0][0x16c], PT ;  /* 0x00005b0017007a0c */ /* 0x000fe20003f06270 */
[----:B------:R-:W-:Y:S01]  /*0b60*/  UMOV UR15, URZ ;  /* 0x0000003f000f7c82 */ /* 0x000fe20008000000 */
[----:B------:R-:W-:Y:S01]  /*0b70*/  ISETP.GE.AND P5, PT, R8, c[0x0][0x16c], PT ;  /* 0x00005b0008007a0c */ /* 0x000fe20003fa6270 */
[----:B------:R-:W-:Y:S01]  /*0b80*/  IMAD.MOV.U32 R8, RZ, RZ, RZ ;  /* 0x000000ffff087224 */ /* 0x000fe200078e00ff */
[----:B------:R-:W-:Y:S01]  /*0b90*/  P2R R10, PR, RZ, 0x1 ;  /* 0x00000001ff0a7803 */ /* 0x000fe20000000000 */
[----:B------:R-:W-:Y:S01]  /*0ba0*/  IMAD.WIDE R30, R30, 0x4, RZ ;  /* 0x000000041e1e7825 */ /* 0x000fe200078e02ff */
[----:B------:R-:W-:Y:S01]  /*0bb0*/  ISETP.GE.AND P6, PT, R9, c[0x0][0x16c], PT ;  /* 0x00005b0009007a0c */ /* 0x000fe20003fc6270 */
[----:B------:R-:W-:Y:S01]  /*0bc0*/  ULDC UR9, c[0x0][0x1d0] ;  /* 0x0000740000097ab9 */ /* 0x000fe20000000800 */
[----:B------:R-:W-:Y:S01]  /*0bd0*/  SHF.R.S32.HI R21, RZ, 0x1f, R28 ;  /* 0x0000001fff157819 */ /* 0x000fe2000001141c */
[----:B------:R-:W-:-:S02]  /*0be0*/  ULDC UR8, c[0x0][0x178] ;  /* 0x00005e0000087ab9 */ /* 0x000fc40000000800 */
[----:B------:R-:W-:Y:S02]  /*0bf0*/  ULDC UR7, c[0x0][0x180] ;  /* 0x0000600000077ab9 */ /* 0x000fe40000000800 */
[----:B------:R-:W-:Y:S02]  /*0c00*/  ULDC UR6, c[0x0][0x17c] ;  /* 0x00005f0000067ab9 */ /* 0x000fe40000000800 */
.L_x_65:
[----:B------:R-:W-:-:S10]  /*0c10*/  HFMA2.MMA R9, -RZ, RZ, 0, 5.9604644775390625e-08 ;  /* 0x00000001ff097435 */ /* 0x000fd400000001ff */
[----:B------:R-:W-:-:S13]  /*0c20*/  ISETP.LE.AND P0, PT, R9, c[0x0][0x180], PT ;  /* 0x0000600009007a0c */ /* 0x000fda0003f03270 */
[----:B------:R-:W-:Y:S05]  /*0c30*/  @!P0 BRA `(.L_x_53) ;  /* 0x000010c000008947 */ /* 0x000fea0003800000 */
[----:B------:R-:W-:Y:S01]  /*0c40*/  LOP3.LUT R10, RZ, UR15, RZ, 0x33, !PT ;  /* 0x0000000fff0a7c12 */ /* 0x000fe2000f8e33ff */
[----:B------:R-:W-:Y:S01]  /*0c50*/  UMOV UR14, URZ ;  /* 0x0000003f000e7c82 */ /* 0x000fe20008000000 */
[----:B------:R-:W-:Y:S01]  /*0c60*/  ISETP.NE.AND P0, PT, R9, c[0x0][0x19c], PT ;  /* 0x0000670009007a0c */ /* 0x000fe20003f05270 */
[----:B------:R-:W-:Y:S01]  /*0c70*/  IMAD.MOV.U32 R9, RZ, RZ, c[0x0][0x194] ;  /* 0x00006500ff097624 */ /* 0x000fe200078e00ff */
[----:B------:R-:W-:-:S04]  /*0c80*/  IADD3 R10, R10, c[0x0][0x17c], RZ ;  /* 0x00005f000a0a7a10 */ /* 0x000fc80007ffe0ff */
[----:B------:R-:W-:-:S05]  /*0c90*/  SEL R10, R10, UR15, !P0 ;  /* 0x0000000f0a0a7c07 */ /* 0x000fca000c000000 */
[----:B------:R-:W-:-:S04]  /*0ca0*/  IMAD.MOV R10, RZ, RZ, -R10 ;  /* 0x000000ffff0a7224 */ /* 0x000fc800078e0a0a */
[----:B------:R-:W-:-:S04]  /*0cb0*/  IMAD R9, R10, R9, c[0x0][0x184] ;  /* 0x000061000a097624 */ /* 0x000fc800078e0209 */
[C---:B------:R-:W-:Y:S01]  /*0cc0*/  IMAD.IADD R17, R9.reuse, 0x1, R24 ;  /* 0x0000000109117824 */ /* 0x040fe200078e0218 */
[----:B------:R-:W-:Y:S02]  /*0cd0*/  IADD3 R18, R9, R26, RZ ;  /* 0x0000001a09127210 */ /* 0x000fe40007ffe0ff */
.L_x_64:
[----:B------:R-:W-:-:S04]  /*0ce0*/  MOV R9, 0x1 ;  /* 0x0000000100097802 */ /* 0x000fc80000000f00 */
[----:B------:R-:W-:-:S13]  /*0cf0*/  ISETP.LE.AND P0, PT, R9, c[0x0][0x178], PT ;  /* 0x00005e0009007a0c */ /* 0x000fda0003f03270 */
[----:B------:R-:W-:Y:S05]  /*0d00*/  @!P0 BRA `(.L_x_54) ;  /* 0x00000fa000008947 */ /* 0x000fea0003800000 */
[----:B------:R-:W-:Y:S01]  /*0d10*/  LOP3.LUT R10, RZ, UR14, RZ, 0x33, !PT ;  /* 0x0000000eff0a7c12 */ /* 0x000fe2000f8e33ff */
[----:B------:R-:W-:Y:S01]  /*0d20*/  IMAD.MOV.U32 R15, RZ, RZ, c[0x0][0x198] ;  /* 0x00006600ff0f7624 */ /* 0x000fe200078e00ff */
[----:B------:R-:W-:Y:S01]  /*0d30*/  ISETP.NE.AND P0, PT, R9, c[0x0][0x19c], PT ;  /* 0x0000670009007a0c */ /* 0x000fe20003f05270 */
[----:B------:R-:W-:Y:S01]  /*0d40*/  UMOV UR13, URZ ;  /* 0x0000003f000d7c82 */ /* 0x000fe20008000000 */
[----:B------:R-:W-:Y:S01]  /*0d50*/  IADD3 R10, R10, c[0x0][0x180], RZ ;  /* 0x000060000a0a7a10 */ /* 0x000fe20007ffe0ff */
[----:B------:R-:W-:Y:S01]  /*0d60*/  UMOV UR11, URZ ;  /* 0x0000003f000b7c82 */ /* 0x000fe20008000000 */
[----:B------:R-:W-:Y:S01]  /*0d70*/  ISETP.GE.AND P3, PT, R18, RZ, PT ;  /* 0x000000ff1200720c */ /* 0x000fe20003f66270 */
[----:B------:R-:W-:Y:S01]  /*0d80*/  UMOV UR10, URZ ;  /* 0x0000003f000a7c82 */ /* 0x000fe20008000000 */
[----:B------:R-:W-:Y:S01]  /*0d90*/  SEL R10, R10, UR14, !P0 ;  /* 0x0000000e0a0a7c07 */ /* 0x000fe2000c000000 */
[----:B------:R-:W-:Y:S01]  /*0da0*/  UMOV UR12, URZ ;  /* 0x0000003f000c7c82 */ /* 0x000fe20008000000 */
[----:B------:R-:W-:-:S02]  /*0db0*/  ISETP.GE.AND P4, PT, R28, c[0x0][0x16c], PT ;  /* 0x00005b001c007a0c */ /* 0x000fc40003f86270 */
[----:B------:R-:W-:Y:S01]  /*0dc0*/  IABS R22, c[0x0][0x18c] ;  /* 0x0000630000167a13 */ /* 0x000fe20000000000 */
[----:B------:R-:W-:-:S04]  /*0dd0*/  IMAD.MOV R10, RZ, RZ, -R10 ;  /* 0x000000ffff0a7224 */ /* 0x000fc800078e0a0a */
[----:B------:R-:W-:-:S04]  /*0de0*/  IMAD R15, R10, R15, c[0x0][0x188] ;  /* 0x000062000a0f7624 */ /* 0x000fc800078e020f */
[C---:B------:R-:W-:Y:S02]  /*0df0*/  IMAD.IADD R16, R15.reuse, 0x1, R19 ;  /* 0x000000010f107824 */ /* 0x040fe400078e0213 */
[----:B------:R-:W-:Y:S02]  /*0e00*/  IMAD.IADD R15, R15, 0x1, R20 ;  /* 0x000000010f0f7824 */ /* 0x000fe400078e0214 */
.L_x_63:
[----:B------:R-:W-:Y:S01]  /*0e10*/  PLOP3.LUT P0, PT, PT, PT, PT, 0x8, 0x0 ;  /* 0x000000000000781c */ /* 0x000fe20003f0e170 */
[----:B------:R-:W-:Y:S01]  /*0e20*/  BSSY B0, `(.L_x_55) ;  /* 0x0000018000007945 */ /* 0x000fe20003800000 */
[----:B------:R-:W-:-:S06]  /*0e30*/  @!P3 BRA `(.L_x_56) ;  /* 0x000001600000b947 */ /* 0x000fcc0003800000 */
[----:B------:R-:W-:Y:S04]  /*0e40*/  IABS R10, c[0x0][0x18c] ;  /* 0x00006300000a7a13 */ /* 0x000fe80000000000 */
[----:B------:R-:W0:Y:S10]  /*0e50*/  I2F.RP R14, R10 ;  /* 0x0000000a000e7306 */ /* 0x000e340000209400 */
[----:B0-----:R-:W0:Y:S02]  /*0e60*/  MUFU.RCP R9, R14 ;  /* 0x0000000e00097308 */ /* 0x001e240000001000 */
[----:B0-----:R-:W-:Y:S08]  /*0e70*/  IADD3 R12, R9, 0xffffffe, RZ ;  /* 0x0ffffffe090c7810 */ /* 0x001ff00007ffe0ff */
[----:B------:R-:W0:Y:S02]  /*0e80*/  F2I.FTZ.U32.TRUNC.NTZ R13, R12 ;  /* 0x0000000c000d7305 */ /* 0x000e24000021f000 */
[--C-:B0-----:R-:W-:Y:S02]  /*0e90*/  IMAD.MOV R9, RZ, RZ, -R13.reuse ;  /* 0x000000ffff097224 */ /* 0x101fe400078e0a0d */
[----:B------:R-:W-:Y:S02]  /*0ea0*/  IMAD.MOV.U32 R12, RZ, RZ, RZ ;  /* 0x000000ffff0c7224 */ /* 0x000fe400078e00ff */
[----:B------:R-:W-:Y:S01]  /*0eb0*/  IMAD R11, R9, R10, RZ ;  /* 0x0000000a090b7224 */ /* 0x000fe200078e02ff */
[----:B------:R-:W-:Y:S03]  /*0ec0*/  IABS R9, R18 ;  /* 0x0000001200097213 */ /* 0x000fe60000000000 */
[----:B------:R-:W-:Y:S06]  /*0ed0*/  IMAD.HI.U32 R13, R13, R11, R12 ;  /* 0x0000000b0d0d7227 */ /* 0x000fec00078e000c */
[----:B------:R-:W-:Y:S04]  /*0ee0*/  IMAD.HI.U32 R11, R13, R9, RZ ;  /* 0x000000090d0b7227 */ /* 0x000fe800078e00ff */
[----:B------:R-:W-:Y:S04]  /*0ef0*/  IMAD.MOV R11, RZ, RZ, -R11 ;  /* 0x000000ffff0b7224 */ /* 0x000fe800078e0a0b */
[----:B------:R-:W-:Y:S05]  /*0f00*/  IMAD R9, R10, R11, R9 ;  /* 0x0000000b0a097224 */ /* 0x000fea00078e0209 */
[----:B------:R-:W-:-:S13]  /*0f10*/  ISETP.GT.U32.AND P0, PT, R22, R9, PT ;  /* 0x000000091600720c */ /* 0x000fda0003f04070 */
[----:B------:R-:W-:Y:S02]  /*0f20*/  @!P0 IADD3 R9, R9, -R10, RZ ;  /* 0x8000000a09098210 */ /* 0x000fe40007ffe0ff */
[----:B------:R-:W-:Y:S02]  /*0f30*/  ISETP.GE.AND P0, PT, R18, RZ, PT ;  /* 0x000000ff1200720c */ /* 0x000fe40003f06270 */
[----:B------:R-:W-:-:S13]  /*0f40*/  ISETP.GT.U32.AND P1, PT, R22, R9, PT ;  /* 0x000000091600720c */ /* 0x000fda0003f24070 */
[----:B------:R-:W-:Y:S01]  /*0f50*/  @!P1 IMAD.IADD R9, R9, 0x1, -R10 ;  /* 0x0000000109099824 */ /* 0x000fe200078e0a0a */
[----:B------:R-:W-:Y:S04]  /*0f60*/  ISETP.NE.AND P1, PT, RZ, c[0x0][0x18c], PT ;  /* 0x00006300ff007a0c */ /* 0x000fe80003f25270 */
[----:B------:R-:W-:Y:S09]  /*0f70*/  @!P0 IADD3 R9, -R9, RZ, RZ ;  /* 0x000000ff09098210 */ /* 0x000ff20007ffe1ff */
[----:B------:R-:W-:Y:S04]  /*0f80*/  @!P1 LOP3.LUT R9, RZ, c[0x0][0x18c], RZ, 0x33, !PT ;  /* 0x00006300ff099a12 */ /* 0x000fe800078e33ff */
[----:B------:R-:W-:Y:S08]  /*0f90*/  ISETP.EQ.AND P0, PT, R9, RZ, PT ;  /* 0x000000ff0900720c */ /* 0x000ff00003f02270 */
.L_x_56:
[----:B------:R-:W-:Y:S05]  /*0fa0*/  BSYNC B0 ;  /* 0x0000000000007941 */ /* 0x000fea0003800000 */
.L_x_55:
[----:B------:R-:W-:Y:S01]  /*0fb0*/  ISETP.LT.OR P0, PT, R16, RZ, !P0 ;  /* 0x000000ff1000720c */ /* 0x000fe20004701670 */
[----:B------:R-:W-:Y:S01]  /*0fc0*/  BSSY B0, `(.L_x_57) ;  /* 0x0000048000007945 */ /* 0x000fe20003800000 */
[----:B------:R-:W-:Y:S01]  /*0fd0*/  IABS R11, c[0x0][0x190] ;  /* 0x00006400000b7a13 */ /* 0x000fe20000000000 */
[----:B------:R-:W-:Y:S10]  /*0fe0*/  IMAD.MOV.U32 R9, RZ, RZ, RZ ;  /* 0x000000ffff097224 */ /* 0x000ff400078e00ff */
[----:B------:R-:W-:-:S05]  /*0ff0*/  @P0 BRA `(.L_x_58) ;  /* 0x0000044000000947 */ /* 0x000fca0003800000 */
[----:B------:R-:W0:Y:S01]  /*1000*/  I2F.RP R14, R11 ;  /* 0x0000000b000e7306 */ /* 0x000e220000209400 */
[----:B------:R-:W-:Y:S01]  /*1010*/  IABS R12, R16 ;  /* 0x00000010000c7213 */ /* 0x000fe20000000000 */
[----:B------:R-:W-:Y:S01]  /*1020*/  HFMA2.MMA R9, -RZ, RZ, 0, 0 ;  /* 0x00000000ff097435 */ /* 0x000fe200000001ff */
[----:B------:R-:W-:Y:S07]  /*1030*/  ISETP.NE.AND P2, PT, RZ, c[0x0][0x190], PT ;  /* 0x00006400ff007a0c */ /* 0x000fee0003f45270 */
[----:B0-----:R-:W0:Y:S02]  /*1040*/  MUFU.RCP R10, R14 ;  /* 0x0000000e000a7308 */ /* 0x001e240000001000 */
[----:B0-----:R-:W-:Y:S08]  /*1050*/  IADD3 R34, R10, 0xffffffe, RZ ;  /* 0x0ffffffe0a227810 */ /* 0x001ff00007ffe0ff */
[----:B------:R-:W0:Y:S02]  /*1060*/  F2I.FTZ.U32.TRUNC.NTZ R35, R34 ;  /* 0x0000002200237305 */ /* 0x000e24000021f000 */
[--C-:B0-----:R-:W-:Y:S02]  /*1070*/  IMAD.MOV R10, RZ, RZ, -R35.reuse ;  /* 0x000000ffff0a7224 */ /* 0x101fe400078e0a23 */
[----:B------:R-:W-:Y:S02]  /*1080*/  IMAD.MOV.U32 R34, RZ, RZ, RZ ;  /* 0x000000ffff227224 */ /* 0x000fe400078e00ff */
[----:B------:R-:W-:Y:S04]  /*1090*/  IMAD R10, R10, R11, RZ ;  /* 0x0000000b0a0a7224 */ /* 0x000fe800078e02ff */
[----:B------:R-:W-:Y:S06]  /*10a0*/  IMAD.HI.U32 R35, R35, R10, R34 ;  /* 0x0000000a23237227 */ /* 0x000fec00078e0022 */
[----:B------:R-:W-:Y:S04]  /*10b0*/  IMAD.HI.U32 R13, R35, R12, RZ ;  /* 0x0000000c230d7227 */ /* 0x000fe800078e00ff */
[----:B------:R-:W-:Y:S04]  /*10c0*/  IMAD.MOV R10, RZ, RZ, -R13 ;  /* 0x000000ffff0a7224 */ /* 0x000fe800078e0a0d */
[C---:B------:R-:W-:Y:S01]  /*10d0*/  IMAD R12, R11.reuse, R10, R12 ;  /* 0x0000000a0b0c7224 */ /* 0x040fe200078e020c */
[----:B------:R-:W-:Y:S04]  /*10e0*/  LOP3.LUT R10, RZ, c[0x0][0x190], RZ, 0x33, !PT ;  /* 0x00006400ff0a7a12 */ /* 0x000fe800078e33ff */
[----:B------:R-:W-:-:S13]  /*10f0*/  ISETP.GT.U32.AND P1, PT, R11, R12, PT ;  /* 0x0000000c0b00720c */ /* 0x000fda0003f24070 */
[----:B------:R-:W-:Y:S04]  /*1100*/  @!P1 IADD3 R12, R12, -R11, RZ ;  /* 0x8000000b0c0c9210 */ /* 0x000fe80007ffe0ff */
[-C--:B------:R-:W-:Y:S01]  /*1110*/  ISETP.GT.U32.AND P0, PT, R11, R12.reuse, PT ;  /* 0x0000000c0b00720c */ /* 0x080fe20003f04070 */
[----:B------:R-:W-:Y:S05]  /*1120*/  IMAD.IADD R29, R12, 0x1, -R11 ;  /* 0x000000010c1d7824 */ /* 0x000fea00078e0a0b */
[----:B------:R-:W-:Y:S02]  /*1130*/  SEL R29, R29, R12, !P0 ;  /* 0x0000000c1d1d7207 */ /* 0x000fe40004000000 */
[----:B------:R-:W-:-:S13]  /*1140*/  ISETP.GE.AND P0, PT, R16, RZ, PT ;  /* 0x000000ff1000720c */ /* 0x000fda0003f06270 */
[----:B------:R-:W-:Y:S05]  /*1150*/  @!P0 IMAD.MOV R29, RZ, RZ, -R29 ;  /* 0x000000ffff1d8224 */ /* 0x000fea00078e0a1d */
[----:B------:R-:W-:Y:S04]  /*1160*/  SEL R14, R10, R29, !P2 ;  /* 0x0000001d0a0e7207 */ /* 0x000fe80005000000 */
[----:B------:R-:W-:-:S13]  /*1170*/  ISETP.NE.AND P0, PT, R14, RZ, PT ;  /* 0x000000ff0e00720c */ /* 0x000fda0003f05270 */
[----:B------:R-:W-:-:S05]  /*1180*/  @P0 BRA `(.L_x_58) ;  /* 0x000002b000000947 */ /* 0x000fca0003800000 */
[----:B------:R-:W-:Y:S01]  /*1190*/  IABS R22, c[0x0][0x18c] ;  /* 0x0000630000167a13 */ /* 0x000fe20000000000 */
[----:B------:R-:W-:Y:S01]  /*11a0*/  IMAD.MOV.U32 R9, RZ, RZ, RZ ;  /* 0x000000ffff097224 */ /* 0x000fe200078e00ff */
[----:B------:R-:W-:Y:S02]  /*11b0*/  ISETP.GE.U32.AND P0, PT, R12, R11, PT ;  /* 0x0000000b0c00720c */ /* 0x000fe40003f06070 */
[----:B------:R-:W-:Y:S01]  /*11c0*/  IABS R12, R18 ;  /* 0x00000012000c7213 */ /* 0x000fe20000000000 */
[----:B------:R-:W0:Y:S01]  /*11d0*/  I2F.RP R36, R22 ;  /* 0x0000001600247306 */ /* 0x000e220000209400 */
[----:B------:R-:W-:Y:S09]  /*11e0*/  @!P1 IADD3 R13, R13, 0x1, RZ ;  /* 0x000000010d0d9810 */ /* 0x000ff20007ffe0ff */
[----:B------:R-:W-:Y:S01]  /*11f0*/  @P0 IADD3 R13, R13, 0x1, RZ ;  /* 0x000000010d0d0810 */ /* 0x000fe20007ffe0ff */
[----:B0-----:R-:W0:Y:S02]  /*1200*/  MUFU.RCP R14, R36 ;  /* 0x00000024000e7308 */ /* 0x001e240000001000 */
[----:B0-----:R-:W-:Y:S08]  /*1210*/  IADD3 R34, R14, 0xffffffe, RZ ;  /* 0x0ffffffe0e227810 */ /* 0x001ff00007ffe0ff */
[----:B------:R-:W0:Y:S02]  /*1220*/  F2I.FTZ.U32.TRUNC.NTZ R35, R34 ;  /* 0x0000002200237305 */ /* 0x000e24000021f000 */
[--C-:B0-----:R-:W-:Y:S02]  /*1230*/  IMAD.MOV R14, RZ, RZ, -R35.reuse ;  /* 0x000000ffff0e7224 */ /* 0x101fe400078e0a23 */
[----:B------:R-:W-:Y:S02]  /*1240*/  IMAD.MOV.U32 R34, RZ, RZ, RZ ;  /* 0x000000ffff227224 */ /* 0x000fe400078e00ff */
[----:B------:R-:W-:Y:S01]  /*1250*/  IMAD R29, R14, R22, RZ ;  /* 0x000000160e1d7224 */ /* 0x000fe200078e02ff */
[----:B------:R-:W-:Y:S03]  /*1260*/  LOP3.LUT R14, R16, c[0x0][0x190], RZ, 0x3c, !PT ;  /* 0x00006400100e7a12 */ /* 0x000fe600078e3cff */
[----:B------:R-:W-:Y:S01]  /*1270*/  IMAD.HI.U32 R35, R35, R29, R34 ;  /* 0x0000001d23237227 */ /* 0x000fe200078e0022 */
[----:B------:R-:W-:Y:S05]  /*1280*/  ISETP.GE.AND P0, PT, R14, RZ, PT ;  /* 0x000000ff0e00720c */ /* 0x000fea0003f06270 */
[----:B------:R-:W-:Y:S04]  /*1290*/  IMAD.HI.U32 R35, R35, R12, RZ ;  /* 0x0000000c23237227 */ /* 0x000fe800078e00ff */
[----:B------:R-:W-:Y:S04]  /*12a0*/  IMAD.MOV R29, RZ, RZ, -R35 ;  /* 0x000000ffff1d7224 */ /* 0x000fe800078e0a23 */
[C---:B------:R-:W-:Y:S02]  /*12b0*/  IMAD R12, R22.reuse, R29, R12 ;  /* 0x0000001d160c7224 */ /* 0x040fe400078e020c */
[----:B------:R-:W-:Y:S03]  /*12c0*/  @!P0 IMAD.MOV R13, RZ, RZ, -R13 ;  /* 0x000000ffff0d8224 */ /* 0x000fe600078e0a0d */
[----:B------:R-:W-:Y:S02]  /*12d0*/  ISETP.GT.U32.AND P0, PT, R22, R12, PT ;  /* 0x0000000c1600720c */ /* 0x000fe40003f04070 */
[----:B------:R-:W-:Y:S11]  /*12e0*/  SEL R10, R10, R13, !P2 ;  /* 0x0000000d0a0a7207 */ /* 0x000ff60005000000 */
[----:B------:R-:W-:Y:S01]  /*12f0*/  @!P0 IADD3 R35, R35, 0x1, RZ ;  /* 0x0000000123238810 */ /* 0x000fe20007ffe0ff */
[----:B------:R-:W-:Y:S05]  /*1300*/  @!P0 IMAD.IADD R12, R12, 0x1, -R22 ;  /* 0x000000010c0c8824 */ /* 0x000fea00078e0a16 */
[----:B------:R-:W-:Y:S02]  /*1310*/  ISETP.GE.U32.AND P0, PT, R12, R22, PT ;  /* 0x000000160c00720c */ /* 0x000fe40003f06070 */
[----:B------:R-:W-:Y:S11]  /*1320*/  LOP3.LUT R12, R18, c[0x0][0x18c], RZ, 0x3c, !PT ;  /* 0x00006300120c7a12 */ /* 0x000ff600078e3cff */
[----:B------:R-:W-:Y:S02]  /*1330*/  @P0 IADD3 R35, R35, 0x1, RZ ;  /* 0x0000000123230810 */ /* 0x000fe40007ffe0ff */
[----:B------:R-:W-:Y:S01]  /*1340*/  ISETP.GE.AND P0, PT, R12, RZ, PT ;  /* 0x000000ff0c00720c */ /* 0x000fe20003f06270 */
[----:B------:R-:W-:-:S12]  /*1350*/  IMAD.U32 R12, RZ, RZ, UR11 ;  /* 0x0000000bff0c7e24 */ /* 0x000fd8000f8e00ff */
[----:B------:R-:W-:Y:S01]  /*1360*/  @!P0 IMAD.MOV R35, RZ, RZ, -R35 ;  /* 0x000000ffff238224 */ /* 0x000fe200078e0a23 */
[----:B------:R-:W-:-:S13]  /*1370*/  ISETP.NE.AND P0, PT, RZ, c[0x0][0x18c], PT ;  /* 0x00006300ff007a0c */ /* 0x000fda0003f05270 */
[----:B------:R-:W-:Y:S02]  /*1380*/  @!P0 LOP3.LUT R35, RZ, c[0x0][0x18c], RZ, 0x33, !PT ;  /* 0x00006300ff238a12 */ /* 0x000fe400078e33ff */
[----:B------:R-:W-:Y:S04]  /*1390*/  ISETP.GE.AND P0, PT, R27, c[0x0][0x160], PT ;  /* 0x000058001b007a0c */ /* 0x000fe80003f06270 */
[----:B------:R-:W-:Y:S04]  /*13a0*/  ISETP.GE.OR P0, PT, R35, c[0x0][0x170], P0 ;  /* 0x00005c0023007a0c */ /* 0x000fe80000706670 */
[----:B------:R-:W-:-:S13]  /*13b0*/  ISETP.GE.OR P0, PT, R10, c[0x0][0x174], P0 ;  /* 0x00005d000a007a0c */ /* 0x000fda0000706670 */
[----:B------:R-:W-:Y:S02]  /*13c0*/  @!P0 IMAD R35, R35, c[0x0][0x1b4], RZ ;  /* 0x00006d0023238a24 */ /* 0x000fe400078e02ff */
[----:B------:R-:W-:Y:S02]  /*13d0*/  @!P0 IMAD R13, R10, c[0x0][0x1b0], RZ ;  /* 0x00006c000a0d8a24 */ /* 0x000fe400078e02ff */
[----:B------:R-:W-:Y:S04]  /*13e0*/  @!P0 IMAD.WIDE R34, R35, 0x4, R30 ;  /* 0x0000000423228825 */ /* 0x000fe800078e021e */
[----:B------:R-:W-:Y:S02]  /*13f0*/  IMAD.U32 R10, RZ, RZ, UR10 ;  /* 0x0000000aff0a7e24 */ /* 0x000fe4000f8e00ff */
[----:B------:R-:W-:Y:S05]  /*1400*/  @!P0 IMAD.WIDE R34, R13, 0x4, R34 ;  /* 0x000000040d228825 */ /* 0x000fea00078e0222 */
[----:B------:R-:W-:Y:S04]  /*1410*/  @!P0 IADD3 R36, P2, P1, R12, c[0x0][0x1a8], R34 ;  /* 0x00006a000c248a10 */ /* 0x000fe8000795e022 */
[----:B------:R-:W-:Y:S05]  /*1420*/  @!P0 IADD3.X R37, R10, c[0x0][0x1ac], R35, P2, P1 ;  /* 0x00006b000a258a10 */ /* 0x000fea00017e2423 */
[----:B------:R0:W5:Y:S04]  /*1430*/  @!P0 LDG.E R9, [R36.64] ;  /* 0x0000001024098981 */ /* 0x000168000c1e1900 */
.L_x_58:
[----:B------:R-:W-:Y:S05]  /*1440*/  BSYNC B0 ;  /* 0x0000000000007941 */ /* 0x000fea0003800000 */
.L_x_57:
[----:B------:R-:W-:Y:S01]  /*1450*/  ISETP.GE.AND P1, PT, R17, RZ, PT ;  /* 0x000000ff1100720c */ /* 0x000fe20003f26270 */
[----:B------:R-:W-:Y:S01]  /*1460*/  BSSY B0, `(.L_x_59) ;  /* 0x0000019000007945 */ /* 0x000fe20003800000 */
[----:B------:R-:W-:Y:S11]  /*1470*/  PLOP3.LUT P0, PT, PT, PT, PT, 0x8, 0x0 ;  /* 0x000000000000781c */ /* 0x000ff60003f0e170 */
[----:B------:R-:W-:-:S05]  /*1480*/  @!P1 BRA `(.L_x_60) ;  /* 0x0000016000009947 */ /* 0x000fca0003800000 */
[----:B------:R-:W-:Y:S04]  /*1490*/  IABS R22, c[0x0][0x18c] ;  /* 0x0000630000167a13 */ /* 0x000fe80000000000 */
[----:B------:R-:W1:Y:S10]  /*14a0*/  I2F.RP R14, R22 ;  /* 0x00000016000e7306 */ /* 0x000e740000209400 */
[----:B-1----:R-:W1:Y:S02]  /*14b0*/  MUFU.RCP R10, R14 ;  /* 0x0000000e000a7308 */ /* 0x002e640000001000 */
[----:B-1----:R-:W-:Y:S08]  /*14c0*/  IADD3 R34, R10, 0xffffffe, RZ ;  /* 0x0ffffffe0a227810 */ /* 0x002ff00007ffe0ff */
[----:B------:R-:W1:Y:S02]  /*14d0*/  F2I.FTZ.U32.TRUNC.NTZ R35, R34 ;  /* 0x0000002200237305 */ /* 0x000e64000021f000 */
[--C-:B-1----:R-:W-:Y:S02]  /*14e0*/  IMAD.MOV R10, RZ, RZ, -R35.reuse ;  /* 0x000000ffff0a7224 */ /* 0x102fe400078e0a23 */
[----:B------:R-:W-:Y:S02]  /*14f0*/  IMAD.MOV.U32 R34, RZ, RZ, RZ ;  /* 0x000000ffff227224 */ /* 0x000fe400078e00ff */
[----:B------:R-:W-:Y:S01]  /*1500*/  IMAD R12, R10, R22, RZ ;  /* 0x000000160a0c7224 */ /* 0x000fe200078e02ff */
[----:B------:R-:W-:Y:S03]  /*1510*/  IABS R10, R17 ;  /* 0x00000011000a7213 */ /* 0x000fe60000000000 */
[----:B------:R-:W-:Y:S06]  /*1520*/  IMAD.HI.U32 R35, R35, R12, R34 ;  /* 0x0000000c23237227 */ /* 0x000fec00078e0022 */
[----:B------:R-:W-:Y:S04]  /*1530*/  IMAD.HI.U32 R13, R35, R10, RZ ;  /* 0x0000000a230d7227 */ /* 0x000fe800078e00ff */
[----:B------:R-:W-:Y:S04]  /*1540*/  IMAD.MOV R13, RZ, RZ, -R13 ;  /* 0x000000ffff0d7224 */ /* 0x000fe800078e0a0d */
[C---:B------:R-:W-:Y:S05]  /*1550*/  IMAD R10, R22.reuse, R13, R10 ;  /* 0x0000000d160a7224 */ /* 0x040fea00078e020a */
        /* <DEDUP_REMOVED lines=9> */
.L_x_60:
[----:B------:R-:W-:Y:S05]  /*15f0*/  BSYNC B0 ;  /* 0x0000000000007941 */ /* 0x000fea0003800000 */
.L_x_59:
[----:B------:R-:W-:Y:S01]  /*1600*/  HFMA2.MMA R14, -RZ, RZ, 0, 0 ;  /* 0x00000000ff0e7435 */ /* 0x000fe200000001ff */
[----:B------:R-:W-:Y:S01]  /*1610*/  ISETP.LT.OR P0, PT, R15, RZ, !P0 ;  /* 0x000000ff0f00720c */ /* 0x000fe20004701670 */
[----:B------:R-:W-:-:S12]  /*1620*/  BSSY B0, `(.L_x_61) ;  /* 0x0000046000007945 */ /* 0x000fd80003800000 */
[----:B------:R-:W-:-:S05]  /*1630*/  @P0 BRA `(.L_x_62) ;  /* 0x0000044000000947 */ /* 0x000fca0003800000 */
[----:B------:R-:W1:Y:S01]  /*1640*/  I2F.RP R29, R11 ;  /* 0x0000000b001d7306 */ /* 0x000e620000209400 */
[----:B------:R-:W-:Y:S02]  /*1650*/  IABS R12, R15 ;  /* 0x0000000f000c7213 */ /* 0x000fe40000000000 */
[----:B------:R-:W-:Y:S02]  /*1660*/  ISETP.NE.AND P2, PT, RZ, c[0x0][0x190], PT ;  /* 0x00006400ff007a0c */ /* 0x000fe40003f45270 */
[----:B------:R-:W-:Y:S05]  /*1670*/  MOV R14, RZ ;  /* 0x000000ff000e7202 */ /* 0x000fea0000000f00 */
[----:B-1----:R-:W1:Y:S02]  /*1680*/  MUFU.RCP R10, R29 ;  /* 0x0000001d000a7308 */ /* 0x002e640000001000 */
[----:B-1----:R-:W-:Y:S08]  /*1690*/  IADD3 R34, R10, 0xffffffe, RZ ;  /* 0x0ffffffe0a227810 */ /* 0x002ff00007ffe0ff */
[----:B------:R-:W1:Y:S02]  /*16a0*/  F2I.FTZ.U32.TRUNC.NTZ R35, R34 ;  /* 0x0000002200237305 */ /* 0x000e64000021f000 */
[--C-:B-1----:R-:W-:Y:S02]  /*16b0*/  IMAD.MOV R10, RZ, RZ, -R35.reuse ;  /* 0x000000ffff0a7224 */ /* 0x102fe400078e0a23 */
        /* <DEDUP_REMOVED lines=21> */
[----:B0-----:R-:W0:Y:S01]  /*1810*/  I2F.RP R36, R22 ;  /* 0x0000001600247306 */ /* 0x001e220000209400 */
[----:B------:R-:W-:Y:S02]  /*1820*/  @!P1 IADD3 R13, R13, 0x1, RZ ;  /* 0x000000010d0d9810 */ /* 0x000fe40007ffe0ff */
[----:B------:R-:W-:Y:S07]  /*1830*/  LOP3.LUT R12, R15, c[0x0][0x190], RZ, 0x3c, !PT ;  /* 0x000064000f0c7a12 */ /* 0x000fee00078e3cff */
[----:B------:R-:W-:Y:S02]  /*1840*/  @P0 IADD3 R13, R13, 0x1, RZ ;  /* 0x000000010d0d0810 */ /* 0x000fe40007ffe0ff */
[----:B------:R-:W-:Y:S01]  /*1850*/  ISETP.GE.AND P0, PT, R12, RZ, PT ;  /* 0x000000ff0c00720c */ /* 0x000fe20003f06270 */
[----:B0-----:R-:W0:-:S12]  /*1860*/  MUFU.RCP R29, R36 ;  /* 0x00000024001d7308 */ /* 0x001e180000001000 */
[----:B------:R-:W-:Y:S05]  /*1870*/  @!P0 IMAD.MOV R13, RZ, RZ, -R13 ;  /* 0x000000ffff0d8224 */ /* 0x000fea00078e0a0d */
[----:B------:R-:W-:Y:S02]  /*1880*/  SEL R10, R10, R13, !P2 ;  /* 0x0000000d0a0a7207 */ /* 0x000fe40005000000 */
[----:B0-----:R-:W-:Y:S04]  /*1890*/  IADD3 R34, R29, 0xffffffe, RZ ;  /* 0x0ffffffe1d227810 */ /* 0x001fe80007ffe0ff */
[----:B------:R-:W0:Y:S02]  /*18a0*/  F2I.FTZ.U32.TRUNC.NTZ R35, R34 ;  /* 0x0000002200237305 */ /* 0x000e24000021f000 */
[--C-:B0-----:R-:W-:Y:S02]  /*18b0*/  IMAD.MOV R29, RZ, RZ, -R35.reuse ;  /* 0x000000ffff1d7224 */ /* 0x101fe400078e0a23 */
[----:B------:R-:W-:Y:S02]  /*18c0*/  IMAD.MOV.U32 R34, RZ, RZ, RZ ;  /* 0x000000ffff227224 */ /* 0x000fe400078e00ff */
[----:B------:R-:W-:Y:S04]  /*18d0*/  IMAD R29, R29, R22, RZ ;  /* 0x000000161d1d7224 */ /* 0x000fe800078e02ff */
[----:B------:R-:W-:Y:S06]  /*18e0*/  IMAD.HI.U32 R35, R35, R29, R34 ;  /* 0x0000001d23237227 */ /* 0x000fec00078e0022 */
[----:B------:R-:W-:Y:S04]  /*18f0*/  IMAD.HI.U32 R35, R35, R11, RZ ;  /* 0x0000000b23237227 */ /* 0x000fe800078e00ff */
[----:B------:R-:W-:Y:S04]  /*1900*/  IMAD.MOV R12, RZ, RZ, -R35 ;  /* 0x000000ffff0c7224 */ /* 0x000fe800078e0a23 */
[C---:B------:R-:W-:Y:S05]  /*1910*/  IMAD R11, R22.reuse, R12, R11 ;  /* 0x0000000c160b7224 */ /* 0x040fea00078e020b */
[----:B------:R-:W-:-:S13]  /*1920*/  ISETP.GT.U32.AND P0, PT, R22, R11, PT ;  /* 0x0000000b1600720c */ /* 0x000fda0003f04070 */
[----:B------:R-:W-:Y:S01]  /*1930*/  @!P0 IADD3 R35, R35, 0x1, RZ ;  /* 0x0000000123238810 */ /* 0x000fe20007ffe0ff */
[----:B------:R-:W-:Y:S05]  /*1940*/  @!P0 IMAD.IADD R11, R11, 0x1, -R22 ;  /* 0x000000010b0b8824 */ /* 0x000fea00078e0a16 */
[----:B------:R-:W-:Y:S02]  /*1950*/  ISETP.GE.U32.AND P0, PT, R11, R22, PT ;  /* 0x000000160b00720c */ /* 0x000fe40003f06070 */
[----:B------:R-:W-:Y:S11]  /*1960*/  LOP3.LUT R11, R17, c[0x0][0x18c], RZ, 0x3c, !PT ;  /* 0x00006300110b7a12 */ /* 0x000ff600078e3cff */
[----:B------:R-:W-:Y:S02]  /*1970*/  @P0 IADD3 R35, R35, 0x1, RZ ;  /* 0x0000000123230810 */ /* 0x000fe40007ffe0ff */
[----:B------:R-:W-:-:S13]  /*1980*/  ISETP.GE.AND P0, PT, R11, RZ, PT ;  /* 0x000000ff0b00720c */ /* 0x000fda0003f06270 */
        /* <DEDUP_REMOVED lines=10> */
[----:B------:R-:W-:Y:S04]  /*1a30*/  @!P0 IMAD.WIDE R34, R11, 0x4, R34 ;  /* 0x000000040b228825 */ /* 0x000fe800078e0222 */
[----:B------:R-:W-:Y:S05]  /*1a40*/  IMAD.U32 R11, RZ, RZ, UR11 ;  /* 0x0000000bff0b7e24 */ /* 0x000fea000f8e00ff */
[----:B------:R-:W-:Y:S04]  /*1a50*/  @!P0 IADD3 R12, P2, P1, R11, c[0x0][0x1a8], R34 ;  /* 0x00006a000b0c8a10 */ /* 0x000fe8000795e022 */
[----:B------:R-:W-:Y:S05]  /*1a60*/  @!P0 IADD3.X R13, R10, c[0x0][0x1ac], R35, P2, P1 ;  /* 0x00006b000a0d8a10 */ /* 0x000fea00017e2423 */
[----:B------:R0:W5:Y:S04]  /*1a70*/  @!P0 LDG.E R14, [R12.64] ;  /* 0x000000100c0e8981 */ /* 0x000168000c1e1900 */
.L_x_62:
[----:B------:R-:W-:Y:S05]  /*1a80*/  BSYNC B0 ;  /* 0x0000000000007941 */ /* 0x000fea0003800000 */
.L_x_61:
[----:B------:R-:W-:Y:S01]  /*1a90*/  ULDC.64 UR4, c[0x0][0x1c8] ;  /* 0x0000720000047ab9 */ /* 0x000fe20000000a00 */
[----:B------:R-:W-:Y:S01]  /*1aa0*/  ISETP.GE.AND P1, PT, R23, c[0x0][0x16c], PT ;  /* 0x00005b0017007a0c */ /* 0x000fe20003f26270 */
[----:B------:R-:W-:Y:S01]  /*1ab0*/  CS2R R10, SRZ ;  /* 0x00000000000a7805 */ /* 0x000fe2000001ff00 */
[----:B0-----:R-:W-:Y:S03]  /*1ac0*/  CS2R R12, SRZ ;  /* 0x00000000000c7805 */ /* 0x001fe6000001ff00 */
[----:B------:R-:W-:Y:S02]  /*1ad0*/  UIMAD UR4, UR14, UR4, URZ ;  /* 0x000000040e0472a4 */ /* 0x000fe4000f8e023f */
[----:B------:R-:W-:Y:S02]  /*1ae0*/  UIMAD UR20, UR15, UR5, URZ ;  /* 0x000000050f1472a4 */ /* 0x000fe4000f8e023f */
[----:B------:R-:W-:Y:S02]  /*1af0*/  USHF.R.S32.HI UR5, URZ, 0x1f, UR13 ;  /* 0x0000001f3f057899 */ /* 0x000fe4000801140d */
[----:B------:R-:W-:Y:S02]  /*1b00*/  USHF.R.S32.HI UR19, URZ, 0x1f, UR4 ;  /* 0x0000001f3f137899 */ /* 0x000fe40008011404 */
[----:B------:R-:W-:Y:S02]  /*1b10*/  USHF.R.S32.HI UR18, URZ, 0x1f, UR20 ;  /* 0x0000001f3f127899 */ /* 0x000fe40008011414 */
[----:B------:R-:W-:Y:S02]  /*1b20*/  UIADD3 UR4, UP1, UP0, UR4, UR20, UR13 ;  /* 0x0000001404047290 */ /* 0x000fe4000f83e00d */
[----:B------:R-:W-:Y:S02]  /*1b30*/  UIADD3 UR12, UR12, 0x1, URZ ;  /* 0x000000010c0c7890 */ /* 0x000fe4000fffe03f */
[----:B------:R-:W-:Y:S02]  /*1b40*/  UIADD3.X UR5, UR19, UR18, UR5, UP1, UP0 ;  /* 0x0000001213057290 */ /* 0x000fe40008fe0405 */
[----:B------:R-:W-:Y:S01]  /*1b50*/  IADD3 R36, P0, R28, UR4, RZ ;  /* 0x000000041c247c10 */ /* 0x000fe2000ff1e0ff */
[----:B------:R-:W-:Y:S02]  /*1b60*/  UISETP.GE.AND UP1, UPT, UR12, UR8, UPT ;  /* 0x000000080c00728c */ /* 0x000fe4000bf26270 */
[----:B------:R-:W-:Y:S01]  /*1b70*/  UIADD3 UR11, UP0, UR11, 0x4, URZ ;  /* 0x000000040b0b7890 */ /* 0x000fe2000ff1e03f */
[----:B------:R-:W-:Y:S01]  /*1b80*/  IADD3.X R29, R21, UR5, RZ, P0, !PT ;  /* 0x00000005151d7c10 */ /* 0x000fe200087fe4ff */
[----:B------:R-:W-:Y:S01]  /*1b90*/  UIADD3 UR13, UR13, UR9, URZ ;  /* 0x000000090d0d7290 */ /* 0x000fe2000fffe03f */
[C---:B------:R-:W-:Y:S01]  /*1ba0*/  LEA R34, P0, R36.reuse, c[0x0][0x1c0], 0x2 ;  /* 0x0000700024227a11 */ /* 0x040fe200078010ff */
[----:B------:R-:W-:Y:S03]  /*1bb0*/  UIADD3.X UR10, URZ, UR10, URZ, UP0, !UPT ;  /* 0x0000000a3f0a7290 */ /* 0x000fe600087fe43f */
[----:B------:R-:W-:Y:S02]  /*1bc0*/  LEA.HI.X R35, R36, c[0x0][0x1c4], R29, 0x2, P0 ;  /* 0x0000710024237a11 */ /* 0x000fe400000f141d */
[----:B------:R-:W-:Y:S03]  /*1bd0*/  PLOP3.LUT P0, PT, PT, PT, UP1, 0x80, 0x0 ;  /* 0x000000000000781c */ /* 0x000fe60003f0f018 */
[----:B------:R-:W2:Y:S04]  /*1be0*/  @!P4 LDG.E R10, [R34.64] ;  /* 0x00000010220ac981 */ /* 0x000ea8000c1e1900 */
[----:B------:R-:W3:Y:S04]  /*1bf0*/  @!P1 LDG.E R11, [R34.64+0x4] ;  /* 0x00000410220b9981 */ /* 0x000ee8000c1e1900 */
[----:B------:R-:W4:Y:S04]  /*1c00*/  @!P6 LDG.E R12, [R34.64+0x8] ;  /* 0x00000810220ce981 */ /* 0x000f28000c1e1900 */
[----:B------:R-:W4:Y:S01]  /*1c10*/  @!P5 LDG.E R13, [R34.64+0xc] ;  /* 0x00000c10220dd981 */ /* 0x000f22000c1e1900 */
[C---:B--2--5:R-:W-:Y:S02]  /*1c20*/  FFMA R0, R9.reuse, R10, R0 ;  /* 0x0000000a09007223 */ /* 0x064fe40000000000 */
[C---:B---3--:R-:W-:Y:S02]  /*1c30*/  FFMA R2, R9.reuse, R11, R2 ;  /* 0x0000000b09027223 */ /* 0x048fe40000000002 */
[C---:B----4-:R-:W-:Y:S02]  /*1c40*/  FFMA R3, R9.reuse, R12, R3 ;  /* 0x0000000c09037223 */ /* 0x050fe40000000003 */
[----:B------:R-:W-:Y:S02]  /*1c50*/  FFMA R4, R9, R13, R4 ;  /* 0x0000000d09047223 */ /* 0x000fe40000000004 */
[C---:B------:R-:W-:Y:S02]  /*1c60*/  FFMA R5, R14.reuse, R10, R5 ;  /* 0x0000000a0e057223 */ /* 0x040fe40000000005 */
[C---:B------:R-:W-:Y:S02]  /*1c70*/  FFMA R6, R14.reuse, R11, R6 ;  /* 0x0000000b0e067223 */ /* 0x040fe40000000006 */
[C---:B------:R-:W-:Y:S02]  /*1c80*/  FFMA R7, R14.reuse, R12, R7 ;  /* 0x0000000c0e077223 */ /* 0x040fe40000000007 */
[----:B------:R-:W-:Y:S01]  /*1c90*/  FFMA R8, R14, R13, R8 ;  /* 0x0000000d0e087223 */ /* 0x000fe20000000008 */
[----:B------:R-:W-:-:S05]  /*1ca0*/  @!P0 BRA `(.L_x_63) ;  /* 0xfffff16000008947 */ /* 0x000fca000383ffff */
.L_x_54:
[----:B------:R-:W-:-:S04]  /*1cb0*/  UIADD3 UR14, UR14, 0x1, URZ ;  /* 0x000000010e0e7890 */ /* 0x000fc8000fffe03f */
[----:B------:R-:W-:-:S06]  /*1cc0*/  UISETP.GE.AND UP0, UPT, UR14, UR7, UPT ;  /* 0x000000070e00728c */ /* 0x000fcc000bf06270 */
[----:B------:R-:W-:-:S13]  /*1cd0*/  PLOP3.LUT P0, PT, PT, PT, UP0, 0x80, 0x0 ;  /* 0x000000000000781c */ /* 0x000fda0003f0f008 */
[----:B------:R-:W-:Y:S01]  /*1ce0*/  @P0 CALL.REL.NOINC `(.L_x_53) ;  /* 0x0000001000000944 */ /* 0x000fe20003c00000 */
[----:B------:R-:W-:Y:S05]  /*1cf0*/  BRA `(.L_x_64) ;  /* 0xffffefe000007947 */ /* 0x000fea000383ffff */
.L_x_53:
[----:B------:R-:W-:-:S04]  /*1d00*/  UIADD3 UR15, UR15, 0x1, URZ ;  /* 0x000000010f0f7890 */ /* 0x000fc8000fffe03f */
[----:B------:R-:W-:-:S06]  /*1d10*/  UISETP.GE.AND UP0, UPT, UR15, UR6, UPT ;  /* 0x000000060f00728c */ /* 0x000fcc000bf06270 */
[----:B------:R-:W-:-:S13]  /*1d20*/  PLOP3.LUT P0, PT, PT, PT, UP0, 0x80, 0x0 ;  /* 0x000000000000781c */ /* 0x000fda0003f0f008 */
[----:B------:R-:W-:Y:S01]  /*1d30*/  @P0 CALL.REL.NOINC `(.L_x_52) ;  /* 0x0000001000000944 */ /* 0x000fe20003c00000 */
[----:B------:R-:W-:Y:S05]  /*1d40*/  BRA `(.L_x_65) ;  /* 0xffffeec000007947 */ /* 0x000fea000383ffff */
.L_x_52:
[----:B------:R-:W-:Y:S01]  /*1d50*/  ISETP.GE.AND P0, PT, R26, c[0x0][0x164], PT ;  /* 0x000059001a007a0c */ /* 0x000fe20003f06270 */
[----:B------:R-:W-:Y:S03]  /*1d60*/  BSSY B1, `(.L_x_66) ;  /* 0x0000055000017945 */ /* 0x000fe60003800000 */
[----:B------:R-:W-:-:S04]  /*1d70*/  ISETP.GE.OR P0, PT, R27, c[0x0][0x160], P0 ;  /* 0x000058001b007a0c */ /* 0x000fc80000706670 */
[----:B------:R-:W-:-:S13]  /*1d80*/  ISETP.GE.OR P0, PT, R19, c[0x0][0x168], P0 ;  /* 0x00005a0013007a0c */ /* 0x000fda0000706670 */
[----:B------:R-:W-:Y:S05]  /*1d90*/  @P0 BRA `(.L_x_67) ;  /* 0x0000051000000947 */ /* 0x000fea0003800000 */
[----:B------:R-:W-:Y:S01]  /*1da0*/  IMAD R11, R27, c[0x0][0x200], RZ ;  /* 0x000080001b0b7a24 */ /* 0x000fe200078e02ff */
[----:B------:R-:W-:Y:S01]  /*1db0*/  SHF.R.S32.HI R9, RZ, 0x1f, R28 ;  /* 0x0000001fff097819 */ /* 0x000fe2000001141c */
[----:B------:R-:W-:Y:S02]  /*1dc0*/  IMAD R13, R26, c[0x0][0x1fc], RZ ;  /* 0x00007f001a0d7a24 */ /* 0x000fe400078e02ff */
[----:B------:R-:W-:Y:S01]  /*1dd0*/  IMAD R10, R19, c[0x0][0x1f8], RZ ;  /* 0x00007e00130a7a24 */ /* 0x000fe200078e02ff */
[----:B------:R-:W-:-:S04]  /*1de0*/  SHF.R.S32.HI R12, RZ, 0x1f, R11 ;  /* 0x0000001fff0c7819 */ /* 0x000fc8000001140b */
[----:B------:R-:W-:Y:S02]  /*1df0*/  IADD3 R11, P1, P0, R10, R13, R11 ;  /* 0x0000000d0a0b7210 */ /* 0x000fe4000783e00b */
[----:B------:R-:W-:Y:S02]  /*1e00*/  SHF.R.S32.HI R13, RZ, 0x1f, R13 ;  /* 0x0000001fff0d7819 */ /* 0x000fe4000001140d */
[----:B------:R-:W-:-:S04]  /*1e10*/  SHF.R.S32.HI R10, RZ, 0x1f, R10 ;  /* 0x0000001fff0a7819 */ /* 0x000fc8000001140a */
[----:B------:R-:W-:Y:S02]  /*1e20*/  IADD3.X R10, R10, R13, R12, P1, P0 ;  /* 0x0000000d0a0a7210 */ /* 0x000fe40000fe040c */
[----:B------:R-:W-:Y:S02]  /*1e30*/  FSETP.NEU.AND P1, PT, RZ, c[0x0][0x20c], PT ;  /* 0x00008300ff007a0b */ /* 0x000fe40003f2d000 */
[----:B------:R-:W-:-:S05]  /*1e40*/  IADD3 R11, P0, R28, R11, RZ ;  /* 0x0000000b1c0b7210 */ /* 0x000fca0007f1e0ff */
[----:B------:R-:W-:Y:S01]  /*1e50*/  IMAD.X R10, R9, 0x1, R10, P0 ;  /* 0x00000001090a7824 */ /* 0x000fe200000e060a */
[----:B------:R-:W-:-:S04]  /*1e60*/  LEA R12, P0, R11, c[0x0][0x1f0], 0x2 ;  /* 0x00007c000b0c7a11 */ /* 0x000fc800078010ff */
[----:B------:R-:W-:Y:S01]  /*1e70*/  LEA.HI.X R13, R11, c[0x0][0x1f4], R10, 0x2, P0 ;  /* 0x00007d000b0d7a11 */ /* 0x000fe200000f140a */
[----:B------:R-:W-:Y:S05]  /*1e80*/  @P1 BRA `(.L_x_68) ;  /* 0x0000015000001947 */ /* 0x000fea0003800000 */
[C---:B------:R-:W-:Y:S02]  /*1e90*/  IADD3 R10, R28.reuse, 0x1, RZ ;  /* 0x000000011c0a7810 */ /* 0x040fe40007ffe0ff */
[C---:B------:R-:W-:Y:S02]  /*1ea0*/  IADD3 R9, R28.reuse, 0x2, RZ ;  /* 0x000000021c097810 */ /* 0x040fe40007ffe0ff */
[----:B------:R-:W-:Y:S02]  /*1eb0*/  ISETP.GE.AND P2, PT, R28, c[0x0][0x16c], PT ;  /* 0x00005b001c007a0c */ /* 0x000fe40003f46270 */
[----:B------:R-:W-:Y:S02]  /*1ec0*/  ISETP.GE.AND P1, PT, R10, c[0x0][0x16c], PT ;  /* 0x00005b000a007a0c */ /* 0x000fe40003f26270 */
[----:B------:R-:W-:-:S09]  /*1ed0*/  ISETP.GE.AND P0, PT, R9, c[0x0][0x16c], PT ;  /* 0x00005b0009007a0c */ /* 0x000fd20003f06270 */
[----:B------:R-:W-:Y:S02]  /*1ee0*/  @!P2 FMUL R0, R0, c[0x0][0x208] ;  /* 0x000082000000aa20 */ /* 0x000fe40000400000 */
[----:B------:R-:W-:Y:S02]  /*1ef0*/  @!P1 FMUL R2, R2, c[0x0][0x208] ;  /* 0x0000820002029a20 */ /* 0x000fe40000400000 */
[----:B------:R-:W-:Y:S02]  /*1f00*/  @!P0 FMUL R3, R3, c[0x0][0x208] ;  /* 0x0000820003038a20 */ /* 0x000fe40000400000 */
[----:B------:R-:W-:Y:S01]  /*1f10*/  @!P2 FFMA R9, RZ, c[0x0][0x20c], R0 ;  /* 0x00008300ff09aa23 */ /* 0x000fe20000000000 */
[----:B------:R-:W-:Y:S01]  /*1f20*/  IADD3 R0, R28, 0x3, RZ ;  /* 0x000000031c007810 */ /* 0x000fe20007ffe0ff */
[----:B------:R-:W-:Y:S02]  /*1f30*/  @!P1 FFMA R11, RZ, c[0x0][0x20c], R2 ;  /* 0x00008300ff0b9a23 */ /* 0x000fe40000000002 */
[----:B------:R-:W-:Y:S01]  /*1f40*/  @!P0 FFMA R3, RZ, c[0x0][0x20c], R3 ;  /* 0x00008300ff038a23 */ /* 0x000fe20000000003 */
[----:B------:R0:W-:Y:S04]  /*1f50*/  @!P2 STG.E [R12.64], R9 ;  /* 0x000000090c00a986 */ /* 0x0001e8000c101910 */
[----:B------:R0:W-:Y:S04]  /*1f60*/  @!P1 STG.E [R12.64+0x4], R11 ;  /* 0x0000040b0c009986 */ /* 0x0001e8000c101910 */
[----:B------:R0:W-:Y:S01]  /*1f70*/  @!P0 STG.E [R12.64+0x8], R3 ;  /* 0x000008030c008986 */ /* 0x0001e2000c101910 */
[----:B------:R-:W-:-:S13]  /*1f80*/  ISETP.GE.AND P0, PT, R0, c[0x0][0x16c], PT ;  /* 0x00005b0000007a0c */ /* 0x000fda0003f06270 */
[----:B------:R-:W-:Y:S05]  /*1f90*/  @P0 BRA `(.L_x_67) ;  /* 0x0000031000000947 */ /* 0x000fea0003800000 */
[----:B0-----:R-:W-:-:S04]  /*1fa0*/  FMUL R3, R4, c[0x0][0x208] ;  /* 0x0000820004037a20 */ /* 0x001fc80000400000 */
[----:B------:R-:W-:-:S05]  /*1fb0*/  FFMA R3, RZ, c[0x0][0x20c], R3 ;  /* 0x00008300ff037a23 */ /* 0x000fca0000000003 */
[----:B------:R0:W-:Y:S01]  /*1fc0*/  STG.E [R12.64+0xc], R3 ;  /* 0x00000c030c007986 */ /* 0x0001e2000c101910 */
[----:B------:R-:W-:Y:S05]  /*1fd0*/  BRA `(.L_x_67) ;  /* 0x000002d000007947 */ /* 0x000fea0003800000 */
.L_x_68:
[----:B------:R-:W-:Y:S01]  /*1fe0*/  IMAD R27, R27, c[0x0][0x1e8], RZ ;  /* 0x00007a001b1b7a24 */ /* 0x000fe200078e02ff */
[----:B------:R-:W-:Y:S01]  /*1ff0*/  BSSY B0, `(.L_x_69) ;  /* 0x0000012000007945 */ /* 0x000fe20003800000 */
[----:B------:R-:W-:Y:S02]  /*2000*/  IMAD R26, R26, c[0x0][0x1e4], RZ ;  /* 0x000079001a1a7a24 */ /* 0x000fe400078e02ff */
[----:B------:R-:W-:Y:S01]  /*2010*/  IMAD R19, R19, c[0x0][0x1e0], RZ ;  /* 0x0000780013137a24 */ /* 0x000fe200078e02ff */
[--C-:B------:R-:W-:Y:S02]  /*2020*/  SHF.R.S32.HI R10, RZ, 0x1f, R27.reuse ;  /* 0x0000001fff0a7819 */ /* 0x100fe4000001141b */
[----:B------:R-:W-:Y:S02]  /*2030*/  SHF.R.S32.HI R11, RZ, 0x1f, R26 ;  /* 0x0000001fff0b7819 */ /* 0x000fe4000001141a */
[----:B------:R-:W-:-:S02]  /*2040*/  IADD3 R27, P1, P0, R19, R26, R27 ;  /* 0x0000001a131b7210 */ /* 0x000fc4000783e01b */
[----:B------:R-:W-:-:S04]  /*2050*/  SHF.R.S32.HI R19, RZ, 0x1f, R19 ;  /* 0x0000001fff137819 */ /* 0x000fc80000011413 */
[----:B------:R-:W-:Y:S02]  /*2060*/  IADD3.X R10, R19, R11, R10, P1, P0 ;  /* 0x0000000b130a7210 */ /* 0x000fe40000fe040a */
[----:B------:R-:W-:-:S04]  /*2070*/  IADD3 R27, P0, R28, R27, RZ ;  /* 0x0000001b1c1b7210 */ /* 0x000fc80007f1e0ff */
[----:B------:R-:W-:Y:S01]  /*2080*/  LEA R14, P1, R27, c[0x0][0x1d8], 0x2 ;  /* 0x000076001b0e7a11 */ /* 0x000fe200078210ff */
[----:B------:R-:W-:Y:S01]  /*2090*/  IMAD.X R10, R9, 0x1, R10, P0 ;  /* 0x00000001090a7824 */ /* 0x000fe200000e060a */
[----:B------:R-:W-:-:S04]  /*20a0*/  ISETP.GE.AND P0, PT, R28, c[0x0][0x16c], PT ;  /* 0x00005b001c007a0c */ /* 0x000fc80003f06270 */
[----:B------:R-:W-:-:S09]  /*20b0*/  LEA.HI.X R15, R27, c[0x0][0x1dc], R10, 0x2, P1 ;  /* 0x000077001b0f7a11 */ /* 0x000fd200008f140a */
[----:B------:R-:W-:Y:S05]  /*20c0*/  @P0 BRA `(.L_x_70) ;  /* 0x0000004000000947 */ /* 0x000fea0003800000 */
[----:B------:R-:W2:Y:S01]  /*20d0*/  LDG.E R9, [R14.64] ;  /* 0x000000100e097981 */ /* 0x000ea2000c1e1900 */
[----:B------:R-:W-:-:S04]  /*20e0*/  FMUL R0, R0, c[0x0][0x208] ;  /* 0x0000820000007a20 */ /* 0x000fc80000400000 */
[----:B--2---:R-:W-:-:S05]  /*20f0*/  FFMA R9, R9, c[0x0][0x20c], R0 ;  /* 0x0000830009097a23 */ /* 0x004fca0000000000 */
[----:B------:R0:W-:Y:S02]  /*2100*/  STG.E [R12.64], R9 ;  /* 0x000000090c007986 */ /* 0x0001e4000c101910 */
.L_x_70:
[----:B------:R-:W-:Y:S05]  /*2110*/  BSYNC B0 ;  /* 0x0000000000007941 */ /* 0x000fea0003800000 */
.L_x_69:
[----:B------:R-:W-:Y:S01]  /*2120*/  IADD3 R0, R28, 0x1, RZ ;  /* 0x000000011c007810 */ /* 0x000fe20007ffe0ff */
[----:B------:R-:W-:Y:S03]  /*2130*/  BSSY B0, `(.L_x_71) ;  /* 0x0000007000007945 */ /* 0x000fe60003800000 */
[----:B------:R-:W-:-:S13]  /*2140*/  ISETP.GE.AND P0, PT, R0, c[0x0][0x16c], PT ;  /* 0x00005b0000007a0c */ /* 0x000fda0003f06270 */
[----:B------:R-:W-:Y:S05]  /*2150*/  @P0 BRA `(.L_x_72) ;  /* 0x0000004000000947 */ /* 0x000fea0003800000 */
[----:B------:R-:W2:Y:S01]  /*2160*/  LDG.E R0, [R14.64+0x4] ;  /* 0x000004100e007981 */ /* 0x000ea2000c1e1900 */
[----:B0-----:R-:W-:-:S04]  /*2170*/  FMUL R9, R2, c[0x0][0x208] ;  /* 0x0000820002097a20 */ /* 0x001fc80000400000 */
[----:B--2---:R-:W-:-:S05]  /*2180*/  FFMA R9, R0, c[0x0][0x20c], R9 ;  /* 0x0000830000097a23 */ /* 0x004fca0000000009 */
[----:B------:R0:W-:Y:S02]  /*2190*/  STG.E [R12.64+0x4], R9 ;  /* 0x000004090c007986 */ /* 0x0001e4000c101910 */
.L_x_72:
[----:B------:R-:W-:Y:S05]  /*21a0*/  BSYNC B0 ;  /* 0x0000000000007941 */ /* 0x000fea0003800000 */
.L_x_71:
[----:B------:R-:W-:Y:S01]  /*21b0*/  IADD3 R0, R28, 0x2, RZ ;  /* 0x000000021c007810 */ /* 0x000fe20007ffe0ff */
[----:B------:R-:W-:Y:S03]  /*21c0*/  BSSY B0, `(.L_x_73) ;  /* 0x0000007000007945 */ /* 0x000fe60003800000 */
[----:B------:R-:W-:-:S13]  /*21d0*/  ISETP.GE.AND P0, PT, R0, c[0x0][0x16c], PT ;  /* 0x00005b0000007a0c */ /* 0x000fda0003f06270 */
[----:B------:R-:W-:Y:S05]  /*21e0*/  @P0 BRA `(.L_x_74) ;  /* 0x0000004000000947 */ /* 0x000fea0003800000 */
[----:B------:R-:W2:Y:S01]  /*21f0*/  LDG.E R0, [R14.64+0x8] ;  /* 0x000008100e007981 */ /* 0x000ea2000c1e1900 */
[----:B------:R-:W-:-:S04]  /*2200*/  FMUL R3, R3, c[0x0][0x208] ;  /* 0x0000820003037a20 */ /* 0x000fc80000400000 */
[----:B--2---:R-:W-:-:S05]  /*2210*/  FFMA R3, R0, c[0x0][0x20c], R3 ;  /* 0x0000830000037a23 */ /* 0x004fca0000000003 */
[----:B------:R1:W-:Y:S02]  /*2220*/  STG.E [R12.64+0x8], R3 ;  /* 0x000008030c007986 */ /* 0x0003e4000c101910 */
.L_x_74:
[----:B------:R-:W-:Y:S05]  /*2230*/  BSYNC B0 ;  /* 0x0000000000007941 */ /* 0x000fea0003800000 */
.L_x_73:
[----:B------:R-:W-:-:S04]  /*2240*/  IADD3 R0, R28, 0x3, RZ ;  /* 0x000000031c007810 */ /* 0x000fc80007ffe0ff */
[----:B------:R-:W-:-:S13]  /*2250*/  ISETP.GE.AND P0, PT, R0, c[0x0][0x16c], PT ;  /* 0x00005b0000007a0c */ /* 0x000fda0003f06270 */
[----:B------:R-:W-:Y:S05]  /*2260*/  @P0 BRA `(.L_x_67) ;  /* 0x0000004000000947 */ /* 0x000fea0003800000 */
[----:B------:R-:W2:Y:S01]  /*2270*/  LDG.E R14, [R14.64+0xc] ;  /* 0x00000c100e0e7981 */ /* 0x000ea2000c1e1900 */
[----:B-1----:R-:W-:-:S04]  /*2280*/  FMUL R3, R4, c[0x0][0x208] ;  /* 0x0000820004037a20 */ /* 0x002fc80000400000 */
[----:B--2---:R-:W-:-:S05]  /*2290*/  FFMA R3, R14, c[0x0][0x20c], R3 ;  /* 0x000083000e037a23 */ /* 0x004fca0000000003 */
[----:B------:R1:W-:Y:S02]  /*22a0*/  STG.E [R12.64+0xc], R3 ;  /* 0x00000c030c007986 */ /* 0x0003e4000c101910 */
.L_x_67:
[----:B------:R-:W-:Y:S05]  /*22b0*/  BSYNC B1 ;  /* 0x0000000000017941 */ /* 0x000fea0003800000 */
.L_x_66:
[----:B------:R-:W-:-:S04]  /*22c0*/  ISETP.GE.AND P0, PT, R24, c[0x0][0x164], PT ;  /* 0x0000590018007a0c */ /* 0x000fc80003f06270 */
[----:B------:R-:W-:-:S04]  /*22d0*/  ISETP.GE.OR P0, PT, R25, c[0x0][0x160], P0 ;  /* 0x0000580019007a0c */ /* 0x000fc80000706670 */
[----:B------:R-:W-:-:S13]  /*22e0*/  ISETP.GE.OR P0, PT, R20, c[0x0][0x168], P0 ;  /* 0x00005a0014007a0c */ /* 0x000fda0000706670 */
[----:B------:R-:W-:Y:S05]  /*22f0*/  @P0 EXIT ;  /* 0x000000000000094d */ /* 0x000fea0003800000 */
[----:B01----:R-:W-:Y:S01]  /*2300*/  IMAD R3, R25, c[0x0][0x200], RZ ;  /* 0x0000800019037a24 */ /* 0x003fe200078e02ff */
        /* <DEDUP_REMOVED lines=15> */
[----:B------:R-:W-:Y:S02]  /*2400*/  IADD3 R2, R28, 0x1, RZ ;  /* 0x000000011c027810 */ /* 0x000fe40007ffe0ff */
[----:B------:R-:W-:Y:S02]  /*2410*/  ISETP.GE.AND P0, PT, R0, c[0x0][0x16c], PT ;  /* 0x00005b0000007a0c */ /* 0x000fe40003f06270 */
[----:B------:R-:W-:Y:S02]  /*2420*/  ISETP.GE.AND P2, PT, R28, c[0x0][0x16c], PT ;  /* 0x00005b001c007a0c */ /* 0x000fe40003f46270 */
[----:B------:R-:W-:Y:S02]  /*2430*/  ISETP.GE.AND P1, PT, R2, c[0x0][0x16c], PT ;  /* 0x00005b0002007a0c */ /* 0x000fe40003f26270 */
[----:B------:R-:W-:-:S07]  /*2440*/  IADD3 R28, R28, 0x3, RZ ;  /* 0x000000031c1c7810 */ /* 0x000fce0007ffe0ff */
[----:B------:R-:W-:Y:S02]  /*2450*/  @!P0 FMUL R7, R7, c[0x0][0x208] ;  /* 0x0000820007078a20 */ /* 0x000fe40000400000 */
[----:B------:R-:W-:Y:S02]  /*2460*/  @!P2 FMUL R5, R5, c[0x0][0x208] ;  /* 0x000082000505aa20 */ /* 0x000fe40000400000 */
[----:B------:R-:W-:Y:S02]  /*2470*/  @!P0 FFMA R7, RZ, c[0x0][0x20c], R7 ;  /* 0x00008300ff078a23 */ /* 0x000fe40000000007 */
[----:B------:R-:W-:Y:S02]  /*2480*/  @!P1 FMUL R6, R6, c[0x0][0x208] ;  /* 0x0000820006069a20 */ /* 0x000fe40000400000 */
[----:B------:R-:W-:Y:S01]  /*2490*/  @!P2 FFMA R5, RZ, c[0x0][0x20c], R5 ;  /* 0x00008300ff05aa23 */ /* 0x000fe20000000005 */
[----:B------:R0:W-:Y:S01]  /*24a0*/  @!P0 STG.E [R10.64+0x8], R7 ;  /* 0x000008070a008986 */ /* 0x0001e2000c101910 */
[----:B------:R-:W-:Y:S01]  /*24b0*/  ISETP.GE.AND P0, PT, R28, c[0x0][0x16c], PT ;  /* 0x00005b001c007a0c */ /* 0x000fe20003f06270 */
[----:B------:R-:W-:-:S02]  /*24c0*/  @!P1 FFMA R3, RZ, c[0x0][0x20c], R6 ;  /* 0x00008300ff039a23 */ /* 0x000fc40000000006 */
[----:B------:R0:W-:Y:S04]  /*24d0*/  @!P2 STG.E [R10.64], R5 ;  /* 0x000000050a00a986 */ /* 0x0001e8000c101910 */
[----:B------:R0:W-:Y:S06]  /*24e0*/  @!P1 STG.E [R10.64+0x4], R3 ;  /* 0x000004030a009986 */ /* 0x0001ec000c101910 */
[----:B------:R-:W-:Y:S05]  /*24f0*/  @P0 EXIT ;  /* 0x000000000000094d */ /* 0x000fea0003800000 */
[----:B0-----:R-:W-:-:S04]  /*2500*/  FMUL R3, R8, c[0x0][0x208] ;  /* 0x0000820008037a20 */ /* 0x001fc80000400000 */
[----:B------:R-:W-:-:S05]  /*2510*/  FFMA R3, RZ, c[0x0][0x20c], R3 ;  /* 0x00008300ff037a23 */ /* 0x000fca0000000003 */
[----:B------:R-:W-:Y:S01]  /*2520*/  STG.E [R10.64+0xc], R3 ;  /* 0x00000c030a007986 */ /* 0x000fe2000c101910 */
[----:B------:R-:W-:Y:S05]  /*2530*/  EXIT ;  /* 0x000000000000794d */ /* 0x000fea0003800000 */
.L_x_75:
        /* <DEDUP_REMOVED lines=19> */
.L_x_77:
[----:B------:R-:W-:Y:S05]  /*2670*/  BSYNC B0 ;  /* 0x0000000000007941 */ /* 0x000fea0003800000 */
.L_x_76:
        /* <DEDUP_REMOVED lines=8> */
.L_x_79:
[----:B------:R-:W-:Y:S05]  /*2700*/  BSYNC B0 ;  /* 0x0000000000007941 */ /* 0x000fea0003800000 */
.L_x_78:
        /* <DEDUP_REMOVED lines=8> */
.L_x_81:
[----:B------:R-:W-:Y:S05]  /*2790*/  BSYNC B0 ;  /* 0x0000000000007941 */ /* 0x000fea0003800000 */
.L_x_80:
[----:B------:R-:W-:-:S04]  /*27a0*/  IADD3 R28, R28, 0x3, RZ ;  /* 0x000000031c1c7810 */ /* 0x000fc80007ffe0ff */
[----:B------:R-:W-:-:S13]  /*27b0*/  ISETP.GE.AND P0, PT, R28, c[0x0][0x16c], PT ;  /* 0x00005b001c007a0c */ /* 0x000fda0003f06270 */
[----:B------:R-:W-:Y:S05]  /*27c0*/  @P0 EXIT ;  /* 0x000000000000094d */ /* 0x000fea0003800000 */
[----:B------:R-:W2:Y:S01]  /*27d0*/  LDG.E R2, [R2.64+0xc] ;  /* 0x00000c1002027981 */ /* 0x000ea2000c1e1900 */
[----:B0-----:R-:W-:-:S04]  /*27e0*/  FMUL R5, R8, c[0x0][0x208] ;  /* 0x0000820008057a20 */ /* 0x001fc80000400000 */
[----:B--2---:R-:W-:-:S05]  /*27f0*/  FFMA R5, R2, c[0x0][0x20c], R5 ;  /* 0x0000830002057a23 */ /* 0x004fca0000000005 */
[----:B------:R-:W-:Y:S01]  /*2800*/  STG.E [R10.64+0xc], R5 ;  /* 0x00000c050a007986 */ /* 0x000fe2000c101910 */
[----:B------:R-:W-:Y:S05]  /*2810*/  EXIT ;  /* 0x000000000000794d */ /* 0x000fea0003800000 */
        .weak           $__internal_1_$__cuda_sm20_div_s64
        .type           $__internal_1_$__cuda_sm20_div_s64,@function
        .size           $__internal_1_$__cuda_sm20_div_s64,(.L_x_365 - $__internal_1_$__cuda_sm20_div_s64)
$__internal_1_$__cuda_sm20_div_s64:
        /* <DEDUP_REMOVED lines=10> */
[----:B------:R-:W-:Y:S01]  /*28c0*/  IMAD R5, R2, R13, R5 ;  /* 0x0000000d02057224 */ /* 0x000fe200078e0205 */
[----:B------:R-:W-:-:S03]  /*28d0*/  IADD3 R11, P0, RZ, -R4, RZ ;  /* 0x80000004ff0b7210 */ /* 0x000fc60007f1e0ff */
[----:B------:R-:W-:Y:S02]  /*28e0*/  IMAD R0, R3, R12, R5 ;  /* 0x0000000c03007224 */ /* 0x000fe400078e0205 */
[----:B------:R-:W-:-:S04]  /*28f0*/  IMAD.HI.U32 R4, R2, R11, RZ ;  /* 0x0000000b02047227 */ /* 0x000fc800078e00ff */
[----:B------:R-:W-:Y:S02]  /*2900*/  IMAD.X R0, RZ, RZ, ~R0, P0 ;  /* 0x000000ffff007224 */ /* 0x000fe400000e0e00 */
[----:B------:R-:W-:Y:S02]  /*2910*/  IMAD.MOV.U32 R5, RZ, RZ, R2 ;  /* 0x000000ffff057224 */ /* 0x000fe400078e0002 */
[-C--:B------:R-:W-:Y:S02]  /*2920*/  IMAD R10, R3, R0.reuse, RZ ;  /* 0x00000000030a7224 */ /* 0x080fe400078e02ff */
[----:B------:R-:W-:-:S04]  /*2930*/  IMAD.WIDE.U32 R4, P2, R2, R0, R4 ;  /* 0x0000000002047225 */ /* 0x000fc80007840004 */
[----:B------:R-:W-:-:S04]  /*2940*/  IMAD.HI.U32 R0, R3, R0, RZ ;  /* 0x0000000003007227 */ /* 0x000fc800078e00ff */
[----:B------:R-:W-:-:S04]  /*2950*/  IMAD.HI.U32 R11, P1, R3, R11, R4 ;  /* 0x0000000b030b7227 */ /* 0x000fc80007820004 */
[----:B------:R-:W-:Y:S01]  /*2960*/  IMAD.X R3, R0, 0x1, R3, P2 ;  /* 0x0000000100037824 */ /* 0x000fe200010e0603 */
[----:B------:R-:W-:-:S04]  /*2970*/  IADD3 R11, P0, R10, R11, RZ ;  /* 0x0000000b0a0b7210 */ /* 0x000fc80007f1e0ff */
[----:B------:R-:W-:Y:S01]  /*2980*/  IADD3.X R3, RZ, RZ, R3, P0, P1 ;  /* 0x000000ffff037210 */ /* 0x000fe200007e2403 */
[----:B------:R-:W-:Y:S01]  /*2990*/  IMAD.WIDE.U32 R4, R11, R12, RZ ;  /* 0x0000000c0b047225 */ /* 0x000fe200078e00ff */
[----:B------:R-:W-:-:S03]  /*29a0*/  IADD3 R2, P1, RZ, -R14, RZ ;  /* 0x8000000eff027210 */ /* 0x000fc60007f3e0ff */
[----:B------:R-:W-:Y:S01]  /*29b0*/  IMAD R0, R11, R13, R5 ;  /* 0x0000000d0b007224 */ /* 0x000fe200078e0205 */
[----:B------:R-:W-:-:S03]  /*29c0*/  IADD3 R4, P0, RZ, -R4, RZ ;  /* 0x80000004ff047210 */ /* 0x000fc60007f1e0ff */
[----:B------:R-:W-:Y:S02]  /*29d0*/  IMAD R0, R3, R12, R0 ;  /* 0x0000000c03007224 */ /* 0x000fe400078e0200 */
[----:B------:R-:W-:-:S04]  /*29e0*/  IMAD.HI.U32 R10, R11, R4, RZ ;  /* 0x000000040b0a7227 */ /* 0x000fc800078e00ff */
[----:B------:R-:W-:Y:S01]  /*29f0*/  IMAD.X R0, RZ, RZ, ~R0, P0 ;  /* 0x000000ffff007224 */ /* 0x000fe200000e0e00 */
[----:B------:R-:W-:-:S03]  /*2a00*/  ISETP.GE.AND P0, PT, R9, RZ, PT ;  /* 0x000000ff0900720c */ /* 0x000fc60003f06270 */
[----:B------:R-:W-:Y:S01]  /*2a10*/  IMAD.WIDE.U32 R10, P4, R11, R0, R10 ;  /* 0x000000000b0a7225 */ /* 0x000fe2000788000a */
[----:B------:R-:W-:-:S03]  /*2a20*/  SEL R2, R2, R14, !P0 ;  /* 0x0000000e02027207 */ /* 0x000fc60004000000 */
[C---:B------:R-:W-:Y:S02]  /*2a30*/  IMAD R5, R3.reuse, R0, RZ ;  /* 0x0000000003057224 */ /* 0x040fe400078e02ff */
[----:B------:R-:W-:-:S04]  /*2a40*/  IMAD.HI.U32 R4, P3, R3, R4, R10 ;  /* 0x0000000403047227 */ /* 0x000fc8000786000a */
[----:B------:R-:W-:Y:S01]  /*2a50*/  IMAD.HI.U32 R0, R3, R0, RZ ;  /* 0x0000000003007227 */ /* 0x000fe200078e00ff */
[----:B------:R-:W-:-:S03]  /*2a60*/  IADD3 R5, P2, R5, R4, RZ ;  /* 0x0000000405057210 */ /* 0x000fc60007f5e0ff */
[----:B------:R-:W-:Y:S02]  /*2a70*/  IMAD.X R4, RZ, RZ, ~R9, P1 ;  /* 0x000000ffff047224 */ /* 0x000fe400008e0e09 */
[----:B------:R-:W-:Y:S02]  /*2a80*/  IMAD.X R3, R0, 0x1, R3, P4 ;  /* 0x0000000100037824 */ /* 0x000fe400020e0603 */
[----:B------:R-:W-:Y:S01]  /*2a90*/  IMAD.HI.U32 R10, R5, R2, RZ ;  /* 0x00000002050a7227 */ /* 0x000fe200078e00ff */
[----:B------:R-:W-:Y:S02]  /*2aa0*/  SEL R0, R4, R9, !P0 ;  /* 0x0000000904007207 */ /* 0x000fe40004000000 */
[----:B------:R-:W-:Y:S01]  /*2ab0*/  IADD3.X R3, RZ, RZ, R3, P2, P3 ;  /* 0x000000ffff037210 */ /* 0x000fe200017e6403 */
[----:B------:R-:W-:-:S04]  /*2ac0*/  IMAD.MOV.U32 R11, RZ, RZ, RZ ;  /* 0x000000ffff0b7224 */ /* 0x000fc800078e00ff */
        /* <DEDUP_REMOVED lines=16> */
[----:B------:R-:W-:Y:S01]  /*2bd0*/  ISETP.GE.U32.AND.EX P0, PT, R0, R13, PT, P0 ;  /* 0x0000000d0000720c */ /* 0x000fe20003f06100 */
[----:B------:R-:W-:-:S03]  /*2be0*/  IMAD.X R15, RZ, RZ, R10, P1 ;  /* 0x000000ffff0f7224 */ /* 0x000fc600008e060a */
[----:B------:R-:W-:Y:S02]  /*2bf0*/  SEL R5, R5, R2, P0 ;  /* 0x0000000205057207 */ /* 0x000fe40000000000 */
[----:B------:R-:W-:Y:S02]  /*2c00*/  SEL R4, R4, R11, P0 ;  /* 0x0000000b04047207 */ /* 0x000fe40000000000 */
[----:B------:R-:W-:Y:S02]  /*2c10*/  SEL R3, R3, R0, P0 ;  /* 0x0000000003037207 */ /* 0x000fe40000000000 */
[----:B------:R-:W-:Y:S02]  /*2c20*/  ISETP.GE.U32.AND P2, PT, R5, R12, PT ;  /* 0x0000000c0500720c */ /* 0x000fe40003f46070 */
[----:B------:R-:W-:Y:S02]  /*2c30*/  SEL R15, R15, R10, P0 ;  /* 0x0000000a0f0f7207 */ /* 0x000fe40000000000 */
[----:B------:R-:W-:-:S02]  /*2c40*/  IADD3 R5, P1, R4, 0x1, RZ ;  /* 0x0000000104057810 */ /* 0x000fc40007f3e0ff */
[----:B------:R-:W-:Y:S02]  /*2c50*/  ISETP.GE.U32.AND.EX P0, PT, R3, R13, PT, P2 ;  /* 0x0000000d0300720c */ /* 0x000fe40003f06120 */
[-C--:B------:R-:W-:Y:S02]  /*2c60*/  IADD3.X R0, RZ, R15.reuse, RZ, P1, !PT ;  /* 0x0000000fff007210 */ /* 0x080fe40000ffe4ff */
[----:B------:R-:W-:Y:S02]  /*2c70*/  SEL R5, R5, R4, P0 ;  /* 0x0000000405057207 */ /* 0x000fe40000000000 */
[----:B------:R-:W-:Y:S02]  /*2c80*/  SEL R15, R0, R15, P0 ;  /* 0x0000000f000f7207 */ /* 0x000fe40000000000 */
[----:B------:R-:W-:Y:S02]  /*2c90*/  LOP3.LUT R2, R7, R9, RZ, 0x3c, !PT ;  /* 0x0000000907027212 */ /* 0x000fe400078e3cff */
[----:B------:R-:W-:-:S02]  /*2ca0*/  IADD3 R0, P1, RZ, -R5, RZ ;  /* 0x80000005ff007210 */ /* 0x000fc40007f3e0ff */
[----:B------:R-:W-:Y:S02]  /*2cb0*/  ISETP.NE.U32.AND P0, PT, R8, RZ, PT ;  /* 0x000000ff0800720c */ /* 0x000fe40003f05070 */
[----:B------:R-:W-:Y:S01]  /*2cc0*/  ISETP.GE.AND P2, PT, R2, RZ, PT ;  /* 0x000000ff0200720c */ /* 0x000fe20003f46270 */
[----:B------:R-:W-:Y:S01]  /*2cd0*/  IMAD.X R2, RZ, RZ, ~R15, P1 ;  /* 0x000000ffff027224 */ /* 0x000fe200008e0e0f */
[----:B------:R-:W-:Y:S01]  /*2ce0*/  ISETP.NE.AND.EX P0, PT, R7, RZ, PT, P0 ;  /* 0x000000ff0700720c */ /* 0x000fe20003f05300 */
[----:B------:R-:W-:Y:S01]  /*2cf0*/  IMAD.MOV.U32 R7, RZ, RZ, 0x0 ;  /* 0x00000000ff077424 */ /* 0x000fe200078e00ff */
[----:B------:R-:W-:Y:S02]  /*2d00*/  SEL R0, R0, R5, !P2 ;  /* 0x0000000500007207 */ /* 0x000fe40005000000 */
[----:B------:R-:W-:Y:S02]  /*2d10*/  SEL R2, R2, R15, !P2 ;  /* 0x0000000f02027207 */ /* 0x000fe40005000000 */
[----:B------:R-:W-:-:S02]  /*2d20*/  SEL R24, R0, 0xffffffff, P0 ;  /* 0xffffffff00187807 */ /* 0x000fc40000000000 */
[----:B------:R-:W-:Y:S01]  /*2d30*/  SEL R2, R2, 0xffffffff, P0 ;  /* 0xffffffff02027807 */ /* 0x000fe20000000000 */
[----:B------:R-:W-:Y:S06]  /*2d40*/  RET.REL.NODEC R6 `(_ZN7cutlass9reference6device6kernel11Conv2dDgradIfNS_6layout10TensorNHWCEfS5_fS5_ffNS_16NumericConverterIffLNS_15FloatRoundStyleE2EEENS_12multiply_addIfffEELi2ELi4ELi16ELi8EEEvNS_4conv17Conv2dProblemSizeENS_9TensorRefIT_T0_EENSD_IT1_T2_EENSD_IT3_T4_EESM_T5_SN_) ;  /* 0xffffd2b006007950 */ /* 0x000fec0003c3ffff */
.L_x_82:
        /* <DEDUP_REMOVED lines=11> */
.L_x_365:


//--------------------- .text._ZN7cutlass9reference6device6kernel11Conv2dFpropIfNS_6layout10TensorNHWCEfS5_fS5_ffNS_16NumericConverterIffLNS_15FloatRoundStyleE2EEENS_12multiply_addIfffEELi4ELi4ELi16ELi8EEEvNS_4conv17Conv2dProblemSizeENS_9TensorRefIT_T0_EENSD_IT1_T2_EENSD_IT3_T4_EESM_T5_SN_ --------------------------
	.section	.text._ZN7cutlass9reference6device6kernel11Conv2dFpropIfNS_6layout10TensorNHWCEfS5_fS5_ffNS_16NumericConverterIffLNS_15FloatRoundStyleE2EEENS_12multiply_addIfffEELi4ELi4ELi16ELi8EEEvNS_4conv17Conv2dProblemSizeENS_9TensorRefIT_T0_EENSD_IT1_T2_EENSD_IT3_T4_EESM_T5_SN_,"ax",@progbits
	.sectioninfo	@"SHI_REGISTERS=92"
	.align	128
        .global         _ZN7cutlass9reference6device6kernel11Conv2dFpropIfNS_6layout10TensorNHWCEfS5_fS5_ffNS_16NumericConverterIffLNS_15FloatRoundStyleE2EEENS_12multiply_addIfffEELi4ELi4ELi16ELi8EEEvNS_4conv17Conv2dProblemSizeENS_9TensorRefIT_T0_EENSD_IT1_T2_EENSD_IT3_T4_EESM_T5_SN_
        .type           _ZN7cutlass9reference6device6kernel11Conv2dFpropIfNS_6layout10TensorNHWCEfS5_fS5_ffNS_16NumericConverterIffLNS_15FloatRoundStyleE2EEENS_12multiply_addIfffEELi4ELi4ELi16ELi8EEEvNS_4conv17Conv2dProblemSizeENS_9TensorRefIT_T0_EENSD_IT1_T2_EENSD_IT3_T4_EESM_T5_SN_,@function
        .size           _ZN7cutlass9reference6device6kernel11Conv2dFpropIfNS_6layout10TensorNHWCEfS5_fS5_ffNS_16NumericConverterIffLNS_15FloatRoundStyleE2EEENS_12multiply_addIfffEELi4ELi4ELi16ELi8EEEvNS_4conv17Conv2dProblemSizeENS_9TensorRefIT_T0_EENSD_IT1_T2_EENSD_IT3_T4_EESM_T5_SN_,(.L_x_366 - _ZN7cutlass9reference6device6kernel11Conv2dFpropIfNS_6layout10TensorNHWCEfS5_fS5_ffNS_16NumericConverterIffLNS_15FloatRoundStyleE2EEENS_12multiply_addIfffEELi4ELi4ELi16ELi8EEEvNS_4conv17Conv2dProblemSizeENS_9TensorRefIT_T0_EENSD_IT1_T2_EENSD_IT3_T4_EESM_T5_SN_)
        .other          _ZN7cutlass9reference6device6kernel11Conv2dFpropIfNS_6layout10TensorNHWCEfS5_fS5_ffNS_16NumericConverterIffLNS_15FloatRoundStyleE2EEENS_12multiply_addIfffEELi4ELi4ELi16ELi8EEEvNS_4conv17Conv2dProblemSizeENS_9TensorRefIT_T0_EENSD_IT1_T2_EENSD_IT3_T4_EESM_T5_SN_,@"STO_CUDA_ENTRY STV_DEFAULT"
_ZN7cutlass9reference6device6kernel11Conv2dFpropIfNS_6layout10TensorNHWCEfS5_fS5_ffNS_16NumericConverterIffLNS_15FloatRoundStyleE2EEENS_12multiply_addIfffEELi4ELi4ELi16ELi8EEEvNS_4conv17Conv2dProblemSizeENS_9TensorRefIT_T0_EENSD_IT1_T2_EENSD_IT3_T4_EESM_T5_SN_:
.text._ZN7cutlass9reference6device6kernel11Conv2dFpropIfNS_6layout10TensorNHWCEfS5_fS5_ffNS_16NumericConverterIffLNS_15FloatRoundStyleE2EEENS_12multiply_addIfffEELi4ELi4ELi16ELi8EEEvNS_4conv17Conv2dProblemSizeENS_9TensorRefIT_T0_EENSD_IT1_T2_EENSD_IT3_T4_EESM_T5_SN_:
[----:B------:R-:W-:Y:S02]  /*0000*/  MOV R1, c[0x0][0x28] ;  /* 0x00000a0000017a02 */ /* 0x000fe40000000f00 */
[----:B------:R-:W0:Y:S01]  /*0010*/  S2R R0, SR_TID.X ;  /* 0x0000000000007919 */ /* 0x000e220000002100 */
[----:B------:R-:W-:Y:S01]  /*0020*/  HFMA2.MMA R3, -RZ, RZ, 0, 0 ;  /* 0x00000000ff037435 */ /* 0x000fe200000001ff */
[----:B------:R-:W-:Y:S01]  /*0030*/  ULDC.64 UR4, c[0x0][0x170] ;  /* 0x00005c0000047ab9 */ /* 0x000fe20000000a00 */
[----:B------:R-:W-:Y:S01]  /*0040*/  BSSY B0, `(.L_x_83) ;  /* 0x000002e000007945 */ /* 0x000fe20003800000 */
[----:B------:R-:W1:Y:S01]  /*0050*/  S2R R16, SR_CTAID.X ;  /* 0x0000000000107919 */ /* 0x000e620000002500 */
        /* <DEDUP_REMOVED lines=14> */
[----:B------:R-:W-:Y:S05]  /*0140*/  CALL.REL.NOINC `($__internal_2_$__cuda_sm20_div_s64) ;  /* 0x0000426000007944 */ /* 0x000fea0003c00000 */
        /* <DEDUP_REMOVED lines=8> */
.L_x_84:
        /* <DEDUP_REMOVED lines=21> */
.L_x_85:
[----:B------:R-:W-:Y:S05]  /*0320*/  BSYNC B0 ;  /* 0x0000000000007941 */ /* 0x000fea0003800000 */
.L_x_83:
        /* <DEDUP_REMOVED lines=8> */
[----:B------:R-:W-:Y:S05]  /*03b0*/  CALL.REL.NOINC `($__internal_2_$__cuda_sm20_div_s64) ;  /* 0x00003ff000007944 */ /* 0x000fea0003c00000 */
[----:B------:R-:W-:Y:S02]  /*03c0*/  IADD3 R3, -R70, RZ, RZ ;  /* 0x000000ff46037210 */ /* 0x000fe40007ffe1ff */
[----:B------:R-:W-:-:S03]  /*03d0*/  MOV R77, R70 ;  /* 0x00000046004d7202 */ /* 0x000fc60000000f00 */
[----:B------:R-:W-:Y:S01]  /*03e0*/  IMAD R60, R3, c[0x0][0x174], R60 ;  /* 0x00005d00033c7a24 */ /* 0x000fe200078e023c */
[----:B------:R-:W-:Y:S05]  /*03f0*/  BRA `(.L_x_88) ;  /* 0x0000014000007947 */ /* 0x000fea0003800000 */
.L_x_87:
        /* <DEDUP_REMOVED lines=20> */
.L_x_88:
[----:B------:R-:W-:Y:S05]  /*0540*/  BSYNC B0 ;  /* 0x0000000000007941 */ /* 0x000fea0003800000 */
.L_x_86:
        /* <DEDUP_REMOVED lines=23> */
.L_x_90:
        /* <DEDUP_REMOVED lines=21> */
.L_x_91:
[----:B------:R-:W-:Y:S05]  /*0810*/  BSYNC B0 ;  /* 0x0000000000007941 */ /* 0x000fea0003800000 */
.L_x_89:
[----:B------:R-:W-:Y:S01]  /*0820*/  LOP3.LUT R2, R9, UR5, RZ, 0xfc, !PT ;  /* 0x0000000509027c12 */ /* 0x000fe2000f8efcff */
[----:B------:R-:W-:Y:S03]  /*0830*/  BSSY B0, `(.L_x_92) ;  /* 0x000001f000007945 */ /* 0x000fe60003800000 */
[----:B------:R-:W-:-:S13]  /*0840*/  ISETP.NE.U32.AND P0, PT, R2, RZ, PT ;  /* 0x000000ff0200720c */ /* 0x000fda0003f05070 */
[----:B------:R-:W-:Y:S05]  /*0850*/  @!P0 BRA `(.L_x_93) ;  /* 0x0000008000008947 */ /* 0x000fea0003800000 */
[----:B------:R-:W-:Y:S01]  /*0860*/  IMAD.MOV.U32 R10, RZ, RZ, c[0x0][0x174] ;  /* 0x00005d00ff0a7624 */ /* 0x000fe200078e00ff */
[----:B------:R-:W-:Y:S02]  /*0870*/  MOV R7, UR5 ;  /* 0x0000000500077c02 */ /* 0x000fe40008000f00 */
[----:B------:R-:W-:Y:S02]  /*0880*/  MOV R8, 0x8a0 ;  /* 0x000008a000087802 */ /* 0x000fe40000000f00 */
[----:B------:R-:W-:Y:S05]  /*0890*/  CALL.REL.NOINC `($__internal_2_$__cuda_sm20_div_s64) ;  /* 0x00003b1000007944 */ /* 0x000fea0003c00000 */
[----:B------:R-:W-:Y:S02]  /*08a0*/  IADD3 R61, -R70, RZ, RZ ;  /* 0x000000ff463d7210 */ /* 0x000fe40007ffe1ff */
[----:B------:R-:W-:-:S03]  /*08b0*/  MOV R75, R70 ;  /* 0x00000046004b7202 */ /* 0x000fc60000000f00 */
[----:B------:R-:W-:Y:S01]  /*08c0*/  IMAD R61, R61, c[0x0][0x174], R0 ;  /* 0x00005d003d3d7a24 */ /* 0x000fe200078e0200 */
[----:B------:R-:W-:Y:S05]  /*08d0*/  BRA `(.L_x_94) ;  /* 0x0000014000007947 */ /* 0x000fea0003800000 */
.L_x_93:
        /* <DEDUP_REMOVED lines=20> */
.L_x_94:
[----:B------:R-:W-:Y:S05]  /*0a20*/  BSYNC B0 ;  /* 0x0000000000007941 */ /* 0x000fea0003800000 */
.L_x_92:
        /* <DEDUP_REMOVED lines=22> */
.L_x_96:
        /* <DEDUP_REMOVED lines=21> */
.L_x_97:
[----:B------:R-:W-:Y:S05]  /*0ce0*/  BSYNC B0 ;  /* 0x0000000000007941 */ /* 0x000fea0003800000 */
.L_x_95:
        /* <DEDUP_REMOVED lines=13> */
.L_x_99:
        /* <DEDUP_REMOVED lines=20> */
.L_x_100:
[----:B------:R-:W-:Y:S05]  /*0f00*/  BSYNC B0 ;  /* 0x0000000000007941 */ /* 0x000fea0003800000 */
.L_x_98:
        /* <DEDUP_REMOVED lines=23> */
.L_x_102:
        /* <DEDUP_REMOVED lines=21> */
.L_x_103:
[----:B------:R-:W-:Y:S05]  /*11d0*/  BSYNC B0 ;  /* 0x0000000000007941 */ /* 0x000fea0003800000 */
.L_x_101:
        /* <DEDUP_REMOVED lines=8> */
[----:B------:R-:W-:-:S05]  /*1260*/  IADD3 R63, -R70, RZ, RZ ;  /* 0x000000ff463f7210 */ /* 0x000fca0007ffe1ff */
[----:B------:R-:W-:Y:S01]  /*1270*/  IMAD R63, R63, c[0x0][0x174], R0 ;  /* 0x00005d003f3f7a24 */ /* 0x000fe200078e0200 */
[----:B------:R-:W-:Y:S05]  /*1280*/  BRA `(.L_x_106) ;  /* 0x0000014000007947 */ /* 0x000fea0003800000 */
.L_x_105:
        /* <DEDUP_REMOVED lines=20> */
.L_x_106:
[----:B------:R-:W-:Y:S05]  /*13d0*/  BSYNC B0 ;  /* 0x0000000000007941 */ /* 0x000fea0003800000 */
.L_x_104:
[----:B------:R-:W-:Y:S01]  /*13e0*/  IABS R17, c[0x0][0x1a4] ;  /* 0x0000690000117a13 */ /* 0x000fe20000000000 */
[----:B------:R-:W-:Y:S01]  /*13f0*/  IMAD.MOV.U32 R4, RZ, RZ, RZ ;  /* 0x000000ffff047224 */ /* 0x000fe200078e00ff */
[----:B------:R-:W-:Y:S01]  /*1400*/  IABS R2, c[0x0][0x16c] ;  /* 0x00005b0000027a13 */ /* 0x000fe20000000000 */
[----:B------:R-:W0:Y:S01]  /*1410*/  S2R R71, SR_CTAID.Y ;  /* 0x0000000000477919 */ /* 0x000e220000002600 */
[----:B------:R-:W1:Y:S01]  /*1420*/  I2F.RP R3, R17 ;  /* 0x0000001100037306 */ /* 0x000e620000209400 */
[----:B------:R-:W-:Y:S01]  /*1430*/  ULDC UR5, c[0x0][0x16c] ;  /* 0x00005b0000057ab9 */ /* 0x000fe20000000800 */
[----:B------:R-:W-:Y:S01]  /*1440*/  IMAD.MOV.U32 R16, RZ, RZ, RZ ;  /* 0x000000ffff107224 */ /* 0x000fe200078e00ff */
[----:B------:R-:W-:Y:S01]  /*1450*/  ULDC UR4, c[0x0][0x1a4] ;  /* 0x0000690000047ab9 */ /* 0x000fe20000000800 */
[----:B------:R-:W-:Y:S01]  /*1460*/  CS2R R14, SRZ ;  /* 0x00000000000e7805 */ /* 0x000fe2000001ff00 */
[----:B------:R-:W-:Y:S01]  /*1470*/  ULOP3.LUT UR4, UR5, UR4, URZ, 0x3c, !UPT ;  /* 0x0000000405047292 */ /* 0x000fe2000f8e3c3f */
[----:B------:R-:W-:Y:S01]  /*1480*/  CS2R R12, SRZ ;  /* 0x00000000000c7805 */ /* 0x000fe2000001ff00 */
[----:B------:R-:W-:Y:S01]  /*1490*/  ULDC.64 UR10, c[0x0][0x118] ;  /* 0x00004600000a7ab9 */ /* 0x000fe20000000a00 */
[----:B------:R-:W-:Y:S01]  /*14a0*/  CS2R R10, SRZ ;  /* 0x00000000000a7805 */ /* 0x000fe2000001ff00 */
[----:B------:R-:W-:Y:S01]  /*14b0*/  CS2R R8, SRZ ;  /* 0x0000000000087805 */ /* 0x000fe2000001ff00 */
[----:B------:R-:W-:Y:S01]  /*14c0*/  CS2R R6, SRZ ;  /* 0x0000000000067805 */ /* 0x000fe2000001ff00 */
[----:B------:R-:W-:Y:S01]  /*14d0*/  ISETP.LE.AND P1, PT, RZ, UR4, PT ;  /* 0x00000004ff007c0c */ /* 0x000fe2000bf23270 */
[----:B-1----:R-:W1:Y:S02]  /*14e0*/  MUFU.RCP R5, R3 ;  /* 0x0000000300057308 */ /* 0x002e640000001000 */
[----:B-1----:R-:W-:-:S06]  /*14f0*/  IADD3 R5, R5, 0xffffffe, RZ ;  /* 0x0ffffffe05057810 */ /* 0x002fcc0007ffe0ff */
[----:B------:R-:W1:Y:S02]  /*1500*/  F2I.FTZ.U32.TRUNC.NTZ R5, R5 ;  /* 0x0000000500057305 */ /* 0x000e64000021f000 */
[----:B-1----:R-:W-:-:S04]  /*1510*/  IMAD.MOV R0, RZ, RZ, -R5 ;  /* 0x000000ffff007224 */ /* 0x002fc800078e0a05 */
[----:B------:R-:W-:-:S04]  /*1520*/  IMAD R19, R0, R17, RZ ;  /* 0x0000001100137224 */ /* 0x000fc800078e02ff */
[----:B------:R-:W-:Y:S01]  /*1530*/  IMAD.HI.U32 R19, R5, R19, R4 ;  /* 0x0000001305137227 */ /* 0x000fe200078e0004 */
[----:B------:R-:W-:Y:S01]  /*1540*/  HFMA2.MMA R5, -RZ, RZ, 0, 0 ;  /* 0x00000000ff057435 */ /* 0x000fe200000001ff */
[----:B------:R-:W0:Y:S04]  /*1550*/  S2R R4, SR_TID.Y ;  /* 0x0000000000047919 */ /* 0x000e280000002200 */
[----:B------:R-:W-:-:S05]  /*1560*/  IMAD.HI.U32 R57, R19, R2, RZ ;  /* 0x0000000213397227 */ /* 0x000fca00078e00ff */
[----:B------:R-:W-:-:S05]  /*1570*/  IADD3 R0, -R57, RZ, RZ ;  /* 0x000000ff39007210 */ /* 0x000fca0007ffe1ff */
[----:B------:R-:W-:Y:S02]  /*1580*/  IMAD R0, R17, R0, R2 ;  /* 0x0000000011007224 */ /* 0x000fe400078e0202 */
[----:B------:R-:W-:-:S03]  /*1590*/  IMAD.MOV.U32 R2, RZ, RZ, c[0x0][0x17c] ;  /* 0x00005f00ff027624 */ /* 0x000fc600078e00ff */
[----:B------:R-:W-:Y:S02]  /*15a0*/  ISETP.GT.U32.AND P0, PT, R17, R0, PT ;  /* 0x000000001100720c */ /* 0x000fe40003f04070 */
[----:B------:R-:W-:Y:S02]  /*15b0*/  ISETP.GE.AND P3, PT, R2, 0x1, PT ;  /* 0x000000010200780c */ /* 0x000fe40003f66270 */
[----:B------:R-:W-:Y:S01]  /*15c0*/  CS2R R2, SRZ ;  /* 0x0000000000027805 */ /* 0x000fe2000001ff00 */
[----:B0-----:R-:W-:Y:S01]  /*15d0*/  LEA R71, R71, R4, 0x3 ;  /* 0x0000000447477211 */ /* 0x001fe200078e18ff */
[----:B------:R-:W-:-:S04]  /*15e0*/  IMAD.MOV.U32 R4, RZ, RZ, RZ ;  /* 0x000000ffff047224 */ /* 0x000fc800078e00ff */
[----:B------:R-:W-:-:S03]  /*15f0*/  IMAD.SHL.U32 R71, R71, 0x4, RZ ;  /* 0x0000000447477824 */ /* 0x000fc600078e00ff */
[----:B------:R-:W-:Y:S01]  /*1600*/  @!P0 IMAD.IADD R0, R0, 0x1, -R17 ;  /* 0x0000000100008824 */ /* 0x000fe200078e0a11 */
[----:B------:R-:W-:-:S04]  /*1610*/  @!P0 IADD3 R57, R57, 0x1, RZ ;  /* 0x0000000139398810 */ /* 0x000fc80007ffe0ff */
[----:B------:R-:W-:Y:S02]  /*1620*/  ISETP.GE.U32.AND P2, PT, R0, R17, PT ;  /* 0x000000110000720c */ /* 0x000fe40003f46070 */
[----:B------:R-:W-:-:S11]  /*1630*/  MOV R0, RZ ;  /* 0x000000ff00007202 */ /* 0x000fd60000000f00 */
[----:B------:R-:W-:-:S04]  /*1640*/  @P2 IADD3 R57, R57, 0x1, RZ ;  /* 0x0000000139392810 */ /* 0x000fc80007ffe0ff */
[----:B------:R-:W-:Y:S01]  /*1650*/  @!P1 IADD3 R57, -R57, RZ, RZ ;  /* 0x000000ff39399210 */ /* 0x000fe20007ffe1ff */
[----:B------:R-:W-:Y:S05]  /*1660*/  @!P3 BRA `(.L_x_107) ;  /* 0x000017900000b947 */ /* 0x000fea0003800000 */
[----:B------:R-:W-:Y:S01]  /*1670*/  IABS R18, c[0x0][0x178] ;  /* 0x00005e0000127a13 */ /* 0x000fe20000000000 */
[----:B------:R-:W-:Y:S01]  /*1680*/  IMAD R69, R71, c[0x0][0x1d0], RZ ;  /* 0x0000740047457a24 */ /* 0x000fe200078e02ff */
[----:B------:R-:W-:Y:S01]  /*1690*/  LOP3.LUT R56, RZ, c[0x0][0x1a4], RZ, 0x33, !PT ;  /* 0x00006900ff387a12 */ /* 0x000fe200078e33ff */
[----:B------:R-:W-:Y:S01]  /*16a0*/  IMAD.MOV.U32 R54, RZ, RZ, c[0x0][0x18c] ;  /* 0x00006300ff367624 */ /* 0x000fe200078e00ff */
[----:B------:R-:W-:Y:S01]  /*16b0*/  UMOV UR9, URZ ;  /* 0x0000003f00097c82 */ /* 0x000fe20008000000 */
[----:B------:R-:W-:Y:S01]  /*16c0*/  IMAD.HI.U32 R19, R19, R18, RZ ;  /* 0x0000001213137227 */ /* 0x000fe200078e00ff */
[----:B------:R-:W-:Y:S01]  /*16d0*/  IADD3 R67, R69, c[0x0][0x1d0], RZ ;  /* 0x0000740045437a10 */ /* 0x000fe20007ffe0ff */
[----:B------:R-:W-:Y:S02]  /*16e0*/  ULDC UR7, c[0x0][0x180] ;  /* 0x0000600000077ab9 */ /* 0x000fe40000000800 */
[----:B------:R-:W-:Y:S01]  /*16f0*/  IMAD.MOV R16, RZ, RZ, -R19 ;  /* 0x000000ffff107224 */ /* 0x000fe200078e0a13 */
[----:B------:R-:W-:Y:S01]  /*1700*/  IADD3 R67, R67, c[0x0][0x1d0], RZ ;  /* 0x0000740043437a10 */ /* 0x000fe20007ffe0ff */
[----:B------:R-:W-:Y:S01]  /*1710*/  IMAD R55, R73, R54, -c[0x0][0x184] ;  /* 0x8000610049377624 */ /* 0x000fe200078e0236 */
[----:B------:R-:W-:Y:S01]  /*1720*/  ULDC UR6, c[0x0][0x17c] ;  /* 0x00005f0000067ab9 */ /* 0x000fe20000000800 */
[----:B------:R-:W-:-:S02]  /*1730*/  IMAD R18, R17, R16, R18 ;  /* 0x0000001011127224 */ /* 0x000fc400078e0212 */
[----:B------:R-:W-:Y:S02]  /*1740*/  IMAD.MOV.U32 R16, RZ, RZ, c[0x0][0x178] ;  /* 0x00005e00ff107624 */ /* 0x000fe400078e00ff */
[----:B------:R-:W-:Y:S01]  /*1750*/  IMAD R53, R72, c[0x0][0x1b8], RZ ;  /* 0x00006e0048357a24 */ /* 0x000fe200078e02ff */
[----:B------:R-:W-:Y:S01]  /*1760*/  ISETP.GT.U32.AND P0, PT, R17, R18, PT ;  /* 0x000000121100720c */ /* 0x000fe20003f04070 */
[----:B------:R-:W-:Y:S01]  /*1770*/  IMAD R54, R70, R54, -c[0x0][0x184] ;  /* 0x8000610046367624 */ /* 0x000fe200078e0236 */
[----:B------:R-:W-:-:S04]  /*1780*/  LOP3.LUT R16, R16, c[0x0][0x1a4], RZ, 0x3c, !PT ;  /* 0x0000690010107a12 */ /* 0x000fc800078e3cff */
[----:B------:R-:W-:Y:S01]  /*1790*/  ISETP.GE.AND P1, PT, R16, RZ, PT ;  /* 0x000000ff1000720c */ /* 0x000fe20003f26270 */
[----:B------:R-:W-:-:S06]  /*17a0*/  IMAD.MOV.U32 R16, RZ, RZ, RZ ;  /* 0x000000ffff107224 */ /* 0x000fcc00078e00ff */
[----:B------:R-:W-:Y:S01]  /*17b0*/  @!P0 IMAD.IADD R18, R18, 0x1, -R17 ;  /* 0x0000000112128824 */ /* 0x000fe200078e0a11 */
[----:B------:R-:W-:Y:S02]  /*17c0*/  @!P0 IADD3 R19, R19, 0x1, RZ ;  /* 0x0000000113138810 */ /* 0x000fe40007ffe0ff */
[----:B------:R-:W-:Y:S02]  /*17d0*/  ISETP.NE.AND P0, PT, RZ, c[0x0][0x1a4], PT ;  /* 0x00006900ff007a0c */ /* 0x000fe40003f05270 */
[----:B------:R-:W-:Y:S02]  /*17e0*/  ISETP.GE.U32.AND P2, PT, R18, R17, PT ;  /* 0x000000111200720c */ /* 0x000fe40003f46070 */
[----:B------:R-:W-:-:S11]  /*17f0*/  SEL R57, R56, R57, !P0 ;  /* 0x0000003938397207 */ /* 0x000fd60004000000 */
[----:B------:R-:W-:-:S05]  /*1800*/  @P2 IADD3 R19, R19, 0x1, RZ ;  /* 0x0000000113132810 */ /* 0x000fca0007ffe0ff */
[----:B------:R-:W-:-:S05]  /*1810*/  @!P1 IMAD.MOV R19, RZ, RZ, -R19 ;  /* 0x000000ffff139224 */ /* 0x000fca00078e0a13 */
[----:B------:R-:W-:Y:S02]  /*1820*/  SEL R56, R56, R19, !P0 ;  /* 0x0000001338387207 */ /* 0x000fe40004000000 */
.L_x_120:
[----:B------:R-:W-:-:S04]  /*1830*/  MOV R17, c[0x0][0x180] ;  /* 0x0000600000117a02 */ /* 0x000fc80000000f00 */
[----:B------:R-:W-:-:S13]  /*1840*/  ISETP.GE.AND P0, PT, R17, 0x1, PT ;  /* 0x000000011100780c */ /* 0x000fda0003f06270 */
[----:B0-----:R-:W-:Y:S05]  /*1850*/  @!P0 BRA `(.L_x_108) ;  /* 0x0000155000008947 */ /* 0x001fea0003800000 */
[----:B------:R-:W-:Y:S01]  /*1860*/  IMAD.MOV.U32 R17, RZ, RZ, c[0x0][0x19c] ;  /* 0x00006700ff117624 */ /* 0x000fe200078e00ff */
[----:B------:R-:W-:Y:S01]  /*1870*/  LOP3.LUT R18, RZ, UR9, RZ, 0x33, !PT ;  /* 0x00000009ff127c12 */ /* 0x000fe2000f8e33ff */
[----:B------:R-:W-:Y:S01]  /*1880*/  IMAD.MOV.U32 R28, RZ, RZ, c[0x0][0x18c] ;  /* 0x00006300ff1c7624 */ /* 0x000fe200078e00ff */
[----:B------:R-:W-:Y:S01]  /*1890*/  SHF.R.S32.HI R52, RZ, 0x1f, R53 ;  /* 0x0000001fff347819 */ /* 0x000fe20000011435 */
[----:B------:R-:W-:Y:S01]  /*18a0*/  IMAD R30, R76, c[0x0][0x1b8], RZ ;  /* 0x00006e004c1e7a24 */ /* 0x000fe200078e02ff */
[----:B------:R-:W-:Y:S01]  /*18b0*/  ISETP.NE.AND P0, PT, R17, 0x1, PT ;  /* 0x000000011100780c */ /* 0x000fe20003f05270 */
[-C--:B------:R-:W-:Y:S01]  /*18c0*/  IMAD R31, R77, R28.reuse, -c[0x0][0x184] ;  /* 0x800061004d1f7624 */ /* 0x080fe200078e021c */
[----:B------:R-:W-:Y:S01]  /*18d0*/  IADD3 R17, R18, c[0x0][0x17c], RZ ;  /* 0x00005f0012117a10 */ /* 0x000fe20007ffe0ff */
[----:B------:R-:W-:Y:S01]  /*18e0*/  IMAD R28, R75, R28, -c[0x0][0x184] ;  /* 0x800061004b1c7624 */ /* 0x000fe200078e021c */
[----:B------:R-:W-:Y:S01]  /*18f0*/  IADD3 R34, R69, c[0x0][0x1d0], RZ ;  /* 0x0000740045227a10 */ /* 0x000fe20007ffe0ff */
[----:B------:R-:W-:Y:S01]  /*1900*/  IMAD R27, R74, c[0x0][0x1b8], RZ ;  /* 0x00006e004a1b7a24 */ /* 0x000fe200078e02ff */
[----:B------:R-:W-:Y:S01]  /*1910*/  SEL R17, R17, UR9, !P0 ;  /* 0x0000000911117c07 */ /* 0x000fe2000c000000 */
[----:B------:R-:W-:Y:S01]  /*1920*/  IMAD R32, R78, c[0x0][0x1b8], RZ ;  /* 0x00006e004e207a24 */ /* 0x000fe200078e02ff */
[----:B------:R-:W-:Y:S01]  /*1930*/  IADD3 R33, R67, c[0x0][0x1d0], RZ ;  /* 0x0000740043217a10 */ /* 0x000fe20007ffe0ff */
[----:B------:R-:W-:Y:S01]  /*1940*/  UMOV UR8, URZ ;  /* 0x0000003f00087c82 */ /* 0x000fe20008000000 */
[----:B------:R-:W-:Y:S01]  /*1950*/  SHF.R.S32.HI R29, RZ, 0x1f, R30 ;  /* 0x0000001fff1d7819 */ /* 0x000fe2000001141e */
[C---:B------:R-:W-:Y:S01]  /*1960*/  IMAD R20, R17.reuse, c[0x0][0x194], R54 ;  /* 0x0000650011147a24 */ /* 0x040fe200078e0236 */
[----:B------:R-:W-:Y:S01]  /*1970*/  SHF.R.S32.HI R26, RZ, 0x1f, R27 ;  /* 0x0000001fff1a7819 */ /* 0x000fe2000001141b */
[C---:B------:R-:W-:Y:S01]  /*1980*/  IMAD R19, R17.reuse, c[0x0][0x194], R31 ;  /* 0x0000650011137a24 */ /* 0x040fe200078e021f */
[----:B------:R-:W-:Y:S01]  /*1990*/  SHF.R.S32.HI R25, RZ, 0x1f, R32 ;  /* 0x0000001fff197819 */ /* 0x000fe20000011420 */
[C---:B------:R-:W-:Y:S01]  /*19a0*/  IMAD R18, R17.reuse, c[0x0][0x194], R28 ;  /* 0x0000650011127a24 */ /* 0x040fe200078e021c */
[----:B------:R-:W-:Y:S01]  /*19b0*/  ISETP.GT.AND P0, PT, R20, -0x1, PT ;  /* 0xffffffff1400780c */ /* 0x000fe20003f04270 */
[----:B------:R-:W-:Y:S01]  /*19c0*/  IMAD R17, R17, c[0x0][0x194], R55 ;  /* 0x0000650011117a24 */ /* 0x000fe200078e0237 */
[----:B------:R-:W-:-:S02]  /*19d0*/  ISETP.GT.AND P1, PT, R19, -0x1, PT ;  /* 0xffffffff1300780c */ /* 0x000fc40003f24270 */
[----:B------:R-:W-:Y:S02]  /*19e0*/  ISETP.LT.AND P0, PT, R72, c[0x0][0x160], P0 ;  /* 0x0000580048007a0c */ /* 0x000fe40000701270 */
[----:B------:R-:W-:Y:S02]  /*19f0*/  ISETP.GT.AND P2, PT, R17, -0x1, PT ;  /* 0xffffffff1100780c */ /* 0x000fe40003f44270 */
[C---:B------:R-:W-:Y:S01]  /*1a00*/  ISETP.LT.AND P0, PT, R20.reuse, c[0x0][0x164], P0 ;  /* 0x0000590014007a0c */ /* 0x040fe20000701270 */
[----:B------:R-:W-:Y:S01]  /*1a10*/  IMAD R20, R20, c[0x0][0x1b4], RZ ;  /* 0x00006d0014147a24 */ /* 0x000fe200078e02ff */
[----:B------:R-:W-:Y:S02]  /*1a20*/  ISETP.LT.AND P3, PT, R78, c[0x0][0x160], P1 ;  /* 0x000058004e007a0c */ /* 0x000fe40000f61270 */
[----:B------:R-:W-:Y:S02]  /*1a30*/  P2R R79, PR, RZ, 0x1 ;  /* 0x00000001ff4f7803 */ /* 0x000fe40000000000 */
[----:B------:R-:W-:-:S02]  /*1a40*/  ISETP.GT.AND P0, PT, R18, -0x1, PT ;  /* 0xffffffff1200780c */ /* 0x000fc40003f04270 */
[----:B------:R-:W-:Y:S02]  /*1a50*/  IADD3 RZ, P4, R53, R20, RZ ;  /* 0x0000001435ff7210 */ /* 0x000fe40007f9e0ff */
[----:B------:R-:W-:Y:S02]  /*1a60*/  ISETP.LT.AND P1, PT, R76, c[0x0][0x160], P0 ;  /* 0x000058004c007a0c */ /* 0x000fe40000721270 */
[----:B------:R-:W-:Y:S02]  /*1a70*/  ISETP.LT.AND P0, PT, R74, c[0x0][0x160], P2 ;  /* 0x000058004a007a0c */ /* 0x000fe40001701270 */
[----:B------:R-:W-:Y:S02]  /*1a80*/  ISETP.LT.AND P2, PT, R19, c[0x0][0x164], P3 ;  /* 0x0000590013007a0c */ /* 0x000fe40001f41270 */
[----:B------:R-:W-:Y:S02]  /*1a90*/  ISETP.LT.AND P1, PT, R18, c[0x0][0x164], P1 ;  /* 0x0000590012007a0c */ /* 0x000fe40000f21270 */
[----:B------:R-:W-:-:S02]  /*1aa0*/  ISETP.LT.AND P0, PT, R17, c[0x0][0x164], P0 ;  /* 0x0000590011007a0c */ /* 0x000fc40000701270 */
[----:B------:R-:W-:Y:S02]  /*1ab0*/  LEA.HI.X.SX32 R52, R20, R52, 0x1, P4 ;  /* 0x0000003414347211 */ /* 0x000fe400020f0eff */
[----:B------:R-:W-:Y:S02]  /*1ac0*/  P2R R82, PR, RZ, 0x4 ;  /* 0x00000004ff527803 */ /* 0x000fe40000000000 */
[----:B------:R-:W-:Y:S02]  /*1ad0*/  P2R R81, PR, RZ, 0x2 ;  /* 0x00000002ff517803 */ /* 0x000fe40000000000 */
[----:B------:R-:W-:Y:S02]  /*1ae0*/  P2R R80, PR, RZ, 0x1 ;  /* 0x00000001ff507803 */ /* 0x000fe40000000000 */
.L_x_119:
[----:B------:R-:W-:-:S10]  /*1af0*/  HFMA2.MMA R17, -RZ, RZ, 0, 5.9604644775390625e-08 ;  /* 0x00000001ff117435 */ /* 0x000fd400000001ff */
[----:B------:R-:W-:-:S13]  /*1b00*/  ISETP.LE.AND P0, PT, R17, c[0x0][0x16c], PT ;  /* 0x00005b0011007a0c */ /* 0x000fda0003f03270 */
[----:B0-----:R-:W-:Y:S05]  /*1b10*/  @!P0 BRA `(.L_x_109) ;  /* 0x0000124000008947 */ /* 0x001fea0003800000 */
[-C--:B------:R-:W-:Y:S01]  /*1b20*/  IABS R18, R56.reuse ;  /* 0x0000003800127213 */ /* 0x080fe20000000000 */
[----:B------:R-:W-:Y:S01]  /*1b30*/  IMAD.MOV.U32 R20, RZ, RZ, c[0x0][0x19c] ;  /* 0x00006700ff147624 */ /* 0x000fe200078e00ff */
[----:B------:R-:W-:Y:S01]  /*1b40*/  IADD3 R21, R71, 0x1, RZ ;  /* 0x0000000147157810 */ /* 0x000fe20007ffe0ff */
[----:B------:R-:W-:Y:S01]  /*1b50*/  ULDC.64 UR4, c[0x0][0x1c8] ;  /* 0x0000720000047ab9 */ /* 0x000fe20000000a00 */
[----:B------:R-:W0:Y:S01]  /*1b60*/  I2F.RP R19, R18 ;  /* 0x0000001200137306 */ /* 0x000e220000209400 */
[----:B------:R-:W-:Y:S01]  /*1b70*/  IABS R35, R56 ;  /* 0x0000003800237213 */ /* 0x000fe20000000000 */
[----:B------:R-:W-:Y:S01]  /*1b80*/  UIMAD UR5, UR9, UR5, URZ ;  /* 0x00000005090572a4 */ /* 0x000fe2000f8e023f */
[----:B------:R-:W-:Y:S01]  /*1b90*/  IABS R37, R71 ;  /* 0x0000004700257213 */ /* 0x000fe20000000000 */
[----:B------:R-:W-:Y:S01]  /*1ba0*/  UIMAD UR13, UR8, UR4, URZ ;  /* 0x00000004080d72a4 */ /* 0x000fe2000f8e023f */
[----:B------:R-:W-:Y:S01]  /*1bb0*/  LOP3.LUT R36, RZ, UR8, RZ, 0x33, !PT ;  /* 0x00000008ff247c12 */ /* 0x000fe2000f8e33ff */
[----:B------:R-:W-:Y:S01]  /*1bc0*/  IMAD.MOV R35, RZ, RZ, -R35 ;  /* 0x000000ffff237224 */ /* 0x000fe200078e0a23 */
[----:B------:R-:W-:Y:S01]  /*1bd0*/  USHF.R.S32.HI UR4, URZ, 0x1f, UR5 ;  /* 0x0000001f3f047899 */ /* 0x000fe20008011405 */
[----:B------:R-:W-:Y:S01]  /*1be0*/  ISETP.NE.AND P6, PT, R79, RZ, PT ;  /* 0x000000ff4f00720c */ /* 0x000fe20003fc5270 */
[----:B------:R-:W-:Y:S01]  /*1bf0*/  USHF.R.S32.HI UR12, URZ, 0x1f, UR13 ;  /* 0x0000001f3f0c7899 */ /* 0x000fe2000801140d */
[----:B------:R-:W-:Y:S01]  /*1c00*/  IADD3 R36, R36, c[0x0][0x180], RZ ;  /* 0x0000600024247a10 */ /* 0x000fe20007ffe0ff */
[----:B------:R-:W-:Y:S01]  /*1c10*/  IMAD.MOV.U32 R68, RZ, RZ, RZ ;  /* 0x000000ffff447224 */ /* 0x000fe200078e00ff */
[----:B------:R-:W-:-:S02]  /*1c20*/  IABS R59, R57 ;  /* 0x00000039003b7213 */ /* 0x000fc40000000000 */
[----:B------:R-:W-:Y:S01]  /*1c30*/  ISETP.NE.AND P4, PT, R81, RZ, PT ;  /* 0x000000ff5100720c */ /* 0x000fe20003f85270 */
[----:B0-----:R-:W0:Y:S01]  /*1c40*/  MUFU.RCP R22, R19 ;  /* 0x0000001300167308 */ /* 0x001e220000001000 */
[----:B------:R-:W-:Y:S02]  /*1c50*/  ISETP.NE.AND P5, PT, R80, RZ, PT ;  /* 0x000000ff5000720c */ /* 0x000fe40003fa5270 */
[-C--:B------:R-:W-:Y:S02]  /*1c60*/  IABS R58, R57.reuse ;  /* 0x00000039003a7213 */ /* 0x080fe40000000000 */
[----:B------:R-:W-:-:S03]  /*1c70*/  LOP3.LUT R64, RZ, R57, RZ, 0x33, !PT ;  /* 0x00000039ff407212 */ /* 0x000fc600078e33ff */
[----:B------:R-:W-:Y:S01]  /*1c80*/  IMAD.MOV R58, RZ, RZ, -R58 ;  /* 0x000000ffff3a7224 */ /* 0x000fe200078e0a3a */
[----:B0-----:R-:W-:Y:S02]  /*1c90*/  IADD3 R22, R22, 0xffffffe, RZ ;  /* 0x0ffffffe16167810 */ /* 0x001fe40007ffe0ff */
[----:B------:R-:W-:Y:S02]  /*1ca0*/  IADD3 R19, R71, 0x2, RZ ;  /* 0x0000000247137810 */ /* 0x000fe40007ffe0ff */
[----:B------:R-:W0:Y:S02]  /*1cb0*/  F2I.FTZ.U32.TRUNC.NTZ R23, R22 ;  /* 0x0000001600177305 */ /* 0x000e24000021f000 */
[----:B------:R-:W-:Y:S01]  /*1cc0*/  IABS R39, R19 ;  /* 0x0000001300277213 */ /* 0x000fe20000000000 */
[----:B0-----:R-:W-:Y:S02]  /*1cd0*/  IMAD.MOV R17, RZ, RZ, -R23 ;  /* 0x000000ffff117224 */ /* 0x001fe400078e0a17 */
[----:B------:R-:W-:-:S02]  /*1ce0*/  IMAD.MOV.U32 R22, RZ, RZ, RZ ;  /* 0x000000ffff167224 */ /* 0x000fc400078e00ff */
[----:B------:R-:W-:Y:S01]  /*1cf0*/  IMAD R40, R17, R18, RZ ;  /* 0x0000001211287224 */ /* 0x000fe200078e02ff */
[----:B------:R-:W-:Y:S02]  /*1d00*/  IABS R17, R21 ;  /* 0x0000001500117213 */ /* 0x000fe40000000000 */
[----:B------:R-:W-:Y:S01]  /*1d10*/  LOP3.LUT R21, R21, R56, RZ, 0x3c, !PT ;  /* 0x0000003815157212 */ /* 0x000fe200078e3cff */
[----:B------:R-:W-:Y:S01]  /*1d20*/  IMAD.HI.U32 R40, R23, R40, R22 ;  /* 0x0000002817287227 */ /* 0x000fe200078e0016 */
[----:B------:R-:W-:Y:S02]  /*1d30*/  IADD3 R23, R71, 0x3, RZ ;  /* 0x0000000347177810 */ /* 0x000fe40007ffe0ff */
[----:B------:R-:W-:-:S03]  /*1d40*/  LOP3.LUT R22, RZ, UR9, RZ, 0x33, !PT ;  /* 0x00000009ff167c12 */ /* 0x000fc6000f8e33ff */
[----:B------:R-:W-:Y:S01]  /*1d50*/  IMAD.HI.U32 R44, R40, R17, RZ ;  /* 0x00000011282c7227 */ /* 0x000fe200078e00ff */
[----:B------:R-:W-:-:S03]  /*1d60*/  IADD3 R22, R22, c[0x0][0x17c], RZ ;  /* 0x00005f0016167a10 */ /* 0x000fc60007ffe0ff */
[----:B------:R-:W-:Y:S02]  /*1d70*/  IMAD R17, R44, R35, R17 ;  /* 0x000000232c117224 */ /* 0x000fe400078e0211 */
[----:B------:R-:W-:-:S03]  /*1d80*/  IMAD.HI.U32 R42, R40, R39, RZ ;  /* 0x00000027282a7227 */ /* 0x000fc600078e00ff */
[----:B------:R-:W-:Y:S01]  /*1d90*/  ISETP.GT.U32.AND P1, PT, R18, R17, PT ;  /* 0x000000111200720c */ /* 0x000fe20003f24070 */
[----:B------:R-:W-:Y:S02]  /*1da0*/  IMAD R39, R42, R35, R39 ;  /* 0x000000232a277224 */ /* 0x000fe400078e0227 */
[----:B------:R-:W-:-:S03]  /*1db0*/  IMAD.HI.U32 R46, R40, R37, RZ ;  /* 0x00000025282e7227 */ /* 0x000fc600078e00ff */
[----:B------:R-:W-:Y:S01]  /*1dc0*/  ISETP.GT.U32.AND P0, PT, R18, R39, PT ;  /* 0x000000271200720c */ /* 0x000fe20003f04070 */
[----:B------:R-:W-:-:S06]  /*1dd0*/  IMAD R37, R46, R35, R37 ;  /* 0x000000232e257224 */ /* 0x000fcc00078e0225 */
[--C-:B------:R-:W-:Y:S01]  /*1de0*/  @!P1 IMAD.IADD R17, R17, 0x1, -R18.reuse ;  /* 0x0000000111119824 */ /* 0x100fe200078e0a12 */
[----:B------:R-:W-:Y:S02]  /*1df0*/  @!P1 IADD3 R44, R44, 0x1, RZ ;  /* 0x000000012c2c9810 */ /* 0x000fe40007ffe0ff */
[----:B------:R-:W-:Y:S02]  /*1e00*/  ISETP.GT.U32.AND P1, PT, R18, R37, PT ;  /* 0x000000251200720c */ /* 0x000fe40003f24070 */
[----:B------:R-:W-:Y:S01]  /*1e10*/  ISETP.GE.U32.AND P2, PT, R17, R18, PT ;  /* 0x000000121100720c */ /* 0x000fe20003f46070 */
[----:B------:R-:W-:Y:S01]  /*1e20*/  @!P0 IMAD.IADD R39, R39, 0x1, -R18 ;  /* 0x0000000127278824 */ /* 0x000fe200078e0a12 */
[----:B------:R-:W-:Y:S02]  /*1e30*/  IABS R17, R23 ;  /* 0x0000001700117213 */ /* 0x000fe40000000000 */
[----:B------:R-:W-:Y:S02]  /*1e40*/  @!P0 IADD3 R42, R42, 0x1, RZ ;  /* 0x000000012a2a8810 */ /* 0x000fe40007ffe0ff */
[----:B------:R-:W-:Y:S01]  /*1e50*/  LOP3.LUT R23, R23, R56, RZ, 0x3c, !PT ;  /* 0x0000003817177212 */ /* 0x000fe200078e3cff */
[----:B------:R-:W-:-:S04]  /*1e60*/  IMAD.HI.U32 R40, R40, R17, RZ ;  /* 0x0000001128287227 */ /* 0x000fc800078e00ff */
[----:B------:R-:W-:Y:S01]  /*1e70*/  IMAD R35, R40, R35, R17 ;  /* 0x0000002328237224 */ /* 0x000fe200078e0211 */
[----:B------:R-:W-:Y:S01]  /*1e80*/  @!P1 IADD3 R46, R46, 0x1, RZ ;  /* 0x000000012e2e9810 */ /* 0x000fe20007ffe0ff */
[----:B------:R-:W-:Y:S01]  /*1e90*/  @!P1 IMAD.IADD R37, R37, 0x1, -R18 ;  /* 0x0000000125259824 */ /* 0x000fe200078e0a12 */
[----:B------:R-:W-:Y:S01]  /*1ea0*/  @P2 IADD3 R44, R44, 0x1, RZ ;  /* 0x000000012c2c2810 */ /* 0x000fe20007ffe0ff */
[----:B------:R-:W-:Y:S01]  /*1eb0*/  IMAD.MOV.U32 R17, RZ, RZ, c[0x0][0x19c] ;  /* 0x00006700ff117624 */ /* 0x000fe200078e00ff */
[----:B------:R-:W-:Y:S02]  /*1ec0*/  ISETP.GT.U32.AND P0, PT, R18, R35, PT ;  /* 0x000000231200720c */ /* 0x000fe40003f04070 */
[-C--:B------:R-:W-:Y:S02]  /*1ed0*/  ISETP.GE.U32.AND P2, PT, R39, R18.reuse, PT ;  /* 0x000000122700720c */ /* 0x080fe40003f46070 */
[----:B------:R-:W-:Y:S02]  /*1ee0*/  ISETP.GE.U32.AND P3, PT, R37, R18, PT ;  /* 0x000000122500720c */ /* 0x000fe40003f66070 */
[----:B------:R-:W-:-:S04]  /*1ef0*/  ISETP.NE.AND P1, PT, R20, 0x1, PT ;  /* 0x000000011400780c */ /* 0x000fc80003f25270 */
[----:B------:R-:W-:Y:S02]  /*1f00*/  SEL R22, R22, UR9, !P1 ;  /* 0x0000000916167c07 */ /* 0x000fe4000c800000 */
[----:B------:R-:W-:Y:S01]  /*1f10*/  ISETP.GE.AND P1, PT, R21, RZ, PT ;  /* 0x000000ff1500720c */ /* 0x000fe20003f26270 */
[----:B------:R-:W-:Y:S01]  /*1f20*/  @!P0 IMAD.IADD R35, R35, 0x1, -R18 ;  /* 0x0000000123238824 */ /* 0x000fe200078e0a12 */
[----:B------:R-:W-:Y:S01]  /*1f30*/  @!P0 IADD3 R40, R40, 0x1, RZ ;  /* 0x0000000128288810 */ /* 0x000fe20007ffe0ff */
[----:B------:R-:W-:Y:S01]  /*1f40*/  IMAD R50, R22, c[0x0][0x194], R31 ;  /* 0x0000650016327a24 */ /* 0x000fe200078e021f */
[----:B------:R-:W-:Y:S01]  /*1f50*/  @P2 IADD3 R42, R42, 0x1, RZ ;  /* 0x000000012a2a2810 */ /* 0x000fe20007ffe0ff */
[----:B------:R-:W-:Y:S01]  /*1f60*/  IMAD R48, R22, c[0x0][0x194], R28 ;  /* 0x0000650016307a24 */ /* 0x000fe200078e021c */
[----:B------:R-:W-:Y:S01]  /*1f70*/  ISETP.GE.U32.AND P2, PT, R35, R18, PT ;  /* 0x000000122300720c */ /* 0x000fe20003f46070 */
[----:B------:R-:W-:Y:S01]  /*1f80*/  IMAD R50, R50, c[0x0][0x1b4], RZ ;  /* 0x00006d0032327a24 */ /* 0x000fe200078e02ff */
[----:B------:R-:W-:Y:S01]  /*1f90*/  @P3 IADD3 R46, R46, 0x1, RZ ;  /* 0x000000012e2e3810 */ /* 0x000fe20007ffe0ff */
[----:B------:R-:W-:Y:S01]  /*1fa0*/  IMAD R48, R48, c[0x0][0x1b4], RZ ;  /* 0x00006d0030307a24 */ /* 0x000fe200078e02ff */
[----:B------:R-:W-:Y:S01]  /*1fb0*/  ISETP.NE.AND P3, PT, R17, 0x1, PT ;  /* 0x000000011100780c */ /* 0x000fe20003f65270 */
[----:B------:R-:W-:Y:S01]  /*1fc0*/  IMAD.MOV.U32 R17, RZ, RZ, c[0x0][0x190] ;  /* 0x00006400ff117624 */ /* 0x000fe200078e00ff */
[----:B------:R-:W-:Y:S01]  /*1fd0*/  LOP3.LUT R18, R71, R56, RZ, 0x3c, !PT ;  /* 0x0000003847127212 */ /* 0x000fe200078e3cff */
[----:B------:R-:W-:Y:S01]  /*1fe0*/  @!P1 IMAD.MOV R44, RZ, RZ, -R44 ;  /* 0x000000ffff2c9224 */ /* 0x000fe200078e0a2c */
[----:B------:R-:W-:Y:S01]  /*1ff0*/  SEL R36, R36, UR8, !P3 ;  /* 0x0000000824247c07 */ /* 0x000fe2000d800000 */
[-C--:B------:R-:W-:Y:S01]  /*2000*/  IMAD R35, R60, R17.reuse, -c[0x0][0x188] ;  /* 0x800062003c237624 */ /* 0x080fe200078e0211 */
[----:B------:R-:W-:Y:S01]  /*2010*/  IADD3 R24, P0, R32, R50, RZ ;  /* 0x0000003220187210 */ /* 0x000fe20007f1e0ff */
[----:B------:R-:W-:-:S02]  /*2020*/  IMAD R37, R62, R17, -c[0x0][0x188] ;  /* 0x800062003e257624 */ /* 0x000fc400078e0211 */
[----:B------:R-:W-:Y:S01]  /*2030*/  @P2 IADD3 R40, R40, 0x1, RZ ;  /* 0x0000000128282810 */ /* 0x000fe20007ffe0ff */
[----:B------:R-:W-:Y:S01]  /*2040*/  IMAD R20, R36, c[0x0][0x198], R35 ;  /* 0x0000660024147a24 */ /* 0x000fe200078e0223 */
[----:B------:R-:W-:Y:S02]  /*2050*/  ISETP.GE.AND P2, PT, R18, RZ, PT ;  /* 0x000000ff1200720c */ /* 0x000fe40003f46270 */
[----:B------:R-:W-:Y:S01]  /*2060*/  LOP3.LUT R18, R19, R56, RZ, 0x3c, !PT ;  /* 0x0000003813127212 */ /* 0x000fe200078e3cff */
[----:B------:R-:W-:Y:S01]  /*2070*/  IMAD R21, R20, c[0x0][0x1b0], RZ ;  /* 0x00006c0014157a24 */ /* 0x000fe200078e02ff */
[----:B------:R-:W-:Y:S01]  /*2080*/  LEA.HI.X.SX32 R50, R50, R25, 0x1, P0 ;  /* 0x0000001932327211 */ /* 0x000fe200000f0eff */
[----:B------:R-:W-:Y:S01]  /*2090*/  IMAD R19, R61, R17, -c[0x0][0x188] ;  /* 0x800062003d137624 */ /* 0x000fe200078e0211 */
[----:B------:R-:W-:Y:S01]  /*20a0*/  ISETP.GE.AND P1, PT, R18, RZ, PT ;  /* 0x000000ff1200720c */ /* 0x000fe20003f26270 */
[C---:B------:R-:W-:Y:S01]  /*20b0*/  IMAD R18, R36.reuse, c[0x0][0x198], R37 ;  /* 0x0000660024127a24 */ /* 0x040fe200078e0225 */
[----:B------:R-:W-:Y:S01]  /*20c0*/  IADD3 R51, P0, R21, R24, RZ ;  /* 0x0000001815337210 */ /* 0x000fe20007f1e0ff */
[----:B------:R-:W-:-:S02]  /*20d0*/  IMAD R19, R36, c[0x0][0x198], R19 ;  /* 0x0000660024137a24 */ /* 0x000fc400078e0213 */
[----:B------:R-:W-:Y:S01]  /*20e0*/  IMAD R17, R63, R17, -c[0x0][0x188] ;  /* 0x800062003f117624 */ /* 0x000fe200078e0211 */
[----:B------:R-:W-:Y:S01]  /*20f0*/  LEA.HI.X.SX32 R50, R21, R50, 0x1, P0 ;  /* 0x0000003215327211 */ /* 0x000fe200000f0eff */
[C---:B------:R-:W-:Y:S01]  /*2100*/  IMAD R35, R19.reuse, c[0x0][0x1b0], RZ ;  /* 0x00006c0013237a24 */ /* 0x040fe200078e02ff */
[----:B------:R-:W-:Y:S01]  /*2110*/  IADD3 R24, P0, R30, R48, RZ ;  /* 0x000000301e187210 */ /* 0x000fe20007f1e0ff */
[----:B------:R-:W-:Y:S01]  /*2120*/  IMAD R21, R22, c[0x0][0x194], R55 ;  /* 0x0000650016157a24 */ /* 0x000fe200078e0237 */
[----:B------:R-:W-:Y:S01]  /*2130*/  ISETP.GT.AND P4, PT, R19, -0x1, P4 ;  /* 0xffffffff1300780c */ /* 0x000fe20002784270 */
[----:B------:R-:W-:Y:S01]  /*2140*/  IMAD R45, R18, c[0x0][0x1b0], RZ ;  /* 0x00006c00122d7a24 */ /* 0x000fe200078e02ff */
[----:B------:R-:W-:Y:S01]  /*2150*/  LEA.HI.X.SX32 R48, R48, R29, 0x1, P0 ;  /* 0x0000001d30307211 */ /* 0x000fe200000f0eff */
[----:B------:R-:W-:Y:S01]  /*2160*/  @!P1 IMAD.MOV R42, RZ, RZ, -R42 ;  /* 0x000000ffff2a9224 */ /* 0x000fe200078e0a2a */
[----:B------:R-:W-:Y:S01]  /*2170*/  IADD3 R49, P1, R35, R24, RZ ;  /* 0x0000001823317210 */ /* 0x000fe20007f3e0ff */
[----:B------:R-:W-:Y:S01]  /*2180*/  IMAD R21, R21, c[0x0][0x1b4], RZ ;  /* 0x00006d0015157a24 */ /* 0x000fe200078e02ff */
[----:B------:R-:W-:Y:S01]  /*2190*/  ISETP.LT.AND P4, PT, R19, c[0x0][0x168], P4 ;  /* 0x00005a0013007a0c */ /* 0x000fe20002781270 */
[----:B------:R-:W-:Y:S01]  /*21a0*/  IMAD R17, R36, c[0x0][0x198], R17 ;  /* 0x0000660024117a24 */ /* 0x000fe200078e0211 */
[----:B------:R-:W-:Y:S01]  /*21b0*/  LEA.HI.X.SX32 R48, R35, R48, 0x1, P1 ;  /* 0x0000003023307211 */ /* 0x000fe200008f0eff */
[----:B------:R-:W-:Y:S01]  /*21c0*/  @!P2 IMAD.MOV R46, RZ, RZ, -R46 ;  /* 0x000000ffff2ea224 */ /* 0x000fe200078e0a2e */
[----:B------:R-:W-:Y:S01]  /*21d0*/  ISETP.GE.AND P1, PT, R23, RZ, PT ;  /* 0x000000ff1700720c */ /* 0x000fe20003f26270 */
[----:B------:R-:W-:Y:S01]  /*21e0*/  IMAD R41, R17, c[0x0][0x1b0], RZ ;  /* 0x00006c0011297a24 */ /* 0x000fe200078e02ff */
[----:B------:R-:W-:Y:S01]  /*21f0*/  IADD3 R24, P0, R27, R21, RZ ;  /* 0x000000151b187210 */ /* 0x000fe20007f1e0ff */
[----:B------:R-:W-:-:S03]  /*2200*/  IMAD R22, R22, c[0x0][0x194], R54 ;  /* 0x0000650016167a24 */ /* 0x000fc600078e0236 */
[----:B------:R-:W-:Y:S01]  /*2210*/  LEA.HI.X.SX32 R36, R21, R26, 0x1, P0 ;  /* 0x0000001a15247211 */ /* 0x000fe200000f0eff */
[----:B------:R-:W-:Y:S01]  /*2220*/  IMAD R22, R22, c[0x0][0x1b4], RZ ;  /* 0x00006d0016167a24 */ /* 0x000fe200078e02ff */
[----:B------:R-:W-:Y:S02]  /*2230*/  IADD3 R47, P0, R45, R24, RZ ;  /* 0x000000182d2f7210 */ /* 0x000fe40007f1e0ff */
[----:B------:R-:W-:Y:S01]  /*2240*/  LOP3.LUT R21, RZ, R56, RZ, 0x33, !PT ;  /* 0x00000038ff157212 */ /* 0x000fe200078e33ff */
[----:B------:R-:W-:Y:S01]  /*2250*/  IMAD.IADD R22, R53, 0x1, R22 ;  /* 0x0000000135167824 */ /* 0x000fe200078e0216 */
[----:B------:R-:W-:Y:S01]  /*2260*/  LEA.HI.X.SX32 R45, R45, R36, 0x1, P0 ;  /* 0x000000242d2d7211 */ /* 0x000fe200000f0eff */
[----:B------:R-:W-:Y:S01]  /*2270*/  @!P1 IMAD.MOV R40, RZ, RZ, -R40 ;  /* 0x000000ffff289224 */ /* 0x000fe200078e0a28 */
[----:B------:R-:W-:Y:S02]  /*2280*/  IADD3 R39, P1, R34, UR5, RZ ;  /* 0x0000000522277c10 */ /* 0x000fe4000ff3e0ff */
[----:B------:R-:W-:-:S02]  /*2290*/  ISETP.NE.AND P0, PT, R56, RZ, PT ;  /* 0x000000ff3800720c */ /* 0x000fc40003f05270 */
[----:B------:R-:W-:Y:S02]  /*22a0*/  IADD3 R39, P2, R39, UR13, RZ ;  /* 0x0000000d27277c10 */ /* 0x000fe4000ff5e0ff */
[----:B------:R-:W-:Y:S02]  /*22b0*/  LEA.HI.X.SX32 R38, R34, UR4, 0x1, P1 ;  /* 0x0000000422267c11 */ /* 0x000fe400088f0eff */
[C---:B------:R-:W-:Y:S02]  /*22c0*/  SEL R46, R21.reuse, R46, !P0 ;  /* 0x0000002e152e7207 */ /* 0x040fe40004000000 */
[C---:B------:R-:W-:Y:S02]  /*22d0*/  SEL R44, R21.reuse, R44, !P0 ;  /* 0x0000002c152c7207 */ /* 0x040fe40004000000 */
[C---:B------:R-:W-:Y:S02]  /*22e0*/  SEL R42, R21.reuse, R42, !P0 ;  /* 0x0000002a152a7207 */ /* 0x040fe40004000000 */
[----:B------:R-:W-:-:S02]  /*22f0*/  SEL R40, R21, R40, !P0 ;  /* 0x0000002815287207 */ /* 0x000fc40004000000 */
[C---:B------:R-:W-:Y:S02]  /*2300*/  IADD3 R37, P0, R33.reuse, UR5, RZ ;  /* 0x0000000521257c10 */ /* 0x040fe4000ff1e0ff */
[----:B------:R-:W-:Y:S02]  /*2310*/  IADD3.X R38, R38, UR12, RZ, P2, !PT ;  /* 0x0000000c26267c10 */ /* 0x000fe400097fe4ff */
[----:B------:R-:W-:Y:S02]  /*2320*/  ISETP.NE.AND P2, PT, R82, RZ, PT ;  /* 0x000000ff5200720c */ /* 0x000fe40003f45270 */
[----:B------:R-:W-:Y:S02]  /*2330*/  LEA.HI.X.SX32 R36, R33, UR4, 0x1, P0 ;  /* 0x0000000421247c11 */ /* 0x000fe400080f0eff */
[----:B------:R-:W-:Y:S02]  /*2340*/  ISETP.GT.AND P0, PT, R20, -0x1, P2 ;  /* 0xffffffff1400780c */ /* 0x000fe40001704270 */
[----:B------:R-:W-:-:S02]  /*2350*/  ISETP.GT.AND P2, PT, R17, -0x1, P6 ;  /* 0xffffffff1100780c */ /* 0x000fc40003744270 */
[----:B------:R-:W-:Y:S02]  /*2360*/  IADD3 R43, P3, R41, R22, RZ ;  /* 0x00000016292b7210 */ /* 0x000fe40007f7e0ff */
[----:B------:R-:W-:Y:S02]  /*2370*/  ISETP.LT.AND P2, PT, R17, c[0x0][0x168], P2 ;  /* 0x00005a0011007a0c */ /* 0x000fe40001741270 */
[----:B------:R-:W0:Y:S01]  /*2380*/  I2F.RP R17, R59 ;  /* 0x0000003b00117306 */ /* 0x000e220000209400 */
[----:B------:R-:W-:Y:S02]  /*2390*/  LEA.HI.X.SX32 R41, R41, R52, 0x1, P3 ;  /* 0x0000003429297211 */ /* 0x000fe400018f0eff */
[C---:B------:R-:W-:Y:S02]  /*23a0*/  ISETP.GT.AND P3, PT, R18.reuse, -0x1, P5 ;  /* 0xffffffff1200780c */ /* 0x040fe40002f64270 */
[----:B------:R-:W-:Y:S02]  /*23b0*/  IADD3 R37, P1, R37, UR13, RZ ;  /* 0x0000000d25257c10 */ /* 0x000fe4000ff3e0ff */
[----:B------:R-:W-:-:S02]  /*23c0*/  ISETP.LT.AND P3, PT, R18, c[0x0][0x168], P3 ;  /* 0x00005a0012007a0c */ /* 0x000fc40001f61270 */
[----:B------:R-:W-:Y:S02]  /*23d0*/  IADD3.X R36, R36, UR12, RZ, P1, !PT ;  /* 0x0000000c24247c10 */ /* 0x000fe40008ffe4ff */
[----:B------:R-:W-:Y:S02]  /*23e0*/  ISETP.LT.AND P5, PT, R20, c[0x0][0x168], P0 ;  /* 0x00005a0014007a0c */ /* 0x000fe400007a1270 */
[----:B------:R-:W-:Y:S01]  /*23f0*/  ISETP.NE.AND P6, PT, R57, RZ, PT ;  /* 0x000000ff3900720c */ /* 0x000fe20003fc5270 */
[----:B0-----:R-:W0:Y:S02]  /*2400*/  MUFU.RCP R19, R17 ;  /* 0x0000001100137308 */ /* 0x001e240000001000 */
[----:B0-----:R-:W-:-:S06]  /*2410*/  IADD3 R19, R19, 0xffffffe, RZ ;  /* 0x0ffffffe13137810 */ /* 0x001fcc0007ffe0ff */
[----:B------:R-:W0:Y:S02]  /*2420*/  F2I.FTZ.U32.TRUNC.NTZ R19, R19 ;  /* 0x0000001300137305 */ /* 0x000e24000021f000 */
[----:B0-----:R-:W-:-:S04]  /*2430*/  IMAD.MOV R18, RZ, RZ, -R19 ;  /* 0x000000ffff127224 */ /* 0x001fc800078e0a13 */
[----:B------:R-:W-:Y:S02]  /*2440*/  IMAD R65, R18, R59, RZ ;  /* 0x0000003b12417224 */ /* 0x000fe400078e02ff */
[----:B------:R-:W-:-:S04]  /*2450*/  IMAD.MOV.U32 R18, RZ, RZ, RZ ;  /* 0x000000ffff127224 */ /* 0x000fc800078e00ff */
[----:B------:R-:W-:-:S04]  /*2460*/  IMAD.HI.U32 R65, R19, R65, R18 ;  /* 0x0000004113417227 */ /* 0x000fc800078e0012 */
.L_x_118:
[C---:B0-----:R-:W-:Y:S01]  /*2470*/  @P5 IADD3 R84, P0, R68.reuse, R51, RZ ;  /* 0x0000003344545210 */ /* 0x041fe20007f1e0ff */
[----:B------:R-:W-:Y:S01]  /*2480*/  IMAD.MOV.U32 R17, RZ, RZ, RZ ;  /* 0x000000ffff117224 */ /* 0x000fe200078e00ff */
[----:B------:R-:W-:Y:S01]  /*2490*/  CS2R R22, SRZ ;  /* 0x0000000000167805 */ /* 0x000fe2000001ff00 */
[----:B------:R-:W-:Y:S01]  /*24a0*/  IMAD.MOV.U32 R24, RZ, RZ, RZ ;  /* 0x000000ffff187224 */ /* 0x000fe200078e00ff */
[C---:B------:R-:W-:Y:S01]  /*24b0*/  @P5 LEA.HI.X.SX32 R83, R68.reuse, R50, 0x1, P0 ;  /* 0x0000003244535211 */ /* 0x040fe200000f0eff */
[----:B------:R-:W-:Y:S01]  /*24c0*/  BSSY B0, `(.L_x_110) ;  /* 0x0000038000007945 */ /* 0x000fe20003800000 */
[C---:B------:R-:W-:Y:S01]  /*24d0*/  @P3 IADD3 R35, P0, R68.reuse, R47, RZ ;  /* 0x0000002f44233210 */ /* 0x040fe20007f1e0ff */
[----:B------:R-:W-:Y:S03]  /*24e0*/  CS2R R18, SRZ ;  /* 0x0000000000127805 */ /* 0x000fe6000001ff00 */
[C---:B------:R-:W-:Y:S02]  /*24f0*/  @P3 LEA.HI.X.SX32 R20, R68.reuse, R45, 0x1, P0 ;  /* 0x0000002d44143211 */ /* 0x040fe400000f0eff */
[C---:B------:R-:W-:Y:S04]  /*2500*/  @P2 IADD3 R66, P0, R68.reuse, R43, RZ ;  /* 0x0000002b44422210 */ /* 0x040fe80007f1e0ff */
[----:B------:R-:W-:Y:S02]  /*2510*/  @P2 LEA.HI.X.SX32 R21, R68, R41, 0x1, P0 ;  /* 0x0000002944152211 */ /* 0x000fe400000f0eff */
[C---:B------:R-:W-:Y:S04]  /*2520*/  @P5 LEA R88, P0, R84.reuse, c[0x0][0x1a8], 0x2 ;  /* 0x00006a0054585a11 */ /* 0x040fe800078010ff */
[----:B------:R-:W-:Y:S02]  /*2530*/  @P5 LEA.HI.X R89, R84, c[0x0][0x1ac], R83, 0x2, P0 ;  /* 0x00006b0054595a11 */ /* 0x000fe400000f1453 */
[C---:B------:R-:W-:Y:S02]  /*2540*/  @P3 LEA R84, P0, R35.reuse, c[0x0][0x1a8], 0x2 ;  /* 0x00006a0023543a11 */ /* 0x040fe400078010ff */
[----:B------:R-:W-:Y:S01]  /*2550*/  LOP3.LUT R83, R68, R57, RZ, 0x3c, !PT ;  /* 0x0000003944537212 */ /* 0x000fe200078e3cff */
[----:B------:R0:W5:Y:S01]  /*2560*/  @P5 LDG.E R17, [R88.64] ;  /* 0x0000000a58115981 */ /* 0x000162000c1e1900 */
[----:B------:R-:W-:Y:S02]  /*2570*/  @P3 LEA.HI.X R85, R35, c[0x0][0x1ac], R20, 0x2, P0 ;  /* 0x00006b0023553a11 */ /* 0x000fe400000f1414 */
[C---:B------:R-:W-:Y:S03]  /*2580*/  @P2 LEA R20, P0, R66.reuse, c[0x0][0x1a8], 0x2 ;  /* 0x00006a0042142a11 */ /* 0x040fe600078010ff */
[----:B------:R0:W5:Y:S01]  /*2590*/  @P3 LDG.E R23, [R84.64] ;  /* 0x0000000a54173981 */ /* 0x000162000c1e1900 */
[----:B------:R-:W-:Y:S02]  /*25a0*/  @P2 LEA.HI.X R21, R66, c[0x0][0x1ac], R21, 0x2, P0 ;  /* 0x00006b0042152a11 */ /* 0x000fe400000f1415 */
[C---:B------:R-:W-:Y:S03]  /*25b0*/  @P4 IADD3 R66, P0, R68.reuse, R49, RZ ;  /* 0x0000003144424210 */ /* 0x040fe60007f1e0ff */
[----:B------:R0:W5:Y:S01]  /*25c0*/  @P2 LDG.E R24, [R20.64] ;  /* 0x0000000a14182981 */ /* 0x000162000c1e1900 */
[----:B------:R-:W-:Y:S02]  /*25d0*/  @P4 LEA.HI.X.SX32 R35, R68, R48, 0x1, P0 ;  /* 0x0000003044234211 */ /* 0x000fe400000f0eff */
[C---:B------:R-:W-:Y:S04]  /*25e0*/  @P4 LEA R86, P0, R66.reuse, c[0x0][0x1a8], 0x2 ;  /* 0x00006a0042564a11 */ /* 0x040fe800078010ff */
[----:B------:R-:W-:Y:S02]  /*25f0*/  @P4 LEA.HI.X R87, R66, c[0x0][0x1ac], R35, 0x2, P0 ;  /* 0x00006b0042574a11 */ /* 0x000fe400000f1423 */
[----:B------:R-:W-:Y:S03]  /*2600*/  IABS R66, R68 ;  /* 0x0000004400427213 */ /* 0x000fe60000000000 */
[----:B------:R0:W5:Y:S02]  /*2610*/  @P4 LDG.E R22, [R86.64] ;  /* 0x0000000a56164981 */ /* 0x000164000c1e1900 */
[----:B------:R-:W-:Y:S04]  /*2620*/  IMAD.HI.U32 R35, R65, R66, RZ ;  /* 0x0000004241237227 */ /* 0x000fe800078e00ff */
[----:B------:R-:W-:Y:S05]  /*2630*/  IMAD R66, R35, R58, R66 ;  /* 0x0000003a23427224 */ /* 0x000fea00078e0242 */
[----:B------:R-:W-:-:S13]  /*2640*/  ISETP.GT.U32.AND P0, PT, R59, R66, PT ;  /* 0x000000423b00720c */ /* 0x000fda0003f04070 */
[----:B------:R-:W-:Y:S01]  /*2650*/  @!P0 IADD3 R35, R35, 0x1, RZ ;  /* 0x0000000123238810 */ /* 0x000fe20007ffe0ff */
[----:B------:R-:W-:Y:S05]  /*2660*/  @!P0 IMAD.IADD R66, R66, 0x1, -R59 ;  /* 0x0000000142428824 */ /* 0x000fea00078e0a3b */
[----:B------:R-:W-:-:S13]  /*2670*/  ISETP.GE.U32.AND P0, PT, R66, R59, PT ;  /* 0x0000003b4200720c */ /* 0x000fda0003f06070 */
[----:B------:R-:W-:Y:S02]  /*2680*/  @P0 IADD3 R35, R35, 0x1, RZ ;  /* 0x0000000123230810 */ /* 0x000fe40007ffe0ff */
[----:B------:R-:W-:-:S13]  /*2690*/  ISETP.GE.AND P0, PT, R83, RZ, PT ;  /* 0x000000ff5300720c */ /* 0x000fda0003f06270 */
[----:B------:R-:W-:Y:S05]  /*26a0*/  @!P0 IMAD.MOV R35, RZ, RZ, -R35 ;  /* 0x000000ffff238224 */ /* 0x000fea00078e0a23 */
[----:B------:R-:W-:Y:S04]  /*26b0*/  SEL R35, R64, R35, !P6 ;  /* 0x0000002340237207 */ /* 0x000fe80007000000 */
[----:B------:R-:W-:Y:S04]  /*26c0*/  ISETP.NE.AND P0, PT, R46, R35, PT ;  /* 0x000000232e00720c */ /* 0x000fe80003f05270 */
[----:B------:R-:W-:-:S13]  /*26d0*/  ISETP.GE.OR P0, PT, R71, c[0x0][0x178], P0 ;  /* 0x00005e0047007a0c */ /* 0x000fda0000706670 */
[----:B------:R-:W-:-:S05]  /*26e0*/  @P0 BRA `(.L_x_111) ;  /* 0x0000015000000947 */ /* 0x000fca0003800000 */
[--C-:B0-----:R-:W-:Y:S01]  /*26f0*/  SHF.R.S32.HI R21, RZ, 0x1f, R69.reuse ;  /* 0x0000001fff157819 */ /* 0x101fe20000011445 */
[----:B------:R-:W-:Y:S06]  /*2700*/  ULDC.64 UR4, c[0x0][0x1c8] ;  /* 0x0000720000047ab9 */ /* 0x000fec0000000a00 */
[----:B------:R-:W-:Y:S02]  /*2710*/  UIMAD UR12, UR8, UR4, URZ ;  /* 0x00000004080c72a4 */ /* 0x000fe4000f8e023f */
[----:B------:R-:W-:Y:S02]  /*2720*/  UIMAD UR5, UR9, UR5, URZ ;  /* 0x00000005090572a4 */ /* 0x000fe4000f8e023f */
[----:B------:R-:W-:Y:S02]  /*2730*/  USHF.R.S32.HI UR4, URZ, 0x1f, UR12 ;  /* 0x0000001f3f047899 */ /* 0x000fe4000801140c */
[----:B------:R-:W-:Y:S01]  /*2740*/  IMAD.U32 R84, RZ, RZ, UR12 ;  /* 0x0000000cff547e24 */ /* 0x000fe2000f8e00ff */
[----:B------:R-:W-:Y:S03]  /*2750*/  USHF.R.S32.HI UR12, URZ, 0x1f, UR5 ;  /* 0x0000001f3f0c7899 */ /* 0x000fe60008011405 */
[----:B------:R-:W-:Y:S01]  /*2760*/  IMAD.U32 R20, RZ, RZ, UR4 ;  /* 0x00000004ff147e24 */ /* 0x000fe2000f8e00ff */
[----:B------:R-:W-:Y:S04]  /*2770*/  IADD3 R84, P1, P0, R84, UR5, R69 ;  /* 0x0000000554547c10 */ /* 0x000fe8000f83e045 */
[----:B------:R-:W-:Y:S01]  /*2780*/  IADD3.X R20, R20, UR12, R21, P1, P0 ;  /* 0x0000000c14147c10 */ /* 0x000fe20008fe0415 */
[----:B------:R-:W-:Y:S01]  /*2790*/  IMAD.IADD R21, R66, 0x1, -R59 ;  /* 0x0000000142157824 */ /* 0x000fe200078e0a3b */
[-C--:B------:R-:W-:Y:S04]  /*27a0*/  ISETP.GT.U32.AND P0, PT, R59, R66.reuse, PT ;  /* 0x000000423b00720c */ /* 0x080fe80003f04070 */
[----:B------:R-:W-:Y:S02]  /*27b0*/  SEL R21, R21, R66, !P0 ;  /* 0x0000004215157207 */ /* 0x000fe40004000000 */
[----:B------:R-:W-:-:S13]  /*27c0*/  ISETP.GE.AND P0, PT, R68, RZ, PT ;  /* 0x000000ff4400720c */ /* 0x000fda0003f06270 */
[----:B------:R-:W-:Y:S05]  /*27d0*/  @!P0 IMAD.MOV R21, RZ, RZ, -R21 ;  /* 0x000000ffff158224 */ /* 0x000fea00078e0a15 */
[----:B------:R-:W-:Y:S04]  /*27e0*/  SEL R21, R64, R21, !P6 ;  /* 0x0000001540157207 */ /* 0x000fe80007000000 */
[C---:B------:R-:W-:Y:S04]  /*27f0*/  IADD3 R84, P0, R21.reuse, R84, RZ ;  /* 0x0000005415547210 */ /* 0x040fe80007f1e0ff */
[----:B------:R-:W-:Y:S02]  /*2800*/  LEA.HI.X.SX32 R21, R21, R20, 0x1, P0 ;  /* 0x0000001415157211 */ /* 0x000fe400000f0eff */
[C---:B------:R-:W-:Y:S04]  /*2810*/  LEA R86, P0, R84.reuse, c[0x0][0x1c0], 0x2 ;  /* 0x0000700054567a11 */ /* 0x040fe800078010ff */
[----:B------:R-:W-:Y:S05]  /*2820*/  LEA.HI.X R87, R84, c[0x0][0x1c4], R21, 0x2, P0 ;  /* 0x0000710054577a11 */ /* 0x000fea00000f1415 */
[----:B------:R0:W5:Y:S04]  /*2830*/  LDG.E R18, [R86.64] ;  /* 0x0000000a56127981 */ /* 0x000168000c1e1900 */
.L_x_111:
[----:B0-----:R-:W-:Y:S05]  /*2840*/  BSYNC B0 ;  /* 0x0000000000007941 */ /* 0x001fea0003800000 */
.L_x_110:
[----:B------:R-:W-:Y:S01]  /*2850*/  IADD3 R20, R71, 0x1, RZ ;  /* 0x0000000147147810 */ /* 0x000fe20007ffe0ff */
[----:B------:R-:W-:Y:S01]  /*2860*/  BSSY B0, `(.L_x_112) ;  /* 0x000000f000007945 */ /* 0x000fe20003800000 */
[----:B------:R-:W-:Y:S04]  /*2870*/  ISETP.NE.AND P0, PT, R44, R35, PT ;  /* 0x000000232c00720c */ /* 0x000fe80003f05270 */
[----:B------:R-:W-:-:S13]  /*2880*/  ISETP.GE.OR P0, PT, R20, c[0x0][0x178], P0 ;  /* 0x00005e0014007a0c */ /* 0x000fda0000706670 */
[----:B------:R-:W-:-:S05]  /*2890*/  @P0 BRA `(.L_x_113) ;  /* 0x000000b000000947 */ /* 0x000fca0003800000 */
[-C--:B------:R-:W-:Y:S01]  /*28a0*/  ISETP.GT.U32.AND P0, PT, R59, R66.reuse, PT ;  /* 0x000000423b00720c */ /* 0x080fe20003f04070 */
[----:B------:R-:W-:Y:S05]  /*28b0*/  IMAD.IADD R21, R66, 0x1, -R59 ;  /* 0x0000000142157824 */ /* 0x000fea00078e0a3b */
        /* <DEDUP_REMOVED lines=9> */
.L_x_113:
[----:B------:R-:W-:Y:S05]  /*2950*/  BSYNC B0 ;  /* 0x0000000000007941 */ /* 0x000fea0003800000 */
.L_x_112:
[----:B------:R-:W-:Y:S01]  /*2960*/  IADD3 R83, R71, 0x2, RZ ;  /* 0x0000000247537810 */ /* 0x000fe20007ffe0ff */
[----:B------:R-:W-:Y:S01]  /*2970*/  BSSY B0, `(.L_x_114) ;  /* 0x000001a000007945 */ /* 0x000fe20003800000 */
[----:B------:R-:W-:Y:S01]  /*2980*/  ISETP.NE.AND P0, PT, R42, R35, PT ;  /* 0x000000232a00720c */ /* 0x000fe20003f05270 */
[----:B------:R-:W-:Y:S03]  /*2990*/  CS2R R20, SRZ ;  /* 0x0000000000147805 */ /* 0x000fe6000001ff00 */
[----:B------:R-:W-:-:S13]  /*29a0*/  ISETP.GE.OR P0, PT, R83, c[0x0][0x178], P0 ;  /* 0x00005e0053007a0c */ /* 0x000fda0000706670 */
[----:B------:R-:W-:-:S05]  /*29b0*/  @P0 BRA `(.L_x_115) ;  /* 0x0000015000000947 */ /* 0x000fca0003800000 */
[--C-:B------:R-:W-:Y:S01]  /*29c0*/  SHF.R.S32.HI R86, RZ, 0x1f, R67.reuse ;  /* 0x0000001fff567819 */ /* 0x100fe20000011443 */
[----:B------:R-:W-:Y:S06]  /*29d0*/  ULDC.64 UR4, c[0x0][0x1c8] ;  /* 0x0000720000047ab9 */ /* 0x000fec0000000a00 */
[----:B------:R-:W-:Y:S02]  /*29e0*/  UIMAD UR12, UR8, UR4, URZ ;  /* 0x00000004080c72a4 */ /* 0x000fe4000f8e023f */
[----:B------:R-:W-:Y:S02]  /*29f0*/  UIMAD UR5, UR9, UR5, URZ ;  /* 0x00000005090572a4 */ /* 0x000fe4000f8e023f */
[----:B------:R-:W-:Y:S02]  /*2a00*/  USHF.R.S32.HI UR4, URZ, 0x1f, UR12 ;  /* 0x0000001f3f047899 */ /* 0x000fe4000801140c */
[----:B0-----:R-:W-:Y:S01]  /*2a10*/  IMAD.U32 R84, RZ, RZ, UR12 ;  /* 0x0000000cff547e24 */ /* 0x001fe2000f8e00ff */
        /* <DEDUP_REMOVED lines=15> */
.L_x_115:
[----:B------:R-:W-:Y:S05]  /*2b10*/  BSYNC B0 ;  /* 0x0000000000007941 */ /* 0x000fea0003800000 */
.L_x_114:
        /* <DEDUP_REMOVED lines=13> */
[C---:B0-----:R-:W-:Y:S04]  /*2bf0*/  LEA R84, P0, R66.reuse, c[0x0][0x1c0], 0x2 ;  /* 0x0000700042547a11 */ /* 0x041fe800078010ff */
[----:B------:R-:W-:Y:S05]  /*2c00*/  LEA.HI.X R85, R66, c[0x0][0x1c4], R35, 0x2, P0 ;  /* 0x0000710042557a11 */ /* 0x000fea00000f1423 */
[----:B------:R0:W5:Y:S04]  /*2c10*/  LDG.E R21, [R84.64] ;  /* 0x0000000a54157981 */ /* 0x000168000c1e1900 */
.L_x_117:
[----:B------:R-:W-:Y:S05]  /*2c20*/  BSYNC B0 ;  /* 0x0000000000007941 */ /* 0x000fea0003800000 */
.L_x_116:
[C---:B-----5:R-:W-:Y:S01]  /*2c30*/  FFMA R0, R17.reuse, R18, R0 ;  /* 0x0000001211007223 */ /* 0x060fe20000000000 */
[----:B------:R-:W-:Y:S01]  /*2c40*/  IADD3 R68, R68, 0x1, RZ ;  /* 0x0000000144447810 */ /* 0x000fe20007ffe0ff */
[C---:B------:R-:W-:Y:S02]  /*2c50*/  FFMA R2, R17.reuse, R19, R2 ;  /* 0x0000001311027223 */ /* 0x040fe40000000002 */
[C---:B------:R-:W-:Y:S01]  /*2c60*/  FFMA R3, R17.reuse, R20, R3 ;  /* 0x0000001411037223 */ /* 0x040fe20000000003 */
[----:B------:R-:W-:Y:S01]  /*2c70*/  ISETP.GE.AND P0, PT, R68, c[0x0][0x16c], PT ;  /* 0x00005b0044007a0c */ /* 0x000fe20003f06270 */
[----:B------:R-:W-:Y:S02]  /*2c80*/  FFMA R4, R17, R21, R4 ;  /* 0x0000001511047223 */ /* 0x000fe40000000004 */
[C---:B------:R-:W-:Y:S02]  /*2c90*/  FFMA R5, R22.reuse, R18, R5 ;  /* 0x0000001216057223 */ /* 0x040fe40000000005 */
[C---:B------:R-:W-:Y:S02]  /*2ca0*/  FFMA R6, R22.reuse, R19, R6 ;  /* 0x0000001316067223 */ /* 0x040fe40000000006 */
[C---:B------:R-:W-:Y:S02]  /*2cb0*/  FFMA R7, R22.reuse, R20, R7 ;  /* 0x0000001416077223 */ /* 0x040fe40000000007 */
        /* <DEDUP_REMOVED lines=8> */
[----:B------:R-:W-:Y:S01]  /*2d40*/  FFMA R16, R24, R21, R16 ;  /* 0x0000001518107223 */ /* 0x000fe20000000010 */
[----:B------:R-:W-:-:S05]  /*2d50*/  @!P0 BRA `(.L_x_118) ;  /* 0xfffff71000008947 */ /* 0x000fca000383ffff */
.L_x_109:
[----:B------:R-:W-:-:S04]  /*2d60*/  UIADD3 UR8, UR8, 0x1, URZ ;  /* 0x0000000108087890 */ /* 0x000fc8000fffe03f */
[----:B------:R-:W-:-:S06]  /*2d70*/  UISETP.GE.AND UP0, UPT, UR8, UR7, UPT ;  /* 0x000000070800728c */ /* 0x000fcc000bf06270 */
[----:B------:R-:W-:-:S13]  /*2d80*/  PLOP3.LUT P0, PT, PT, PT, UP0, 0x80, 0x0 ;  /* 0x000000000000781c */ /* 0x000fda0003f0f008 */
[----:B------:R-:W-:Y:S01]  /*2d90*/  @P0 CALL.REL.NOINC `(.L_x_108) ;  /* 0x0000001000000944 */ /* 0x000fe20003c00000 */
[----:B------:R-:W-:Y:S05]  /*2da0*/  BRA `(.L_x_119) ;  /* 0xffffed4000007947 */ /* 0x000fea000383ffff */
.L_x_108:
[----:B------:R-:W-:-:S04]  /*2db0*/  UIADD3 UR9, UR9, 0x1, URZ ;  /* 0x0000000109097890 */ /* 0x000fc8000fffe03f */
[----:B------:R-:W-:-:S06]  /*2dc0*/  UISETP.GE.AND UP0, UPT, UR9, UR6, UPT ;  /* 0x000000060900728c */ /* 0x000fcc000bf06270 */
[----:B------:R-:W-:-:S13]  /*2dd0*/  PLOP3.LUT P0, PT, PT, PT, UP0, 0x80, 0x0 ;  /* 0x000000000000781c */ /* 0x000fda0003f0f008 */
[----:B------:R-:W-:Y:S01]  /*2de0*/  @P0 CALL.REL.NOINC `(.L_x_107) ;  /* 0x0000001000000944 */ /* 0x000fe20003c00000 */
[----:B------:R-:W-:Y:S05]  /*2df0*/  BRA `(.L_x_120) ;  /* 0xffffea3000007947 */ /* 0x000fea000383ffff */
.L_x_107:
        /* <DEDUP_REMOVED lines=37> */
[----:B-1----:R-:W-:-:S04]  /*3050*/  FMUL R3, R4, c[0x0][0x208] ;  /* 0x0000820004037a20 */ /* 0x002fc80000400000 */
[----:B------:R-:W-:-:S05]  /*3060*/  FFMA R3, RZ, c[0x0][0x20c], R3 ;  /* 0x00008300ff037a23 */ /* 0x000fca0000000003 */
[----:B------:R1:W-:Y:S01]  /*3070*/  STG.E [R20.64+0xc], R3 ;  /* 0x00000c0314007986 */ /* 0x0003e2000c10190a */
[----:B------:R-:W-:Y:S05]  /*3080*/  BRA `(.L_x_122) ;  /* 0x000002d000007947 */ /* 0x000fea0003800000 */
.L_x_123:
[----:B------:R-:W-:Y:S01]  /*3090*/  IMAD R78, R78, c[0x0][0x1e8], RZ ;  /* 0x00007a004e4e7a24 */ /* 0x000fe200078e02ff */
[----:B------:R-:W-:Y:S01]  /*30a0*/  BSSY B0, `(.L_x_124) ;  /* 0x0000012000007945 */ /* 0x000fe20003800000 */
[----:B------:R-:W-:Y:S02]  /*30b0*/  IMAD R77, R77, c[0x0][0x1e4], RZ ;  /* 0x000079004d4d7a24 */ /* 0x000fe400078e02ff */
[----:B------:R-:W-:Y:S01]  /*30c0*/  IMAD R60, R60, c[0x0][0x1e0], RZ ;  /* 0x000078003c3c7a24 */ /* 0x000fe200078e02ff */
[----:B------:R-:W-:-:S04]  /*30d0*/  SHF.R.S32.HI R18, RZ, 0x1f, R78 ;  /* 0x0000001fff127819 */ /* 0x000fc8000001144e */
[----:B------:R-:W-:Y:S02]  /*30e0*/  IADD3 R78, P1, P0, R60, R77, R78 ;  /* 0x0000004d3c4e7210 */ /* 0x000fe4000783e04e */
[----:B------:R-:W-:Y:S02]  /*30f0*/  SHF.R.S32.HI R77, RZ, 0x1f, R77 ;  /* 0x0000001fff4d7819 */ /* 0x000fe4000001144d */
[----:B------:R-:W-:-:S04]  /*3100*/  SHF.R.S32.HI R60, RZ, 0x1f, R60 ;  /* 0x0000001fff3c7819 */ /* 0x000fc8000001143c */
[----:B------:R-:W-:Y:S02]  /*3110*/  IADD3.X R18, R60, R77, R18, P1, P0 ;  /* 0x0000004d3c127210 */ /* 0x000fe40000fe0412 */
[----:B------:R-:W-:-:S05]  /*3120*/  IADD3 R78, P0, R71, R78, RZ ;  /* 0x0000004e474e7210 */ /* 0x000fca0007f1e0ff */
[----:B------:R-:W-:Y:S01]  /*3130*/  IMAD.X R17, R17, 0x1, R18, P0 ;  /* 0x0000000111117824 */ /* 0x000fe200000e0612 */
[----:B------:R-:W-:Y:S02]  /*3140*/  ISETP.GE.AND P0, PT, R71, c[0x0][0x178], PT ;  /* 0x00005e0047007a0c */ /* 0x000fe40003f06270 */
[----:B------:R-:W-:-:S04]  /*3150*/  LEA R18, P1, R78, c[0x0][0x1d8], 0x2 ;  /* 0x000076004e127a11 */ /* 0x000fc800078210ff */
[----:B------:R-:W-:-:S07]  /*3160*/  LEA.HI.X R19, R78, c[0x0][0x1dc], R17, 0x2, P1 ;  /* 0x000077004e137a11 */ /* 0x000fce00008f1411 */
[----:B------:R-:W-:Y:S05]  /*3170*/  @P0 BRA `(.L_x_125) ;  /* 0x0000004000000947 */ /* 0x000fea0003800000 */
[----:B------:R-:W2:Y:S01]  /*3180*/  LDG.E R17, [R18.64] ;  /* 0x0000000a12117981 */ /* 0x000ea2000c1e1900 */
[----:B------:R-:W-:-:S04]  /*3190*/  FMUL R0, R0, c[0x0][0x208] ;  /* 0x0000820000007a20 */ /* 0x000fc80000400000 */
[----:B--2---:R-:W-:-:S05]  /*31a0*/  FFMA R17, R17, c[0x0][0x20c], R0 ;  /* 0x0000830011117a23 */ /* 0x004fca0000000000 */
[----:B------:R1:W-:Y:S02]  /*31b0*/  STG.E [R20.64], R17 ;  /* 0x0000001114007986 */ /* 0x0003e4000c10190a */
.L_x_125:
[----:B------:R-:W-:Y:S05]  /*31c0*/  BSYNC B0 ;  /* 0x0000000000007941 */ /* 0x000fea0003800000 */
.L_x_124:
[----:B------:R-:W-:Y:S01]  /*31d0*/  IADD3 R0, R71, 0x1, RZ ;  /* 0x0000000147007810 */ /* 0x000fe20007ffe0ff */
[----:B------:R-:W-:Y:S03]  /*31e0*/  BSSY B0, `(.L_x_126) ;  /* 0x0000007000007945 */ /* 0x000fe60003800000 */
[----:B------:R-:W-:-:S13]  /*31f0*/  ISETP.GE.AND P0, PT, R0, c[0x0][0x178], PT ;  /* 0x00005e0000007a0c */ /* 0x000fda0003f06270 */
[----:B------:R-:W-:Y:S05]  /*3200*/  @P0 BRA `(.L_x_127) ;  /* 0x0000004000000947 */ /* 0x000fea0003800000 */
[----:B------:R-:W2:Y:S01]  /*3210*/  LDG.E R0, [R18.64+0x4] ;  /* 0x0000040a12007981 */ /* 0x000ea2000c1e1900 */
[----:B-1----:R-:W-:-:S04]  /*3220*/  FMUL R17, R2, c[0x0][0x208] ;  /* 0x0000820002117a20 */ /* 0x002fc80000400000 */
[----:B--2---:R-:W-:-:S05]  /*3230*/  FFMA R17, R0, c[0x0][0x20c], R17 ;  /* 0x0000830000117a23 */ /* 0x004fca0000000011 */
[----:B------:R1:W-:Y:S02]  /*3240*/  STG.E [R20.64+0x4], R17 ;  /* 0x0000041114007986 */ /* 0x0003e4000c10190a */
.L_x_127:
[----:B------:R-:W-:Y:S05]  /*3250*/  BSYNC B0 ;  /* 0x0000000000007941 */ /* 0x000fea0003800000 */
.L_x_126:
        /* <DEDUP_REMOVED lines=8> */
.L_x_129:
[----:B------:R-:W-:Y:S05]  /*32e0*/  BSYNC B0 ;  /* 0x0000000000007941 */ /* 0x000fea0003800000 */
.L_x_128:
[----:B------:R-:W-:-:S04]  /*32f0*/  IADD3 R0, R71, 0x3, RZ ;  /* 0x0000000347007810 */ /* 0x000fc80007ffe0ff */
[----:B------:R-:W-:-:S13]  /*3300*/  ISETP.GE.AND P0, PT, R0, c[0x0][0x178], PT ;  /* 0x00005e0000007a0c */ /* 0x000fda0003f06270 */
[----:B------:R-:W-:Y:S05]  /*3310*/  @P0 BRA `(.L_x_122) ;  /* 0x0000004000000947 */ /* 0x000fea0003800000 */
[----:B------:R-:W3:Y:S01]  /*3320*/  LDG.E R18, [R18.64+0xc] ;  /* 0x00000c0a12127981 */ /* 0x000ee2000c1e1900 */
[----:B--2---:R-:W-:-:S04]  /*3330*/  FMUL R3, R4, c[0x0][0x208] ;  /* 0x0000820004037a20 */ /* 0x004fc80000400000 */
[----:B---3--:R-:W-:-:S05]  /*3340*/  FFMA R3, R18, c[0x0][0x20c], R3 ;  /* 0x0000830012037a23 */ /* 0x008fca0000000003 */
[----:B------:R2:W-:Y:S02]  /*3350*/  STG.E [R20.64+0xc], R3 ;  /* 0x00000c0314007986 */ /* 0x0005e4000c10190a */
.L_x_122:
[----:B------:R-:W-:Y:S05]  /*3360*/  BSYNC B1 ;  /* 0x0000000000017941 */ /* 0x000fea0003800000 */
.L_x_121:
        /* <DEDUP_REMOVED lines=8> */
[----:B-12---:R-:W-:Y:S01]  /*33f0*/  IMAD R3, R61, c[0x0][0x1f8], RZ ;  /* 0x00007e003d037a24 */ /* 0x006fe200078e02ff */
        /* <DEDUP_REMOVED lines=13> */
[C---:B------:R-:W-:Y:S02]  /*34d0*/  ISETP.GE.AND P2, PT, R71.reuse, c[0x0][0x178], PT ;  /* 0x00005e0047007a0c */ /* 0x040fe40003f46270 */
[----:B------:R-:W-:Y:S02]  /*34e0*/  ISETP.GE.AND P1, PT, R2, c[0x0][0x178], PT ;  /* 0x00005e0002007a0c */ /* 0x000fe40003f26270 */
[----:B------:R-:W-:Y:S02]  /*34f0*/  ISETP.GE.AND P0, PT, R0, c[0x0][0x178], PT ;  /* 0x00005e0000007a0c */ /* 0x000fe40003f06270 */
[----:B------:R-:W-:-:S07]  /*3500*/  IADD3 R0, R71, 0x3, RZ ;  /* 0x0000000347007810 */ /* 0x000fce0007ffe0ff */
[----:B------:R-:W-:Y:S02]  /*3510*/  @!P2 FMUL R5, R5, c[0x0][0x208] ;  /* 0x000082000505aa20 */ /* 0x000fe40000400000 */
[----:B------:R-:W-:Y:S02]  /*3520*/  @!P1 FMUL R6, R6, c[0x0][0x208] ;  /* 0x0000820006069a20 */ /* 0x000fe40000400000 */
[----:B------:R-:W-:Y:S02]  /*3530*/  @!P0 FMUL R7, R7, c[0x0][0x208] ;  /* 0x0000820007078a20 */ /* 0x000fe40000400000 */
[----:B------:R-:W-:Y:S02]  /*3540*/  @!P2 FFMA R5, RZ, c[0x0][0x20c], R5 ;  /* 0x00008300ff05aa23 */ /* 0x000fe40000000005 */
        /* <DEDUP_REMOVED lines=11> */
.L_x_132:
        /* <DEDUP_REMOVED lines=19> */
.L_x_134:
[----:B------:R-:W-:Y:S05]  /*3730*/  BSYNC B0 ;  /* 0x0000000000007941 */ /* 0x000fea0003800000 */
.L_x_133:
        /* <DEDUP_REMOVED lines=8> */
.L_x_136:
[----:B------:R-:W-:Y:S05]  /*37c0*/  BSYNC B0 ;  /* 0x0000000000007941 */ /* 0x000fea0003800000 */
.L_x_135:
        /* <DEDUP_REMOVED lines=8> */
.L_x_138:
[----:B------:R-:W-:Y:S05]  /*3850*/  BSYNC B0 ;  /* 0x0000000000007941 */ /* 0x000fea0003800000 */
.L_x_137:
[----:B------:R-:W-:-:S04]  /*3860*/  IADD3 R0, R71, 0x3, RZ ;  /* 0x0000000347007810 */ /* 0x000fc80007ffe0ff */
[----:B------:R-:W-:-:S13]  /*3870*/  ISETP.GE.AND P0, PT, R0, c[0x0][0x178], PT ;  /* 0x00005e0000007a0c */ /* 0x000fda0003f06270 */
[----:B------:R-:W-:Y:S05]  /*3880*/  @P0 BRA `(.L_x_131) ;  /* 0x0000004000000947 */ /* 0x000fea0003800000 */
[----:B------:R-:W3:Y:S01]  /*3890*/  LDG.E R2, [R2.64+0xc] ;  /* 0x00000c0a02027981 */ /* 0x000ee2000c1e1900 */
[----:B-1----:R-:W-:-:S04]  /*38a0*/  FMUL R5, R8, c[0x0][0x208] ;  /* 0x0000820008057a20 */ /* 0x002fc80000400000 */
[----:B---3--:R-:W-:-:S05]  /*38b0*/  FFMA R5, R2, c[0x0][0x20c], R5 ;  /* 0x0000830002057a23 */ /* 0x008fca0000000005 */
[----:B------:R1:W-:Y:S02]  /*38c0*/  STG.E [R18.64+0xc], R5 ;  /* 0x00000c0512007986 */ /* 0x0003e4000c10190a */
.L_x_131:
[----:B------:R-:W-:Y:S05]  /*38d0*/  BSYNC B1 ;  /* 0x0000000000017941 */ /* 0x000fea0003800000 */
.L_x_130:
        /* <DEDUP_REMOVED lines=41> */
.L_x_141:
        /* <DEDUP_REMOVED lines=19> */
.L_x_143:
[----:B------:R-:W-:Y:S05]  /*3ca0*/  BSYNC B0 ;  /* 0x0000000000007941 */ /* 0x000fea0003800000 */
.L_x_142:
        /* <DEDUP_REMOVED lines=8> */
.L_x_145:
[----:B------:R-:W-:Y:S05]  /*3d30*/  BSYNC B0 ;  /* 0x0000000000007941 */ /* 0x000fea0003800000 */
.L_x_144:
[----:B------:R-:W-:Y:S01]  /*3d40*/  IADD3 R0, R71, 0x2, RZ ;  /* 0x0000000247007810 */ /* 0x000fe20007ffe0ff */
[----:B------:R-:W-:Y:S03]  /*3d50*/  BSSY B0, `(.L_x_146) ;  /* 0x0000007000007945 */ /* 0x000fe60003800000 */
[----:B------:R-:W-:-:S13]  /*3d60*/  ISETP.GE.AND P0, PT, R0, c[0x0][0x178], PT ;  /* 0x00005e0000007a0c */ /* 0x000fda0003f06270 */
[----:B------:R-:W-:Y:S05]  /*3d70*/  @P0 BRA `(.L_x_147) ;  /* 0x0000004000000947 */ /* 0x000fea0003800000 */
[----:B------:R-:W3:Y:S01]  /*3d80*/  LDG.E R0, [R2.64+0x8] ;  /* 0x0000080a02007981 */ /* 0x000ee2000c1e1900 */
[----:B------:R-:W-:-:S04]  /*3d90*/  FMUL R11, R11, c[0x0][0x208] ;  /* 0x000082000b0b7a20 */ /* 0x000fc80000400000 */
[----:B---3--:R-:W-:-:S05]  /*3da0*/  FFMA R11, R0, c[0x0][0x20c], R11 ;  /* 0x00008300000b7a23 */ /* 0x008fca000000000b */
[----:B------:R3:W-:Y:S02]  /*3db0*/  STG.E [R4.64+0x8], R11 ;  /* 0x0000080b04007986 */ /* 0x0007e4000c10190a */
.L_x_147:
[----:B------:R-:W-:Y:S05]  /*3dc0*/  BSYNC B0 ;  /* 0x0000000000007941 */ /* 0x000fea0003800000 */
.L_x_146:
[----:B------:R-:W-:-:S04]  /*3dd0*/  IADD3 R0, R71, 0x3, RZ ;  /* 0x0000000347007810 */ /* 0x000fc80007ffe0ff */
[----:B------:R-:W-:-:S13]  /*3de0*/  ISETP.GE.AND P0, PT, R0, c[0x0][0x178], PT ;  /* 0x00005e0000007a0c */ /* 0x000fda0003f06270 */
[----:B------:R-:W-:Y:S05]  /*3df0*/  @P0 BRA `(.L_x_140) ;  /* 0x0000004000000947 */ /* 0x000fea0003800000 */
[----:B------:R-:W4:Y:S01]  /*3e00*/  LDG.E R2, [R2.64+0xc] ;  /* 0x00000c0a02027981 */ /* 0x000f22000c1e1900 */
[----:B--2---:R-:W-:-:S04]  /*3e10*/  FMUL R7, R12, c[0x0][0x208] ;  /* 0x000082000c077a20 */ /* 0x004fc80000400000 */
[----:B----4-:R-:W-:-:S05]  /*3e20*/  FFMA R7, R2, c[0x0][0x20c], R7 ;  /* 0x0000830002077a23 */ /* 0x010fca0000000007 */
[----:B------:R2:W-:Y:S02]  /*3e30*/  STG.E [R4.64+0xc], R7 ;  /* 0x00000c0704007986 */ /* 0x0005e4000c10190a */
.L_x_140:
[----:B------:R-:W-:Y:S05]  /*3e40*/  BSYNC B1 ;  /* 0x0000000000017941 */ /* 0x000fea0003800000 */
.L_x_139:
[----:B------:R-:W-:-:S04]  /*3e50*/  ISETP.GE.AND P0, PT, R70, c[0x0][0x170], PT ;  /* 0x00005c0046007a0c */ /* 0x000fc80003f06270 */
[----:B------:R-:W-:-:S04]  /*3e60*/  ISETP.GE.OR P0, PT, R72, c[0x0][0x160], P0 ;  /* 0x0000580048007a0c */ /* 0x000fc80000706670 */
[----:B------:R-:W-:-:S13]  /*3e70*/  ISETP.GE.OR P0, PT, R63, c[0x0][0x174], P0 ;  /* 0x00005d003f007a0c */ /* 0x000fda0000706670 */
[----:B------:R-:W-:Y:S05]  /*3e80*/  @P0 EXIT ;  /* 0x000000000000094d */ /* 0x000fea0003800000 */
[----:B------:R-:W-:Y:S01]  /*3e90*/  IMAD R2, R72, c[0x0][0x200], RZ ;  /* 0x0000800048027a24 */ /* 0x000fe200078e02ff */
[----:B------:R-:W-:Y:S01]  /*3ea0*/  SHF.R.S32.HI R0, RZ, 0x1f, R71 ;  /* 0x0000001fff007819 */ /* 0x000fe20000011447 */
[----:B-123--:R-:W-:Y:S02]  /*3eb0*/  IMAD R4, R70, c[0x0][0x1fc], RZ ;  /* 0x00007f0046047a24 */ /* 0x00efe400078e02ff */
        /* <DEDUP_REMOVED lines=15> */
[C---:B------:R-:W-:Y:S02]  /*3fb0*/  ISETP.GE.AND P2, PT, R71.reuse, c[0x0][0x178], PT ;  /* 0x00005e0047007a0c */ /* 0x040fe40003f46270 */
        /* <DEDUP_REMOVED lines=13> */
[----:B-1----:R-:W-:-:S04]  /*4090*/  FMUL R3, R16, c[0x0][0x208] ;  /* 0x0000820010037a20 */ /* 0x002fc80000400000 */
[----:B------:R-:W-:-:S05]  /*40a0*/  FFMA R3, RZ, c[0x0][0x20c], R3 ;  /* 0x00008300ff037a23 */ /* 0x000fca0000000003 */
[----:B------:R-:W-:Y:S01]  /*40b0*/  STG.E [R4.64+0xc], R3 ;  /* 0x00000c0304007986 */ /* 0x000fe2000c10190a */
[----:B------:R-:W-:Y:S05]  /*40c0*/  EXIT ;  /* 0x000000000000794d */ /* 0x000fea0003800000 */
.L_x_148:
        /* <DEDUP_REMOVED lines=19> */
.L_x_150:
[----:B------:R-:W-:Y:S05]  /*4200*/  BSYNC B0 ;  /* 0x0000000000007941 */ /* 0x000fea0003800000 */
.L_x_149:
        /* <DEDUP_REMOVED lines=8> */
.L_x_152:
[----:B------:R-:W-:Y:S05]  /*4290*/  BSYNC B0 ;  /* 0x0000000000007941 */ /* 0x000fea0003800000 */
.L_x_151:
        /* <DEDUP_REMOVED lines=8> */
.L_x_154:
[----:B------:R-:W-:Y:S05]  /*4320*/  BSYNC B0 ;  /* 0x0000000000007941 */ /* 0x000fea0003800000 */
.L_x_153:
[----:B------:R-:W-:-:S04]  /*4330*/  IADD3 R71, R71, 0x3, RZ ;  /* 0x0000000347477810 */ /* 0x000fc80007ffe0ff */
[----:B------:R-:W-:-:S13]  /*4340*/  ISETP.GE.AND P0, PT, R71, c[0x0][0x178], PT ;  /* 0x00005e0047007a0c */ /* 0x000fda0003f06270 */
[----:B------:R-:W-:Y:S05]  /*4350*/  @P0 EXIT ;  /* 0x000000000000094d */ /* 0x000fea0003800000 */
[----:B------:R-:W4:Y:S01]  /*4360*/  LDG.E R2, [R2.64+0xc] ;  /* 0x00000c0a02027981 */ /* 0x000f22000c1e1900 */
[----:B--2---:R-:W-:-:S04]  /*4370*/  FMUL R7, R16, c[0x0][0x208] ;  /* 0x0000820010077a20 */ /* 0x004fc80000400000 */
[----:B----4-:R-:W-:-:S05]  /*4380*/  FFMA R7, R2, c[0x0][0x20c], R7 ;  /* 0x0000830002077a23 */ /* 0x010fca0000000007 */
[----:B------:R-:W-:Y:S01]  /*4390*/  STG.E [R4.64+0xc], R7 ;  /* 0x00000c0704007986 */ /* 0x000fe2000c10190a */
[----:B------:R-:W-:Y:S05]  /*43a0*/  EXIT ;  /* 0x000000000000794d */ /* 0x000fea0003800000 */
        .weak           $__internal_2_$__cuda_sm20_div_s64
        .type           $__internal_2_$__cuda_sm20_div_s64,@function
        .size           $__internal_2_$__cuda_sm20_div_s64,(.L_x_366 - $__internal_2_$__cuda_sm20_div_s64)
$__internal_2_$__cuda_sm20_div_s64:
        /* <DEDUP_REMOVED lines=27> */
[----:B------:R-:W-:Y:S01]  /*4560*/  IADD3 R3, P1, RZ, -R0, RZ ;  /* 0x80000000ff037210 */ /* 0x000fe20007f3e0ff */
[----:B------:R-:W-:Y:S02]  /*4570*/  IMAD R2, R5, R14, R2 ;  /* 0x0000000e05027224 */ /* 0x000fe400078e0202 */
[----:B------:R-:W-:-:S04]  /*4580*/  IMAD.HI.U32 R20, R21, R4, RZ ;  /* 0x0000000415147227 */ /* 0x000fc800078e00ff */
[----:B------:R-:W-:Y:S01]  /*4590*/  IMAD.X R2, RZ, RZ, ~R2, P0 ;  /* 0x000000ffff027224 */ /* 0x000fe200000e0e02 */
[----:B------:R-:W-:Y:S01]  /*45a0*/  ISETP.GE.AND P0, PT, R9, RZ, PT ;  /* 0x000000ff0900720c */ /* 0x000fe20003f06270 */
[----:B------:R-:W-:Y:S02]  /*45b0*/  IMAD.X R6, RZ, RZ, ~R9, P1 ;  /* 0x000000ffff067224 */ /* 0x000fe400008e0e09 */
[----:B------:R-:W-:Y:S01]  /*45c0*/  IMAD.WIDE.U32 R20, P4, R21, R2, R20 ;  /* 0x0000000215147225 */ /* 0x000fe20007880014 */
[----:B------:R-:W-:-:S05]  /*45d0*/  SEL R3, R3, R0, !P0 ;  /* 0x0000000003037207 */ /* 0x000fca0004000000 */
        /* <DEDUP_REMOVED lines=47> */
[----:B------:R-:W-:Y:S06]  /*48d0*/  RET.REL.NODEC R8 `(_ZN7cutlass9reference6device6kernel11Conv2dFpropIfNS_6layout10TensorNHWCEfS5_fS5_ffNS_16NumericConverterIffLNS_15FloatRoundStyleE2EEENS_12multiply_addIfffEELi4ELi4ELi16ELi8EEEvNS_4conv17Conv2dProblemSizeENS_9TensorRefIT_T0_EENSD_IT1_T2_EENSD_IT3_T4_EESM_T5_SN_) ;  /* 0xffffb72008007950 */ /* 0x000fec0003c3ffff */
.L_x_155:
        /* <DEDUP_REMOVED lines=10> */
.L_x_366:


//--------------------- .text._ZN7cutlass9reference6device6kernel11Conv2dWgradIdNS_6layout10TensorNHWCEdS5_dS5_ddNS_16NumericConverterIddLNS_15FloatRoundStyleE2EEENS_12multiply_addIdddEELi2ELi4ELi8ELi16EEEvNS_4conv17Conv2dProblemSizeENS_9TensorRefIT_T0_EENSD_IT1_T2_EENSD_IT3_T4_EESM_T5_SN_ --------------------------
	.section	.text._ZN7cutlass9reference6device6kernel11Conv2dWgradIdNS_6layout10TensorNHWCEdS5_dS5_ddNS_16NumericConverterIddLNS_15FloatRoundStyleE2EEENS_12multiply_addIdddEELi2ELi4ELi8ELi16EEEvNS_4conv17Conv2dProblemSizeENS_9TensorRefIT_T0_EENSD_IT1_T2_EENSD_IT3_T4_EESM_T5_SN_,"ax",@progbits
	.sectioninfo	@"SHI_REGISTERS=94"
	.align	128
        .global         _ZN7cutlass9reference6device6kernel11Conv2dWgradIdNS_6layout10TensorNHWCEdS5_dS5_ddNS_16NumericConverterIddLNS_15FloatRoundStyleE2EEENS_12multiply_addIdddEELi2ELi4ELi8ELi16EEEvNS_4conv17Conv2dProblemSizeENS_9TensorRefIT_T0_EENSD_IT1_T2_EENSD_IT3_T4_EESM_T5_SN_
        .type           _ZN7cutlass9reference6device6kernel11Conv2dWgradIdNS_6layout10TensorNHWCEdS5_dS5_ddNS_16NumericConverterIddLNS_15FloatRoundStyleE2EEENS_12multiply_addIdddEELi2ELi4ELi8ELi16EEEvNS_4conv17Conv2dProblemSizeENS_9TensorRefIT_T0_EENSD_IT1_T2_EENSD_IT3_T4_EESM_T5_SN_,@function
        .size           _ZN7cutlass9reference6device6kernel11Conv2dWgradIdNS_6layout10TensorNHWCEdS5_dS5_ddNS_16NumericConverterIddLNS_15FloatRoundStyleE2EEENS_12multiply_addIdddEELi2ELi4ELi8ELi16EEEvNS_4conv17Conv2dProblemSizeENS_9TensorRefIT_T0_EENSD_IT1_T2_EENSD_IT3_T4_EESM_T5_SN_,(.L_x_367 - _ZN7cutlass9reference6device6kernel11Conv2dWgradIdNS_6layout10TensorNHWCEdS5_dS5_ddNS_16NumericConverterIddLNS_15FloatRoundStyleE2EEENS_12multiply_addIdddEELi2ELi4ELi8ELi16EEEvNS_4conv17Conv2dProblemSizeENS_9TensorRefIT_T0_EENSD_IT1_T2_EENSD_IT3_T4_EESM_T5_SN_)
        .other          _ZN7cutlass9reference6device6kernel11Conv2dWgradIdNS_6layout10TensorNHWCEdS5_dS5_ddNS_16NumericConverterIddLNS_15FloatRoundStyleE2EEENS_12multiply_addIdddEELi2ELi4ELi8ELi16EEEvNS_4conv17Conv2dProblemSizeENS_9TensorRefIT_T0_EENSD_IT1_T2_EENSD_IT3_T4_EESM_T5_SN_,@"STO_CUDA_ENTRY STV_DEFAULT"
_ZN7cutlass9reference6device6kernel11Conv2dWgradIdNS_6layout10TensorNHWCEdS5_dS5_ddNS_16NumericConverterIddLNS_15FloatRoundStyleE2EEENS_12multiply_addIdddEELi2ELi4ELi8ELi16EEEvNS_4conv17Conv2dProblemSizeENS_9TensorRefIT_T0_EENSD_IT1_T2_EENSD_IT3_T4_EESM_T5_SN_:
.text._ZN7cutlass9reference6device6kernel11Conv2dWgradIdNS_6layout10TensorNHWCEdS5_dS5_ddNS_16NumericConverterIddLNS_15FloatRoundStyleE2EEENS_12multiply_addIdddEELi2ELi4ELi8ELi16EEEvNS_4conv17Conv2dProblemSizeENS_9TensorRefIT_T0_EENSD_IT1_T2_EENSD_IT3_T4_EESM_T5_SN_:
        /* <DEDUP_REMOVED lines=21> */
[----:B------:R-:W-:Y:S05]  /*0150*/  CALL.REL.NOINC `($__internal_3_$__cuda_sm20_div_s64) ;  /* 0x0000380000007944 */ /* 0x000fea0003c00000 */
        /* <DEDUP_REMOVED lines=9> */
.L_x_157:
        /* <DEDUP_REMOVED lines=21> */
.L_x_158:
[----:B------:R-:W-:Y:S05]  /*0340*/  BSYNC B0 ;  /* 0x0000000000007941 */ /* 0x000fea0003800000 */
.L_x_156:
[----:B------:R-:W-:Y:S01]  /*0350*/  LOP3.LUT R2, R9, UR4, RZ, 0xfc, !PT ;  /* 0x0000000409027c12 */ /* 0x000fe2000f8efcff */
[----:B------:R-:W-:Y:S03]  /*0360*/  BSSY B0, `(.L_x_159) ;  /* 0x000001f000007945 */ /* 0x000fe60003800000 */
[----:B------:R-:W-:-:S13]  /*0370*/  ISETP.NE.U32.AND P0, PT, R2, RZ, PT ;  /* 0x000000ff0200720c */ /* 0x000fda0003f05070 */
[----:B------:R-:W-:Y:S05]  /*0380*/  @!P0 BRA `(.L_x_160) ;  /* 0x0000008000008947 */ /* 0x000fea0003800000 */
[----:B------:R-:W-:Y:S01]  /*0390*/  IMAD.MOV.U32 R10, RZ, RZ, c[0x0][0x16c] ;  /* 0x00005b00ff0a7624 */ /* 0x000fe200078e00ff */
[----:B------:R-:W-:Y:S02]  /*03a0*/  MOV R7, UR4 ;  /* 0x0000000400077c02 */ /* 0x000fe40008000f00 */
[----:B------:R-:W-:Y:S02]  /*03b0*/  MOV R8, 0x3d0 ;  /* 0x000003d000087802 */ /* 0x000fe40000000f00 */
[----:B------:R-:W-:Y:S05]  /*03c0*/  CALL.REL.NOINC `($__internal_3_$__cuda_sm20_div_s64) ;  /* 0x0000359000007944 */ /* 0x000fea0003c00000 */
[----:B------:R-:W-:Y:S02]  /*03d0*/  IADD3 R67, -R72, RZ, RZ ;  /* 0x000000ff48437210 */ /* 0x000fe40007ffe1ff */
[----:B------:R-:W-:-:S03]  /*03e0*/  MOV R79, R72 ;  /* 0x00000048004f7202 */ /* 0x000fc60000000f00 */
[----:B------:R-:W-:Y:S01]  /*03f0*/  IMAD R67, R67, c[0x0][0x16c], R0 ;  /* 0x00005b0043437a24 */ /* 0x000fe200078e0200 */
[----:B------:R-:W-:Y:S05]  /*0400*/  BRA `(.L_x_161) ;  /* 0x0000014000007947 */ /* 0x000fea0003800000 */
.L_x_160:
        /* <DEDUP_REMOVED lines=20> */
.L_x_161:
[----:B------:R-:W-:Y:S05]  /*0550*/  BSYNC B0 ;  /* 0x0000000000007941 */ /* 0x000fea0003800000 */
.L_x_159:
        /* <DEDUP_REMOVED lines=23> */
.L_x_163:
        /* <DEDUP_REMOVED lines=21> */
.L_x_164:
[----:B------:R-:W-:Y:S05]  /*0820*/  BSYNC B0 ;  /* 0x0000000000007941 */ /* 0x000fea0003800000 */
.L_x_162:
        /* <DEDUP_REMOVED lines=12> */
.L_x_166:
        /* <DEDUP_REMOVED lines=20> */
.L_x_167:
[----:B------:R-:W-:Y:S05]  /*0a30*/  BSYNC B0 ;  /* 0x0000000000007941 */ /* 0x000fea0003800000 */
.L_x_165:
        /* <DEDUP_REMOVED lines=23> */
.L_x_169:
        /* <DEDUP_REMOVED lines=21> */
.L_x_170:
[----:B------:R-:W-:Y:S05]  /*0d00*/  BSYNC B0 ;  /* 0x0000000000007941 */ /* 0x000fea0003800000 */
.L_x_168:
        /* <DEDUP_REMOVED lines=12> */
.L_x_172:
        /* <DEDUP_REMOVED lines=20> */
.L_x_173:
[----:B------:R-:W-:Y:S05]  /*0f10*/  BSYNC B0 ;  /* 0x0000000000007941 */ /* 0x000fea0003800000 */
.L_x_171:
        /* <DEDUP_REMOVED lines=23> */
.L_x_175:
        /* <DEDUP_REMOVED lines=21> */
.L_x_176:
[----:B------:R-:W-:Y:S05]  /*11e0*/  BSYNC B0 ;  /* 0x0000000000007941 */ /* 0x000fea0003800000 */
.L_x_174:
        /* <DEDUP_REMOVED lines=8> */
[----:B------:R-:W-:-:S05]  /*1270*/  IADD3 R73, -R72, RZ, RZ ;  /* 0x000000ff48497210 */ /* 0x000fca0007ffe1ff */
[----:B------:R-:W-:Y:S01]  /*1280*/  IMAD R73, R73, c[0x0][0x16c], R0 ;  /* 0x00005b0049497a24 */ /* 0x000fe200078e0200 */
[----:B------:R-:W-:Y:S05]  /*1290*/  BRA `(.L_x_179) ;  /* 0x0000014000007947 */ /* 0x000fea0003800000 */
.L_x_178:
        /* <DEDUP_REMOVED lines=20> */
.L_x_179:
[----:B------:R-:W-:Y:S05]  /*13e0*/  BSYNC B0 ;  /* 0x0000000000007941 */ /* 0x000fea0003800000 */
.L_x_177:
[----:B------:R-:W0:Y:S01]  /*13f0*/  S2R R3, SR_TID.X ;  /* 0x0000000000037919 */ /* 0x000e220000002100 */
[----:B------:R-:W-:Y:S01]  /*1400*/  IMAD.MOV.U32 R0, RZ, RZ, c[0x0][0x160] ;  /* 0x00005800ff007624 */ /* 0x000fe200078e00ff */
[----:B------:R-:W-:Y:S01]  /*1410*/  ULDC.64 UR28, c[0x0][0x118] ;  /* 0x00004600001c7ab9 */ /* 0x000fe20000000a00 */
[----:B------:R-:W-:Y:S01]  /*1420*/  CS2R R16, SRZ ;  /* 0x0000000000107805 */ /* 0x000fe2000001ff00 */
[----:B------:R-:W0:Y:S01]  /*1430*/  S2R R70, SR_CTAID.X ;  /* 0x0000000000467919 */ /* 0x000e220000002500 */
[----:B------:R-:W-:Y:S01]  /*1440*/  CS2R R14, SRZ ;  /* 0x00000000000e7805 */ /* 0x000fe2000001ff00 */
[----:B------:R-:W-:Y:S01]  /*1450*/  ISETP.GE.AND P0, PT, R0, 0x1, PT ;  /* 0x000000010000780c */ /* 0x000fe20003f06270 */
[----:B------:R-:W-:Y:S01]  /*1460*/  CS2R R12, SRZ ;  /* 0x00000000000c7805 */ /* 0x000fe2000001ff00 */
[----:B------:R-:W-:Y:S01]  /*1470*/  CS2R R10, SRZ ;  /* 0x00000000000a7805 */ /* 0x000fe2000001ff00 */
[----:B------:R-:W-:Y:S01]  /*1480*/  CS2R R8, SRZ ;  /* 0x0000000000087805 */ /* 0x000fe2000001ff00 */
[----:B------:R-:W-:Y:S01]  /*1490*/  CS2R R6, SRZ ;  /* 0x0000000000067805 */ /* 0x000fe2000001ff00 */
[----:B------:R-:W-:Y:S01]  /*14a0*/  CS2R R4, SRZ ;  /* 0x0000000000047805 */ /* 0x000fe2000001ff00 */
[----:B0-----:R-:W-:-:S02]  /*14b0*/  LEA R70, R70, R3, 0x3 ;  /* 0x0000000346467211 */ /* 0x001fc400078e18ff */
[----:B------:R-:W-:-:S03]  /*14c0*/  CS2R R2, SRZ ;  /* 0x0000000000027805 */ /* 0x000fc6000001ff00 */
[----:B------:R-:W-:Y:S02]  /*14d0*/  IMAD.SHL.U32 R70, R70, 0x2, RZ ;  /* 0x0000000246467824 */ /* 0x000fe400078e00ff */
        /* <DEDUP_REMOVED lines=18> */
[----:B------:R-:W-:Y:S01]  /*1600*/  CS2R R16, SRZ ;  /* 0x0000000000107805 */ /* 0x000fe2000001ff00 */
[----:B------:R-:W-:Y:S01]  /*1610*/  IADD3 R64, R64, c[0x0][0x17c], RZ ;  /* 0x00005f0040407a10 */ /* 0x000fe20007ffe0ff */
[----:B------:R-:W-:Y:S01]  /*1620*/  UMOV UR26, URZ ;  /* 0x0000003f001a7c82 */ /* 0x000fe20008000000 */
        /* <DEDUP_REMOVED lines=15> */
[----:B------:R-:W-:Y:S01]  /*1720*/  IMAD R50, R50, c[0x0][0x194], RZ ;  /* 0x0000650032327a24 */ /* 0x000fe200078e02ff */
[----:B------:R-:W-:Y:S01]  /*1730*/  SHF.R.S32.HI R66, RZ, 0x1f, R70 ;  /* 0x0000001fff427819 */ /* 0x000fe20000011446 */
[----:B------:R-:W-:Y:S01]  /*1740*/  IMAD R49, R49, c[0x0][0x198], RZ ;  /* 0x0000660031317a24 */ /* 0x000fe200078e02ff */
[----:B------:R-:W-:Y:S01]  /*1750*/  P2R R0, PR, RZ, 0x1 ;  /* 0x00000001ff007803 */ /* 0x000fe20000000000 */
[----:B------:R-:W-:Y:S01]  /*1760*/  ULDC UR13, c[0x0][0x1b8] ;  /* 0x00006e00000d7ab9 */ /* 0x000fe20000000800 */
[----:B------:R-:W-:Y:S01]  /*1770*/  SHF.R.S32.HI R56, RZ, 0x1f, R67 ;  /* 0x0000001fff387819 */ /* 0x000fe20000011443 */
[----:B------:R-:W-:Y:S01]  /*1780*/  ULDC UR19, c[0x0][0x18c] ;  /* 0x0000630000137ab9 */ /* 0x000fe20000000800 */
        /* <DEDUP_REMOVED lines=15> */
.L_x_188:
[----:B------:R-:W-:-:S04]  /*1880*/  MOV R0, c[0x0][0x170] ;  /* 0x00005c0000007a02 */ /* 0x000fc80000000f00 */
[----:B------:R-:W-:-:S13]  /*1890*/  ISETP.GE.AND P0, PT, R0, 0x1, PT ;  /* 0x000000010000780c */ /* 0x000fda0003f06270 */
[----:B0-----:R-:W-:Y:S05]  /*18a0*/  @!P0 BRA `(.L_x_181) ;  /* 0x00000d5000008947 */ /* 0x001fea0003800000 */
[----:B------:R-:W-:Y:S02]  /*18b0*/  UMOV UR25, URZ ;  /* 0x0000003f00197c82 */ /* 0x000fe40008000000 */
.L_x_187:
[----:B------:R-:W-:-:S04]  /*18c0*/  MOV R0, c[0x0][0x174] ;  /* 0x00005d0000007a02 */ /* 0x000fc80000000f00 */
[----:B------:R-:W-:-:S13]  /*18d0*/  ISETP.GE.AND P0, PT, R0, 0x1, PT ;  /* 0x000000010000780c */ /* 0x000fda0003f06270 */
[----:B0-----:R-:W-:Y:S05]  /*18e0*/  @!P0 BRA `(.L_x_182) ;  /* 0x00000cd000008947 */ /* 0x001fea0003800000 */
[----:B------:R-:W-:Y:S01]  /*18f0*/  UIMAD UR22, UR25, UR19, -UR12 ;  /* 0x00000013191672a4 */ /* 0x000fe2000f8e0a0c */
[----:B------:R-:W-:Y:S01]  /*1900*/  IMAD.MOV.U32 R65, RZ, RZ, c[0x0][0x19c] ;  /* 0x00006700ff417624 */ /* 0x000fe200078e00ff */
[----:B------:R-:W-:Y:S01]  /*1910*/  UIMAD UR24, UR26, UR14, URZ ;  /* 0x0000000e1a1872a4 */ /* 0x000fe2000f8e023f */
[----:B------:R-:W-:Y:S01]  /*1920*/  ISETP.GE.AND P6, PT, R70, c[0x0][0x178], PT ;  /* 0x00005e0046007a0c */ /* 0x000fe20003fc6270 */
[----:B------:R-:W-:Y:S02]  /*1930*/  UIMAD UR17, UR25, UR11, URZ ;  /* 0x0000000b191172a4 */ /* 0x000fe4000f8e023f */
[----:B------:R-:W-:Y:S01]  /*1940*/  ISETP.NE.AND P0, PT, R65, 0x1, PT ;  /* 0x000000014100780c */ /* 0x000fe20003f05270 */
[----:B------:R-:W-:Y:S01]  /*1950*/  USHF.R.S32.HI UR21, URZ, 0x1f, UR24 ;  /* 0x0000001f3f157899 */ /* 0x000fe20008011418 */
[----:B------:R-:W-:Y:S01]  /*1960*/  IADD3 R43, R64, UR22, RZ ;  /* 0x00000016402b7c10 */ /* 0x000fe2000fffe0ff */
[----:B------:R-:W-:Y:S01]  /*1970*/  UIMAD UR23, UR26, UR13, URZ ;  /* 0x0000000d1a1772a4 */ /* 0x000fe2000f8e023f */
[----:B------:R-:W-:Y:S01]  /*1980*/  IADD3 R41, R62, UR22, RZ ;  /* 0x000000163e297c10 */ /* 0x000fe2000fffe0ff */
[----:B------:R-:W-:Y:S01]  /*1990*/  USHF.R.S32.HI UR20, URZ, 0x1f, UR17 ;  /* 0x0000001f3f147899 */ /* 0x000fe20008011411 */
[----:B------:R-:W-:Y:S01]  /*19a0*/  P2R R0, PR, RZ, 0x1 ;  /* 0x00000001ff007803 */ /* 0x000fe20000000000 */
[----:B------:R-:W-:Y:S01]  /*19b0*/  IMAD R43, R43, c[0x0][0x1cc], RZ ;  /* 0x000073002b2b7a24 */ /* 0x000fe200078e02ff */
[----:B------:R-:W-:Y:S01]  /*19c0*/  IADD3 R39, R60, UR22, RZ ;  /* 0x000000163c277c10 */ /* 0x000fe2000fffe0ff */
[----:B------:R-:W-:Y:S01]  /*19d0*/  IMAD R41, R41, c[0x0][0x1cc], RZ ;  /* 0x0000730029297a24 */ /* 0x000fe200078e02ff */
[----:B------:R-:W-:Y:S01]  /*19e0*/  IADD3 R37, R58, UR22, RZ ;  /* 0x000000163a257c10 */ /* 0x000fe2000fffe0ff */
[----:B------:R-:W-:Y:S01]  /*19f0*/  UIADD3 UR17, UP0, UR23, UR17, URZ ;  /* 0x0000001117117290 */ /* 0x000fe2000ff1e03f */
        /* <DEDUP_REMOVED lines=12> */
[----:B------:R-:W-:Y:S01]  /*1ac0*/  LEA.HI.X.SX32 R43, R43, UR21, 0x1, P1 ;  /* 0x000000152b2b7c11 */ /* 0x000fe200088f0eff */
[----:B------:R-:W-:Y:S01]  /*1ad0*/  ULEA.HI.X.SX32 UR20, UR23, UR20, 0x1, UP0 ;  /* 0x0000001417147291 */ /* 0x000fe200080f0e3f */
[----:B------:R-:W-:-:S02]  /*1ae0*/  LEA.HI.X.SX32 R41, R41, UR21, 0x1, P0 ;  /* 0x0000001529297c11 */ /* 0x000fc400080f0eff */
[----:B------:R-:W-:Y:S01]  /*1af0*/  IADD3 R40, P3, R39, UR24, RZ ;  /* 0x0000001827287c10 */ /* 0x000fe2000ff7e0ff */
[----:B------:R-:W-:Y:S01]  /*1b00*/  UMOV UR23, URZ ;  /* 0x0000003f00177c82 */ /* 0x000fe20008000000 */
[----:B------:R-:W-:Y:S02]  /*1b10*/  IADD3 R38, P5, R37, UR24, RZ ;  /* 0x0000001825267c10 */ /* 0x000fe4000ffbe0ff */
[----:B------:R-:W-:Y:S02]  /*1b20*/  IADD3 R36, P4, R35, UR24, RZ ;  /* 0x0000001823247c10 */ /* 0x000fe4000ff9e0ff */
[----:B------:R-:W-:Y:S02]  /*1b30*/  IADD3 R34, P2, R33, UR24, RZ ;  /* 0x0000001821227c10 */ /* 0x000fe4000ff5e0ff */
[----:B------:R-:W-:Y:S02]  /*1b40*/  IADD3 R32, P1, R31, UR24, RZ ;  /* 0x000000181f207c10 */ /* 0x000fe4000ff3e0ff */
[----:B------:R-:W-:-:S02]  /*1b50*/  IADD3 R30, P0, R0, UR24, RZ ;  /* 0x00000018001e7c10 */ /* 0x000fc4000ff1e0ff */
[----:B------:R-:W-:Y:S02]  /*1b60*/  LEA.HI.X.SX32 R39, R39, UR21, 0x1, P3 ;  /* 0x0000001527277c11 */ /* 0x000fe400098f0eff */
[----:B------:R-:W-:Y:S02]  /*1b70*/  LEA.HI.X.SX32 R37, R37, UR21, 0x1, P5 ;  /* 0x0000001525257c11 */ /* 0x000fe4000a8f0eff */
[----:B------:R-:W-:Y:S02]  /*1b80*/  LEA.HI.X.SX32 R35, R35, UR21, 0x1, P4 ;  /* 0x0000001523237c11 */ /* 0x000fe4000a0f0eff */
[----:B------:R-:W-:Y:S02]  /*1b90*/  LEA.HI.X.SX32 R33, R33, UR21, 0x1, P2 ;  /* 0x0000001521217c11 */ /* 0x000fe400090f0eff */
[----:B------:R-:W-:Y:S02]  /*1ba0*/  LEA.HI.X.SX32 R31, R31, UR21, 0x1, P1 ;  /* 0x000000151f1f7c11 */ /* 0x000fe400088f0eff */
[----:B------:R-:W-:-:S02]  /*1bb0*/  LEA.HI.X.SX32 R0, R0, UR21, 0x1, P0 ;  /* 0x0000001500007c11 */ /* 0x000fc400080f0eff */
.L_x_186:
[----:B------:R-:W-:Y:S01]  /*1bc0*/  UIMAD UR22, UR23, UR10, URZ ;  /* 0x0000000a171672a4 */ /* 0x000fe2000f8e023f */
[----:B------:R-:W-:Y:S01]  /*1bd0*/  ISETP.GE.AND P3, PT, R68, c[0x0][0x178], PT ;  /* 0x00005e0044007a0c */ /* 0x000fe20003f66270 */
[----:B0-----:R-:W-:Y:S01]  /*1be0*/  CS2R R18, SRZ ;  /* 0x0000000000127805 */ /* 0x001fe2000001ff00 */
[----:B------:R-:W-:Y:S01]  /*1bf0*/  CS2R R28, SRZ ;  /* 0x00000000001c7805 */ /* 0x000fe2000001ff00 */
[----:B------:R-:W-:Y:S01]  /*1c00*/  USHF.R.S32.HI UR21, URZ, 0x1f, UR22 ;  /* 0x0000001f3f157899 */ /* 0x000fe20008011416 */
[----:B------:R-:W-:Y:S01]  /*1c10*/  ISETP.NE.AND P2, PT, R65, 0x1, PT ;  /* 0x000000014100780c */ /* 0x000fe20003f45270 */
[----:B------:R-:W-:Y:S01]  /*1c20*/  IMAD.U32 R21, RZ, RZ, UR22 ;  /* 0x00000016ff157e24 */ /* 0x000fe2000f8e00ff */
[----:B------:R-:W-:Y:S01]  /*1c30*/  UIMAD UR22, UR23, UR18, -UR9 ;  /* 0x00000012171672a4 */ /* 0x000fe2000f8e0a09 */
[----:B------:R-:W-:Y:S03]  /*1c40*/  BSSY B0, `(.L_x_183) ;  /* 0x000008b000007945 */ /* 0x000fe60003800000 */
[----:B------:R-:W-:Y:S01]  /*1c50*/  IADD3 R20, P1, P0, R70, UR17, R21 ;  /* 0x0000001146147c10 */ /* 0x000fe2000f83e015 */
[----:B------:R-:W-:Y:S05]  /*1c60*/  IMAD.U32 R21, RZ, RZ, UR21 ;  /* 0x00000015ff157e24 */ /* 0x000fea000f8e00ff */
[----:B------:R-:W-:Y:S02]  /*1c70*/  IADD3.X R21, R66, UR20, R21, P1, P0 ;  /* 0x0000001442157c10 */ /* 0x000fe40008fe0415 */
[C---:B------:R-:W-:Y:S04]  /*1c80*/  LEA R22, P0, R20.reuse, c[0x0][0x1a8], 0x3 ;  /* 0x00006a0014167a11 */ /* 0x040fe800078018ff */
[----:B------:R-:W-:Y:S05]  /*1c90*/  LEA.HI.X R23, R20, c[0x0][0x1ac], R21, 0x3, P0 ;  /* 0x00006b0014177a11 */ /* 0x000fea00000f1c15 */
[----:B------:R0:W5:Y:S06]  /*1ca0*/  @!P6 LDG.E.64 R18, [R22.64] ;  /* 0x0000001c1612e981 */ /* 0x00016c000c1e1b00 */
[----:B------:R0:W5:Y:S01]  /*1cb0*/  @!P3 LDG.E.64 R28, [R22.64+0x8] ;  /* 0x0000081c161cb981 */ /* 0x000162000c1e1b00 */
[----:B------:R-:W-:-:S05]  /*1cc0*/  @!P2 BRA `(.L_x_184) ;  /* 0x000004200000a947 */ /* 0x000fca0003800000 */
[----:B------:R-:W-:Y:S01]  /*1cd0*/  IADD3 R83, R61, UR22, RZ ;  /* 0x000000163d537c10 */ /* 0x000fe2000fffe0ff */
[----:B------:R-:W-:Y:S01]  /*1ce0*/  UIMAD UR21, UR25, UR16, -UR8 ;  /* 0x00000010191572a4 */ /* 0x000fe2000f8e0a08 */
[----:B------:R-:W-:Y:S01]  /*1cf0*/  IADD3 R86, R57, UR22, RZ ;  /* 0x0000001639567c10 */ /* 0x000fe2000fffe0ff */
[----:B------:R-:W-:Y:S01]  /*1d00*/  CS2R R20, SRZ ;  /* 0x0000000000147805 */ /* 0x000fe2000001ff00 */
[----:B0-----:R-:W-:Y:S01]  /*1d10*/  CS2R R22, SRZ ;  /* 0x0000000000167805 */ /* 0x001fe2000001ff00 */
[----:B------:R-:W-:Y:S01]  /*1d20*/  CS2R R24, SRZ ;  /* 0x0000000000187805 */ /* 0x000fe2000001ff00 */
[----:B------:R-:W-:Y:S01]  /*1d30*/  CS2R R26, SRZ ;  /* 0x00000000001a7805 */ /* 0x000fe2000001ff00 */
[----:B------:R-:W-:Y:S02]  /*1d40*/  IADD3 R82, R62, UR21, RZ ;  /* 0x000000153e527c10 */ /* 0x000fe4000fffe0ff */
[----:B------:R-:W-:Y:S02]  /*1d50*/  IADD3 R81, R58, UR21, RZ ;  /* 0x000000153a517c10 */ /* 0x000fe4000fffe0ff */
[----:B------:R-:W-:Y:S02]  /*1d60*/  LOP3.LUT R85, R83, R82, RZ, 0xfc, !PT ;  /* 0x0000005253557212 */ /* 0x000fe400078efcff */
[----:B------:R-:W-:Y:S02]  /*1d70*/  LOP3.LUT R84, R86, R81, RZ, 0xfc, !PT ;  /* 0x0000005156547212 */ /* 0x000fe400078efcff */
[----:B------:R-:W-:Y:S02]  /*1d80*/  ISETP.GE.AND P1, PT, R85, RZ, PT ;  /* 0x000000ff5500720c */ /* 0x000fe40003f26270 */
[----:B------:R-:W-:Y:S02]  /*1d90*/  ISETP.GE.AND P0, PT, R84, RZ, PT ;  /* 0x000000ff5400720c */ /* 0x000fe40003f06270 */
[----:B------:R-:W-:Y:S02]  /*1da0*/  ISETP.GE.OR P1, PT, R82, c[0x0][0x164], !P1 ;  /* 0x0000590052007a0c */ /* 0x000fe40004f26670 */
[----:B------:R-:W-:Y:S02]  /*1db0*/  ISETP.GE.OR P0, PT, R81, c[0x0][0x164], !P0 ;  /* 0x0000590051007a0c */ /* 0x000fe40004706670 */
[----:B------:R-:W-:Y:S02]  /*1dc0*/  ISETP.GE.OR P1, PT, R83, c[0x0][0x168], P1 ;  /* 0x00005a0053007a0c */ /* 0x000fe40000f26670 */
[----:B------:R-:W-:Y:S02]  /*1dd0*/  ISETP.GE.OR P0, PT, R86, c[0x0][0x168], P0 ;  /* 0x00005a0056007a0c */ /* 0x000fe40000706670 */
[----:B------:R-:W-:Y:S02]  /*1de0*/  ISETP.GE.OR P3, PT, R67, c[0x0][0x16c], P1 ;  /* 0x00005b0043007a0c */ /* 0x000fe40000f66670 */
[----:B------:R-:W-:Y:S02]  /*1df0*/  ISETP.GE.OR P2, PT, R69, c[0x0][0x16c], P0 ;  /* 0x00005b0045007a0c */ /* 0x000fe40000746670 */
[----:B------:R-:W-:Y:S02]  /*1e00*/  IADD3 R82, R51, UR22, RZ ;  /* 0x0000001633527c10 */ /* 0x000fe4000fffe0ff */
[----:B------:R-:W-:Y:S04]  /*1e10*/  IADD3 R81, R53, UR21, RZ ;  /* 0x0000001535517c10 */ /* 0x000fe8000fffe0ff */
[----:B------:R-:W-:Y:S03]  /*1e20*/  LOP3.LUT R87, R82, R81, RZ, 0xfc, !PT ;  /* 0x0000005152577212 */ /* 0x000fe600078efcff */
[----:B------:R-:W-:Y:S02]  /*1e30*/  @!P3 IMAD R84, R83, c[0x0][0x1c8], RZ ;  /* 0x000072005354ba24 */ /* 0x000fe400078e02ff */
[----:B------:R-:W-:Y:S03]  /*1e40*/  @!P2 IMAD R86, R86, c[0x0][0x1c8], RZ ;  /* 0x000072005656aa24 */ /* 0x000fe600078e02ff */
[--C-:B------:R-:W-:Y:S02]  /*1e50*/  @!P3 SHF.R.S32.HI R83, RZ, 0x1f, R84.reuse ;  /* 0x0000001fff53b819 */ /* 0x100fe40000011454 */
[----:B------:R-:W-:Y:S02]  /*1e60*/  @!P3 IADD3 R84, P1, P0, R67, R42, R84 ;  /* 0x0000002a4354b210 */ /* 0x000fe4000783e054 */
[--C-:B------:R-:W-:Y:S02]  /*1e70*/  @!P2 SHF.R.S32.HI R85, RZ, 0x1f, R86.reuse ;  /* 0x0000001fff55a819 */ /* 0x100fe40000011456 */
[----:B------:R-:W-:Y:S02]  /*1e80*/  @!P3 IADD3.X R83, R56, R41, R83, P1, P0 ;  /* 0x000000293853b210 */ /* 0x000fe40000fe0453 */
[----:B------:R-:W-:Y:S04]  /*1e90*/  @!P2 IADD3 R86, P1, P0, R69, R38, R86 ;  /* 0x000000264556a210 */ /* 0x000fe8000783e056 */
[----:B------:R-:W-:Y:S02]  /*1ea0*/  @!P2 IADD3.X R85, R52, R37, R85, P1, P0 ;  /* 0x000000253455a210 */ /* 0x000fe40000fe0455 */
        /* <DEDUP_REMOVED lines=10> */
[C---:B------:R-:W-:Y:S02]  /*1f50*/  @!P2 LEA R90, P0, R86.reuse, c[0x0][0x1c0], 0x3 ;  /* 0x00007000565aaa11 */ /* 0x040fe400078018ff */
[----:B------:R-:W-:Y:S01]  /*1f60*/  IADD3 R84, R47, UR22, RZ ;  /* 0x000000162f547c10 */ /* 0x000fe2000fffe0ff */
[----:B------:R0:W5:Y:S01]  /*1f70*/  @!P3 LDG.E.64 R20, [R88.64] ;  /* 0x0000001c5814b981 */ /* 0x000162000c1e1b00 */
[----:B------:R-:W-:Y:S02]  /*1f80*/  @!P2 LEA.HI.X R91, R86, c[0x0][0x1c4], R85, 0x3, P0 ;  /* 0x00007100565baa11 */ /* 0x000fe400000f1c55 */
[C---:B------:R-:W-:Y:S03]  /*1f90*/  @!P1 LEA R86, P0, R82.reuse, c[0x0][0x1c0], 0x3 ;  /* 0x0000700052569a11 */ /* 0x040fe600078018ff */
[----:B------:R0:W5:Y:S01]  /*1fa0*/  @!P2 LDG.E.64 R22, [R90.64] ;  /* 0x0000001c5a16a981 */ /* 0x000162000c1e1b00 */
[----:B------:R-:W-:Y:S02]  /*1fb0*/  @!P1 LEA.HI.X R87, R82, c[0x0][0x1c4], R81, 0x3, P0 ;  /* 0x0000710052579a11 */ /* 0x000fe400000f1c51 */
[----:B------:R-:W-:Y:S03]  /*1fc0*/  IADD3 R81, R48, UR21, RZ ;  /* 0x0000001530517c10 */ /* 0x000fe6000fffe0ff */
[----:B------:R0:W5:Y:S01]  /*1fd0*/  @!P1 LDG.E.64 R24, [R86.64] ;  /* 0x0000001c56189981 */ /* 0x000162000c1e1b00 */
[----:B------:R-:W-:Y:S04]  /*1fe0*/  LOP3.LUT R82, R84, R81, RZ, 0xfc, !PT ;  /* 0x0000005154527212 */ /* 0x000fe800078efcff */
[----:B------:R-:W-:Y:S04]  /*1ff0*/  ISETP.GE.AND P0, PT, R82, RZ, PT ;  /* 0x000000ff5200720c */ /* 0x000fe80003f06270 */
[----:B------:R-:W-:Y:S04]  /*2000*/  ISETP.GE.OR P0, PT, R81, c[0x0][0x164], !P0 ;  /* 0x0000590051007a0c */ /* 0x000fe80004706670 */
[----:B------:R-:W-:-:S13]  /*2010*/  ISETP.GE.OR P0, PT, R84, c[0x0][0x168], P0 ;  /* 0x00005a0054007a0c */ /* 0x000fda0000706670 */
[----:B------:R-:W-:-:S05]  /*2020*/  @P0 BRA `(.L_x_185) ;  /* 0x000004c000000947 */ /* 0x000fca0003800000 */
[----:B0-----:R-:W-:Y:S01]  /*2030*/  ISETP.LT.AND P0, PT, R73, c[0x0][0x16c], PT ;  /* 0x00005b0049007a0c */ /* 0x001fe20003f01270 */
[----:B------:R-:W-:-:S12]  /*2040*/  CS2R R26, SRZ ;  /* 0x00000000001a7805 */ /* 0x000fd8000001ff00 */
        /* <DEDUP_REMOVED lines=8> */
[----:B------:R0:W5:Y:S01]  /*20d0*/  LDG.E.64 R26, [R84.64] ;  /* 0x0000001c541a7981 */ /* 0x000162000c1e1b00 */
[----:B------:R-:W-:-:S05]  /*20e0*/  BRA `(.L_x_185) ;  /* 0x0000040000007947 */ /* 0x000fca0003800000 */
.L_x_184:
        /* <DEDUP_REMOVED lines=56> */
[----:B------:R-:W-:Y:S05]  /*2470*/  @P0 IADD3 R82, R49, UR22, RZ ;  /* 0x0000001631520c10 */ /* 0x000fea000fffe0ff */
[----:B------:R-:W-:Y:S05]  /*2480*/  @P0 IMAD R82, R82, c[0x0][0x1c8], RZ ;  /* 0x0000720052520a24 */ /* 0x000fea00078e02ff */
[--C-:B------:R-:W-:Y:S02]  /*2490*/  @P0 SHF.R.S32.HI R84, RZ, 0x1f, R82.reuse ;  /* 0x0000001fff540819 */ /* 0x100fe40000011452 */
[----:B------:R-:W-:Y:S04]  /*24a0*/  @P0 IADD3 R82, P2, P1, R73, R32, R82 ;  /* 0x0000002049520210 */ /* 0x000fe8000795e052 */
[----:B------:R-:W-:Y:S02]  /*24b0*/  @P0 IADD3.X R81, R45, R31, R84, P2, P1 ;  /* 0x0000001f2d510210 */ /* 0x000fe400017e2454 */
[C---:B------:R-:W-:Y:S04]  /*24c0*/  @P0 LEA R86, P1, R82.reuse, c[0x0][0x1c0], 0x3 ;  /* 0x0000700052560a11 */ /* 0x040fe800078218ff */
[----:B------:R-:W-:Y:S05]  /*24d0*/  @P0 LEA.HI.X R87, R82, c[0x0][0x1c4], R81, 0x3, P1 ;  /* 0x0000710052570a11 */ /* 0x000fea00008f1c51 */
[----:B------:R0:W5:Y:S04]  /*24e0*/  @P0 LDG.E.64 R26, [R86.64] ;  /* 0x0000001c561a0981 */ /* 0x000168000c1e1b00 */
.L_x_185:
[----:B0-----:R-:W-:Y:S05]  /*24f0*/  BSYNC B0 ;  /* 0x0000000000007941 */ /* 0x001fea0003800000 */
.L_x_183:
[C---:B-----5:R0:W1:Y:S01]  /*2500*/  DFMA R2, R18.reuse, R20, R2 ;  /* 0x000000141202722b */ /* 0x0600620000000002 */
[----:B------:R-:W-:Y:S03]  /*2510*/  UIADD3 UR23, UR23, 0x1, URZ ;  /* 0x0000000117177890 */ /* 0x000fe6000fffe03f */
[C---:B------:R0:W2:Y:S01]  /*2520*/  DFMA R4, R18.reuse, R22, R4 ;  /* 0x000000161204722b */ /* 0x0400a20000000004 */
[----:B------:R-:W-:Y:S03]  /*2530*/  UISETP.GE.AND UP0, UPT, UR23, UR6, UPT ;  /* 0x000000061700728c */ /* 0x000fe6000bf06270 */
[C---:B------:R0:W3:Y:S03]  /*2540*/  DFMA R6, R18.reuse, R24, R6 ;  /* 0x000000181206722b */ /* 0x0400e60000000006 */
[----:B------:R-:W-:Y:S01]  /*2550*/  PLOP3.LUT P0, PT, PT, PT, UP0, 0x80, 0x0 ;  /* 0x000000000000781c */ /* 0x000fe20003f0f008 */
[----:B------:R0:W4:Y:S04]  /*2560*/  DFMA R8, R18, R26, R8 ;  /* 0x0000001a1208722b */ /* 0x0001280000000008 */
[C---:B------:R0:W0:Y:S04]  /*2570*/  DFMA R10, R28.reuse, R20, R10 ;  /* 0x000000141c0a722b */ /* 0x040028000000000a */
[C---:B------:R0:W0:Y:S04]  /*2580*/  DFMA R12, R28.reuse, R22, R12 ;  /* 0x000000161c0c722b */ /* 0x040028000000000c */
[C---:B------:R0:W0:Y:S04]  /*2590*/  DFMA R14, R28.reuse, R24, R14 ;  /* 0x000000181c0e722b */ /* 0x040028000000000e */
[----:B------:R0:W0:Y:S01]  /*25a0*/  DFMA R16, R28, R26, R16 ;  /* 0x0000001a1c10722b */ /* 0x0000220000000010 */
[----:B-1234-:R-:W-:-:S05]  /*25b0*/  @!P0 BRA `(.L_x_186) ;  /* 0xfffff60000008947 */ /* 0x01efca000383ffff */
.L_x_182:
[----:B------:R-:W-:-:S04]  /*25c0*/  UIADD3 UR25, UR25, 0x1, URZ ;  /* 0x0000000119197890 */ /* 0x000fc8000fffe03f */
[----:B------:R-:W-:-:S06]  /*25d0*/  UISETP.GE.AND UP0, UPT, UR25, UR5, UPT ;  /* 0x000000051900728c */ /* 0x000fcc000bf06270 */
[----:B------:R-:W-:-:S13]  /*25e0*/  PLOP3.LUT P0, PT, PT, PT, UP0, 0x80, 0x0 ;  /* 0x000000000000781c */ /* 0x000fda0003f0f008 */
[----:B------:R-:W-:Y:S05]  /*25f0*/  @!P0 BRA `(.L_x_187) ;  /* 0xfffff2c000008947 */ /* 0x000fea000383ffff */
.L_x_181:
[----:B------:R-:W-:-:S04]  /*2600*/  UIADD3 UR26, UR26, 0x1, URZ ;  /* 0x000000011a1a7890 */ /* 0x000fc8000fffe03f */
[----:B------:R-:W-:-:S06]  /*2610*/  UISETP.GE.AND UP0, UPT, UR26, UR4, UPT ;  /* 0x000000041a00728c */ /* 0x000fcc000bf06270 */
[----:B------:R-:W-:-:S13]  /*2620*/  PLOP3.LUT P0, PT, PT, PT, UP0, 0x80, 0x0 ;  /* 0x000000000000781c */ /* 0x000fda0003f0f008 */
[----:B------:R-:W-:Y:S05]  /*2630*/  @!P0 BRA `(.L_x_188) ;  /* 0xfffff24000008947 */ /* 0x000fea000383ffff */
.L_x_180:
[----:B------:R-:W-:Y:S01]  /*2640*/  ISETP.GE.AND P0, PT, R70, c[0x0][0x178], PT ;  /* 0x00005e0046007a0c */ /* 0x000fe20003f06270 */
[----:B------:R-:W-:-:S12]  /*2650*/  BSSY B0, `(.L_x_189) ;  /* 0x0000095000007945 */ /* 0x000fd80003800000 */
[----:B------:R-:W-:Y:S05]  /*2660*/  @P0 BRA `(.L_x_190) ;  /* 0x0000093000000947 */ /* 0x000fea0003800000 */
[----:B------:R-:W-:Y:S01]  /*2670*/  IMAD R0, R80, c[0x0][0x1fc], RZ ;  /* 0x00007f0050007a24 */ /* 0x000fe200078e02ff */
[----:B0-----:R-:W-:Y:S01]  /*2680*/  SHF.R.S32.HI R20, RZ, 0x1f, R67 ;  /* 0x0000001fff147819 */ /* 0x001fe20000011443 */
        /* <DEDUP_REMOVED lines=12> */
[----:B------:R-:W-:-:S02]  /*2750*/  IADD3 R22, P6, P5, R23, R22, R26 ;  /* 0x0000001617167210 */ /* 0x000fc40007dde01a */
[----:B------:R-:W-:Y:S02]  /*2760*/  SHF.R.S32.HI R28, RZ, 0x1f, R23 ;  /* 0x0000001fff1c7819 */ /* 0x000fe40000011417 */
[----:B------:R-:W-:Y:S02]  /*2770*/  SHF.R.S32.HI R23, RZ, 0x1f, R24 ;  /* 0x0000001fff177819 */ /* 0x000fe40000011418 */
[----:B------:R-:W-:Y:S01]  /*2780*/  IADD3.X R29, R18, R29, R21, P1, P0 ;  /* 0x0000001d121d7210 */ /* 0x000fe20000fe0415 */
[----:B------:R-:W-:Y:S01]  /*2790*/  IMAD R18, R74, c[0x0][0x1fc], RZ ;  /* 0x00007f004a127a24 */ /* 0x000fe200078e02ff */
[----:B------:R-:W-:Y:S02]  /*27a0*/  IADD3 R24, P4, P3, R19, R24, R26 ;  /* 0x0000001813187210 */ /* 0x000fe40007b9e01a */
[----:B------:R-:W-:Y:S02]  /*27b0*/  SHF.R.S32.HI R30, RZ, 0x1f, R19 ;  /* 0x0000001fff1e7819 */ /* 0x000fe40000011413 */
[----:B------:R-:W-:-:S02]  /*27c0*/  IADD3 R19, P0, R67, R0, RZ ;  /* 0x0000000043137210 */ /* 0x000fc40007f1e0ff */
[----:B------:R-:W-:Y:S01]  /*27d0*/  IADD3.X R28, R28, R27, R21, P6, P5 ;  /* 0x0000001b1c1c7210 */ /* 0x000fe200037ea415 */
[----:B------:R-:W0:Y:S01]  /*27e0*/  DSETP.NEU.AND P5, PT, RZ, c[0x0][0x210], PT ;  /* 0x00008400ff00762a */ /* 0x000e220003fad000 */
[----:B------:R-:W-:Y:S01]  /*27f0*/  IADD3 R26, P2, P1, R25, R18, R26 ;  /* 0x00000012191a7210 */ /* 0x000fe2000795e01a */
[----:B------:R-:W-:Y:S01]  /*2800*/  IMAD.X R0, R20, 0x1, R29, P0 ;  /* 0x0000000114007824 */ /* 0x000fe200000e061d */
[----:B------:R-:W-:Y:S02]  /*2810*/  SHF.R.S32.HI R18, RZ, 0x1f, R18 ;  /* 0x0000001fff127819 */ /* 0x000fe40000011412 */
[----:B------:R-:W-:Y:S02]  /*2820*/  SHF.R.S32.HI R25, RZ, 0x1f, R25 ;  /* 0x0000001fff197819 */ /* 0x000fe40000011419 */
[----:B------:R-:W-:Y:S02]  /*2830*/  LEA R34, P0, R19, c[0x0][0x1f0], 0x3 ;  /* 0x00007c0013227a11 */ /* 0x000fe400078018ff */
[----:B------:R-:W-:-:S02]  /*2840*/  IADD3.X R25, R25, R18, R21, P2, P1 ;  /* 0x0000001219197210 */ /* 0x000fc400017e2415 */
[----:B------:R-:W-:Y:S02]  /*2850*/  LEA.HI.X R35, R19, c[0x0][0x1f4], R0, 0x3, P0 ;  /* 0x00007d0013237a11 */ /* 0x000fe400000f1c00 */
[----:B------:R-:W-:Y:S02]  /*2860*/  IADD3.X R23, R30, R23, R21, P4, P3 ;  /* 0x000000171e177210 */ /* 0x000fe400027e6415 */
[----:B------:R-:W-:Y:S02]  /*2870*/  SHF.R.S32.HI R19, RZ, 0x1f, R69 ;  /* 0x0000001fff137819 */ /* 0x000fe40000011445 */
[----:B------:R-:W-:Y:S02]  /*2880*/  SHF.R.S32.HI R18, RZ, 0x1f, R71 ;  /* 0x0000001fff127819 */ /* 0x000fe40000011447 */
[----:B------:R-:W-:Y:S02]  /*2890*/  SHF.R.S32.HI R0, RZ, 0x1f, R73 ;  /* 0x0000001fff007819 */ /* 0x000fe40000011449 */
[----:B------:R-:W-:-:S02]  /*28a0*/  IADD3 R22, P2, R69, R22, RZ ;  /* 0x0000001645167210 */ /* 0x000fc40007f5e0ff */
[----:B------:R-:W-:Y:S02]  /*28b0*/  IADD3 R24, P1, R71, R24, RZ ;  /* 0x0000001847187210 */ /* 0x000fe40007f3e0ff */
[----:B------:R-:W-:Y:S01]  /*28c0*/  IADD3 R26, P0, R73, R26, RZ ;  /* 0x0000001a491a7210 */ /* 0x000fe20007f1e0ff */
[----:B------:R-:W-:Y:S01]  /*28d0*/  IMAD.X R21, R19, 0x1, R28, P2 ;  /* 0x0000000113157824 */ /* 0x000fe200010e061c */
[----:B------:R-:W-:Y:S01]  /*28e0*/  ISETP.GE.AND P3, PT, R79, c[0x0][0x180], PT ;  /* 0x000060004f007a0c */ /* 0x000fe20003f66270 */
[----:B------:R-:W-:Y:S01]  /*28f0*/  IMAD.X R23, R18, 0x1, R23, P1 ;  /* 0x0000000112177824 */ /* 0x000fe200008e0617 */
[----:B------:R-:W-:Y:S01]  /*2900*/  LEA R30, P2, R24, c[0x0][0x1f0], 0x3 ;  /* 0x00007c00181e7a11 */ /* 0x000fe200078418ff */
[----:B------:R-:W-:Y:S01]  /*2910*/  IMAD.X R25, R0, 0x1, R25, P0 ;  /* 0x0000000100197824 */ /* 0x000fe200000e0619 */
[----:B------:R-:W-:Y:S02]  /*2920*/  ISETP.LT.AND P4, PT, R80, c[0x0][0x17c], !P3 ;  /* 0x00005f0050007a0c */ /* 0x000fe40005f81270 */
[----:B------:R-:W-:-:S02]  /*2930*/  LEA R32, P3, R22, c[0x0][0x1f0], 0x3 ;  /* 0x00007c0016207a11 */ /* 0x000fc400078618ff */
[----:B------:R-:W-:Y:S02]  /*2940*/  LEA R28, P1, R26, c[0x0][0x1f0], 0x3 ;  /* 0x00007c001a1c7a11 */ /* 0x000fe400078218ff */
[----:B------:R-:W-:Y:S02]  /*2950*/  ISETP.LT.AND P0, PT, R67, c[0x0][0x16c], P4 ;  /* 0x00005b0043007a0c */ /* 0x000fe40002701270 */
[----:B------:R-:W-:Y:S02]  /*2960*/  LEA.HI.X R33, R22, c[0x0][0x1f4], R21, 0x3, P3 ;  /* 0x00007d0016217a11 */ /* 0x000fe400018f1c15 */
[----:B------:R-:W-:Y:S02]  /*2970*/  LEA.HI.X R31, R24, c[0x0][0x1f4], R23, 0x3, P2 ;  /* 0x00007d00181f7a11 */ /* 0x000fe400010f1c17 */
[----:B------:R-:W-:Y:S01]  /*2980*/  LEA.HI.X R29, R26, c[0x0][0x1f4], R25, 0x3, P1 ;  /* 0x00007d001a1d7a11 */ /* 0x000fe200008f1c19 */
[----:B0-----:R-:W-:Y:S06]  /*2990*/  @P5 BRA `(.L_x_191) ;  /* 0x0000017000005947 */ /* 0x001fec0003800000 */
[----:B------:R-:W-:Y:S01]  /*29a0*/  ISETP.GE.AND P2, PT, R77, c[0x0][0x180], PT ;  /* 0x000060004d007a0c */ /* 0x000fe20003f46270 */
[----:B------:R-:W0:Y:S01]  /*29b0*/  @P0 DMUL R2, R2, c[0x0][0x208] ;  /* 0x0000820002020a28 */ /* 0x000e220000000000 */
[----:B------:R-:W-:-:S02]  /*29c0*/  ISETP.GE.AND P1, PT, R75, c[0x0][0x180], PT ;  /* 0x000060004b007a0c */ /* 0x000fc40003f26270 */
[----:B------:R-:W-:Y:S02]  /*29d0*/  ISETP.GE.OR P2, PT, R78, c[0x0][0x17c], P2 ;  /* 0x00005f004e007a0c */ /* 0x000fe40001746670 */
[----:B------:R-:W-:Y:S01]  /*29e0*/  ISETP.GE.OR P1, PT, R76, c[0x0][0x17c], P1 ;  /* 0x00005f004c007a0c */ /* 0x000fe20000f26670 */
[----:B0-----:R-:W0:Y:S01]  /*29f0*/  @P0 DFMA R2, RZ, c[0x0][0x210], R2 ;  /* 0x00008400ff020a2b */ /* 0x001e220000000002 */
[----:B------:R-:W-:Y:S02]  /*2a00*/  ISETP.GE.OR P2, PT, R69, c[0x0][0x16c], P2 ;  /* 0x00005b0045007a0c */ /* 0x000fe40001746670 */
[----:B------:R-:W-:-:S04]  /*2a10*/  ISETP.GE.OR P1, PT, R71, c[0x0][0x16c], P1 ;  /* 0x00005b0047007a0c */ /* 0x000fc80000f26670 */
[----:B0-----:R0:W-:Y:S01]  /*2a20*/  @P0 STG.E.64 [R34.64], R2 ;  /* 0x0000000222000986 */ /* 0x0011e2000c101b1c */
[----:B------:R-:W-:-:S04]  /*2a30*/  ISETP.GE.AND P0, PT, R72, c[0x0][0x180], PT ;  /* 0x0000600048007a0c */ /* 0x000fc80003f06270 */
[----:B------:R-:W-:Y:S02]  /*2a40*/  ISETP.GE.OR P0, PT, R74, c[0x0][0x17c], P0 ;  /* 0x00005f004a007a0c */ /* 0x000fe40000706670 */
[----:B------:R-:W1:Y:S02]  /*2a50*/  @!P2 DMUL R4, R4, c[0x0][0x208] ;  /* 0x000082000404aa28 */ /* 0x000e640000000000 */
[----:B------:R-:W-:Y:S02]  /*2a60*/  ISETP.GE.OR P0, PT, R73, c[0x0][0x16c], P0 ;  /* 0x00005b0049007a0c */ /* 0x000fe40000706670 */
[----:B------:R-:W2:-:S04]  /*2a70*/  @!P1 DMUL R6, R6, c[0x0][0x208] ;  /* 0x0000820006069a28 */ /* 0x000e880000000000 */
[----:B-1----:R-:W1:-:S04]  /*2a80*/  @!P2 DFMA R4, RZ, c[0x0][0x210], R4 ;  /* 0x00008400ff04aa2b */ /* 0x002e480000000004 */
[----:B--2---:R-:W2:-:S03]  /*2a90*/  @!P1 DFMA R6, RZ, c[0x0][0x210], R6 ;  /* 0x00008400ff069a2b */ /* 0x004e860000000006 */
[----:B-1----:R0:W-:Y:S04]  /*2aa0*/  @!P2 STG.E.64 [R32.64], R4 ;  /* 0x000000042000a986 */ /* 0x0021e8000c101b1c */
[----:B--2---:R0:W-:Y:S01]  /*2ab0*/  @!P1 STG.E.64 [R30.64], R6 ;  /* 0x000000061e009986 */ /* 0x0041e2000c101b1c */
[----:B------:R-:W-:Y:S05]  /*2ac0*/  @P0 BRA `(.L_x_190) ;  /* 0x000004d000000947 */ /* 0x000fea0003800000 */
[----:B0-----:R-:W0:-:S06]  /*2ad0*/  DMUL R2, R8, c[0x0][0x208] ;  /* 0x0000820008027a28 */ /* 0x001e0c0000000000 */
[----:B0-----:R-:W0:-:S07]  /*2ae0*/  DFMA R2, RZ, c[0x0][0x210], R2 ;  /* 0x00008400ff027a2b */ /* 0x001e0e0000000002 */
[----:B0-----:R0:W-:Y:S01]  /*2af0*/  STG.E.64 [R28.64], R2 ;  /* 0x000000021c007986 */ /* 0x0011e2000c101b1c */
[----:B------:R-:W-:Y:S05]  /*2b00*/  BRA `(.L_x_190) ;  /* 0x0000049000007947 */ /* 0x000fea0003800000 */
.L_x_191:
        /* <DEDUP_REMOVED lines=11> */
[----:B------:R-:W-:-:S06]  /*2bc0*/  @P0 LEA.HI.X R25, R22, c[0x0][0x1dc], R21, 0x3, P1 ;  /* 0x0000770016190a11 */ /* 0x000fcc00008f1c15 */
[----:B------:R-:W2:Y:S01]  /*2bd0*/  @P0 LDG.E.64 R24, [R24.64] ;  /* 0x0000001c18180981 */ /* 0x000ea2000c1e1b00 */
[----:B------:R-:W-:Y:S01]  /*2be0*/  ISETP.GE.AND P2, PT, R77, c[0x0][0x180], PT ;  /* 0x000060004d007a0c */ /* 0x000fe20003f46270 */
[----:B------:R-:W2:-:S03]  /*2bf0*/  @P0 DMUL R2, R2, c[0x0][0x208] ;  /* 0x0000820002020a28 */ /* 0x000e860000000000 */
        /* <DEDUP_REMOVED lines=14> */
[----:B--2---:R-:W0:-:S07]  /*2ce0*/  @P0 DFMA R24, R24, c[0x0][0x210], R2 ;  /* 0x0000840018180a2b */ /* 0x004e0e0000000002 */
[----:B0-----:R0:W-:Y:S04]  /*2cf0*/  @P0 STG.E.64 [R34.64], R24 ;  /* 0x0000001822000986 */ /* 0x0011e8000c101b1c */
[----:B------:R-:W2:Y:S01]  /*2d00*/  @!P2 LDG.E.64 R22, [R26.64] ;  /* 0x0000001c1a16a981 */ /* 0x000ea2000c1e1b00 */
[----:B------:R-:W-:Y:S01]  /*2d10*/  ISETP.GE.AND P1, PT, R75, c[0x0][0x180], PT ;  /* 0x000060004b007a0c */ /* 0x000fe20003f26270 */
[----:B------:R-:W2:-:S03]  /*2d20*/  @!P2 DMUL R4, R4, c[0x0][0x208] ;  /* 0x000082000404aa28 */ /* 0x000e860000000000 */
        /* <DEDUP_REMOVED lines=14> */
[----:B--2---:R-:W1:-:S07]  /*2e10*/  @!P2 DFMA R22, R22, c[0x0][0x210], R4 ;  /* 0x000084001616aa2b */ /* 0x004e4e0000000004 */
[----:B-1----:R0:W-:Y:S04]  /*2e20*/  @!P2 STG.E.64 [R32.64], R22 ;  /* 0x000000162000a986 */ /* 0x0021e8000c101b1c */
        /* <DEDUP_REMOVED lines=20> */
[----:B------:R-:W2:-:S06]  /*2f70*/  @!P0 DMUL R8, R8, c[0x0][0x208] ;  /* 0x0000820008088a28 */ /* 0x000e8c0000000000 */
[----:B--2---:R-:W1:-:S07]  /*2f80*/  @!P0 DFMA R8, R2, c[0x0][0x210], R8 ;  /* 0x0000840002088a2b */ /* 0x004e4e0000000008 */
[----:B-1----:R0:W-:Y:S04]  /*2f90*/  @!P0 STG.E.64 [R28.64], R8 ;  /* 0x000000081c008986 */ /* 0x0021e8000c101b1c */
.L_x_190:
[----:B------:R-:W-:Y:S05]  /*2fa0*/  BSYNC B0 ;  /* 0x0000000000007941 */ /* 0x000fea0003800000 */
.L_x_189:
[----:B------:R-:W-:-:S04]  /*2fb0*/  IADD3 R70, R70, 0x1, RZ ;  /* 0x0000000146467810 */ /* 0x000fc80007ffe0ff */
[----:B------:R-:W-:-:S13]  /*2fc0*/  ISETP.GE.AND P0, PT, R70, c[0x0][0x178], PT ;  /* 0x00005e0046007a0c */ /* 0x000fda0003f06270 */
[----:B------:R-:W-:Y:S05]  /*2fd0*/  @P0 EXIT ;  /* 0x000000000000094d */ /* 0x000fea0003800000 */
[----:B0-----:R-:W-:Y:S01]  /*2fe0*/  IMAD R8, R80, c[0x0][0x1fc], RZ ;  /* 0x00007f0050087a24 */ /* 0x001fe200078e02ff */
[----:B------:R-:W-:Y:S01]  /*2ff0*/  SHF.R.S32.HI R6, RZ, 0x1f, R67 ;  /* 0x0000001fff067819 */ /* 0x000fe20000011443 */
        /* <DEDUP_REMOVED lines=15> */
[----:B------:R-:W-:Y:S02]  /*30f0*/  IADD3 R20, P4, P3, R9, R20, R22 ;  /* 0x0000001409147210 */ /* 0x000fe40007b9e016 */
[----:B------:R-:W-:Y:S01]  /*3100*/  IADD3.X R21, R0, R21, R19, P1, P0 ;  /* 0x0000001500157210 */ /* 0x000fe20000fe0413 */
[----:B------:R-:W-:Y:S01]  /*3110*/  IMAD R0, R72, c[0x0][0x1f8], RZ ;  /* 0x00007e0048007a24 */ /* 0x000fe200078e02ff */
        /* <DEDUP_REMOVED lines=10> */
[----:B------:R-:W-:Y:S02]  /*31c0*/  IADD3.X R0, R0, R3, R19, P2, P1 ;  /* 0x0000000300007210 */ /* 0x000fe400017e2413 */
[----:B------:R-:W-:Y:S02]  /*31d0*/  SHF.R.S32.HI R7, RZ, 0x1f, R69 ;  /* 0x0000001fff077819 */ /* 0x000fe40000011445 */
[----:B------:R-:W-:Y:S02]  /*31e0*/  IADD3 R18, P3, R69, R18, RZ ;  /* 0x0000001245127210 */ /* 0x000fe40007f7e0ff */
[----:B------:R-:W-:Y:S02]  /*31f0*/  SHF.R.S32.HI R5, RZ, 0x1f, R71 ;  /* 0x0000001fff057819 */ /* 0x000fe40000011447 */
[----:B------:R-:W-:Y:S02]  /*3200*/  SHF.R.S32.HI R3, RZ, 0x1f, R73 ;  /* 0x0000001fff037819 */ /* 0x000fe40000011449 */
[----:B------:R-:W-:-:S02]  /*3210*/  IADD3 R20, P2, R71, R20, RZ ;  /* 0x0000001447147210 */ /* 0x000fc40007f5e0ff */
[----:B------:R-:W-:Y:S02]  /*3220*/  IADD3 R22, P1, R73, R22, RZ ;  /* 0x0000001649167210 */ /* 0x000fe40007f3e0ff */
[----:B------:R-:W-:Y:S01]  /*3230*/  LEA.HI.X R25, R9, c[0x0][0x1f4], R8, 0x3, P0 ;  /* 0x00007d0009197a11 */ /* 0x000fe200000f1c08 */
        /* <DEDUP_REMOVED lines=12> */
[----:B0-----:R-:W-:Y:S08]  /*3300*/  @P4 BRA `(.L_x_192) ;  /* 0x0000017000004947 */ /* 0x001ff00003800000 */
        /* <DEDUP_REMOVED lines=18> */
[----:B------:R-:W-:Y:S05]  /*3430*/  @P0 EXIT ;  /* 0x000000000000094d */ /* 0x000fea0003800000 */
[----:B------:R-:W1:-:S06]  /*3440*/  DMUL R2, R16, c[0x0][0x208] ;  /* 0x0000820010027a28 */ /* 0x000e4c0000000000 */
[----:B-1----:R-:W1:-:S07]  /*3450*/  DFMA R2, RZ, c[0x0][0x210], R2 ;  /* 0x00008400ff027a2b */ /* 0x002e4e0000000002 */
[----:B-1----:R-:W-:Y:S01]  /*3460*/  STG.E.64 [R8.64], R2 ;  /* 0x0000000208007986 */ /* 0x002fe2000c101b1c */
[----:B------:R-:W-:Y:S05]  /*3470*/  EXIT ;  /* 0x000000000000794d */ /* 0x000fea0003800000 */
.L_x_192:
        /* <DEDUP_REMOVED lines=32> */
[----:B------:R-:W2:Y:S01]  /*3680*/  @!P1 DMUL R12, R12, c[0x0][0x208] ;  /* 0x000082000c0c9a28 */ /* 0x000ea20000000000 */
[----:B------:R-:W-:Y:S01]  /*3690*/  ISETP.GE.AND P0, PT, R75, c[0x0][0x180], PT ;  /* 0x000060004b007a0c */ /* 0x000fe20003f06270 */
[----:B------:R-:W-:Y:S03]  /*36a0*/  BSSY B0, `(.L_x_193) ;  /* 0x0000016000007945 */ /* 0x000fe60003800000 */
[----:B------:R-:W-:-:S04]  /*36b0*/  ISETP.GE.OR P0, PT, R76, c[0x0][0x17c], P0 ;  /* 0x00005f004c007a0c */ /* 0x000fc80000706670 */
[----:B------:R-:W-:Y:S01]  /*36c0*/  ISETP.GE.OR P0, PT, R71, c[0x0][0x16c], P0 ;  /* 0x00005b0047007a0c */ /* 0x000fe20000706670 */
[----:B--2---:R-:W1:-:S07]  /*36d0*/  @!P1 DFMA R12, R6, c[0x0][0x210], R12 ;  /* 0x00008400060c9a2b */ /* 0x004e4e000000000c */
[----:B-1----:R0:W-:Y:S05]  /*36e0*/  @!P1 STG.E.64 [R28.64], R12 ;  /* 0x0000000c1c009986 */ /* 0x0021ea000c101b1c */
[----:B------:R-:W-:Y:S05]  /*36f0*/  @P0 BRA `(.L_x_194) ;  /* 0x0000010000000947 */ /* 0x000fea0003800000 */
[----:B------:R-:W-:Y:S02]  /*3700*/  IMAD R75, R75, c[0x0][0x1e0], RZ ;  /* 0x000078004b4b7a24 */ /* 0x000fe400078e02ff */
[----:B------:R-:W-:Y:S02]  /*3710*/  IMAD R76, R76, c[0x0][0x1e4], RZ ;  /* 0x000079004c4c7a24 */ /* 0x000fe400078e02ff */
[----:B------:R-:W-:Y:S01]  /*3720*/  IMAD R0, R70, c[0x0][0x1e8], RZ ;  /* 0x00007a0046007a24 */ /* 0x000fe200078e02ff */
[----:B------:R-:W-:-:S02]  /*3730*/  SHF.R.S32.HI R2, RZ, 0x1f, R75 ;  /* 0x0000001fff027819 */ /* 0x000fc4000001144b */
[----:B------:R-:W-:Y:S02]  /*3740*/  SHF.R.S32.HI R7, RZ, 0x1f, R76 ;  /* 0x0000001fff077819 */ /* 0x000fe4000001144c */
[--C-:B------:R-:W-:Y:S02]  /*3750*/  IADD3 R4, P1, P0, R75, R76, R0.reuse ;  /* 0x0000004c4b047210 */ /* 0x100fe4000783e000 */
[----:B------:R-:W-:-:S04]  /*3760*/  SHF.R.S32.HI R0, RZ, 0x1f, R0 ;  /* 0x0000001fff007819 */ /* 0x000fc80000011400 */
[----:B------:R-:W-:Y:S02]  /*3770*/  IADD3.X R0, R2, R7, R0, P1, P0 ;  /* 0x0000000702007210 */ /* 0x000fe40000fe0400 */
[----:B------:R-:W-:-:S05]  /*3780*/  IADD3 R4, P0, R71, R4, RZ ;  /* 0x0000000447047210 */ /* 0x000fca0007f1e0ff */
[----:B------:R-:W-:Y:S01]  /*3790*/  IMAD.X R5, R5, 0x1, R0, P0 ;  /* 0x0000000105057824 */ /* 0x000fe200000e0600 */
[----:B------:R-:W-:-:S04]  /*37a0*/  LEA R6, P0, R4, c[0x0][0x1d8], 0x3 ;  /* 0x0000760004067a11 */ /* 0x000fc800078018ff */
[----:B------:R-:W-:-:S06]  /*37b0*/  LEA.HI.X R7, R4, c[0x0][0x1dc], R5, 0x3, P0 ;  /* 0x0000770004077a11 */ /* 0x000fcc00000f1c05 */
[----:B------:R-:W2:Y:S01]  /*37c0*/  LDG.E.64 R6, [R6.64] ;  /* 0x0000001c06067981 */ /* 0x000ea2000c1e1b00 */
[----:B------:R-:W2:-:S06]  /*37d0*/  DMUL R14, R14, c[0x0][0x208] ;  /* 0x000082000e0e7a28 */ /* 0x000e8c0000000000 */
[----:B--2---:R-:W1:-:S07]  /*37e0*/  DFMA R14, R6, c[0x0][0x210], R14 ;  /* 0x00008400060e7a2b */ /* 0x004e4e000000000e */
[----:B-1----:R1:W-:Y:S04]  /*37f0*/  STG.E.64 [R26.64], R14 ;  /* 0x0000000e1a007986 */ /* 0x0023e8000c101b1c */
.L_x_194:
[----:B------:R-:W-:Y:S05]  /*3800*/  BSYNC B0 ;  /* 0x0000000000007941 */ /* 0x000fea0003800000 */
.L_x_193:
[----:B------:R-:W-:-:S04]  /*3810*/  ISETP.GE.AND P0, PT, R72, c[0x0][0x180], PT ;  /* 0x0000600048007a0c */ /* 0x000fc80003f06270 */
[----:B------:R-:W-:-:S04]  /*3820*/  ISETP.GE.OR P0, PT, R74, c[0x0][0x17c], P0 ;  /* 0x00005f004a007a0c */ /* 0x000fc80000706670 */
[----:B------:R-:W-:-:S13]  /*3830*/  ISETP.GE.OR P0, PT, R73, c[0x0][0x16c], P0 ;  /* 0x00005b0049007a0c */ /* 0x000fda0000706670 */
[----:B------:R-:W-:Y:S05]  /*3840*/  @P0 EXIT ;  /* 0x000000000000094d */ /* 0x000fea0003800000 */
[----:B------:R-:W-:Y:S02]  /*3850*/  IMAD R72, R72, c[0x0][0x1e0], RZ ;  /* 0x0000780048487a24 */ /* 0x000fe400078e02ff */
[----:B------:R-:W-:Y:S02]  /*3860*/  IMAD R5, R74, c[0x0][0x1e4], RZ ;  /* 0x000079004a057a24 */ /* 0x000fe400078e02ff */
        /* <DEDUP_REMOVED lines=12> */
[----:B--2---:R-:W2:-:S07]  /*3930*/  DFMA R16, R2, c[0x0][0x210], R16 ;  /* 0x0000840002107a2b */ /* 0x004e8e0000000010 */
[----:B--2---:R-:W-:Y:S01]  /*3940*/  STG.E.64 [R8.64], R16 ;  /* 0x0000001008007986 */ /* 0x004fe2000c101b1c */
[----:B------:R-:W-:Y:S05]  /*3950*/  EXIT ;  /* 0x000000000000794d */ /* 0x000fea0003800000 */
        .weak           $__internal_3_$__cuda_sm20_div_s64
        .type           $__internal_3_$__cuda_sm20_div_s64,@function
        .size           $__internal_3_$__cuda_sm20_div_s64,(.L_x_367 - $__internal_3_$__cuda_sm20_div_s64)
$__internal_3_$__cuda_sm20_div_s64:
        /* <DEDUP_REMOVED lines=82> */
[----:B------:R-:W-:Y:S06]  /*3e80*/  RET.REL.NODEC R8 `(_ZN7cutlass9reference6device6kernel11Conv2dWgradIdNS_6layout10TensorNHWCEdS5_dS5_ddNS_16NumericConverterIddLNS_15FloatRoundStyleE2EEENS_12multiply_addIdddEELi2ELi4ELi8ELi16EEEvNS_4conv17Conv2dProblemSizeENS_9TensorRefIT_T0_EENSD_IT1_T2_EENSD_IT3_T4_EESM_T5_SN_) ;  /* 0xffffc17008007950 */ /* 0x000fec0003c3ffff */
.L_x_195:
        /* <DEDUP_REMOVED lines=15> */
.L_x_367:


//--------------------- .text._ZN7cutlass9reference6device6kernel11Conv2dDgradIdNS_6layout10TensorNHWCEdS5_dS5_ddNS_16NumericConverterIddLNS_15FloatRoundStyleE2EEENS_12multiply_addIdddEELi2ELi4ELi16ELi8EEEvNS_4conv17Conv2dProblemSizeENS_9TensorRefIT_T0_EENSD_IT1_T2_EENSD_IT3_T4_EESM_T5_SN_ --------------------------
	.section	.text._ZN7cutlass9reference6device6kernel11Conv2dDgradIdNS_6layout10TensorNHWCEdS5_dS5_ddNS_16NumericConverterIddLNS_15FloatRoundStyleE2EEENS_12multiply_addIdddEELi2ELi4ELi16ELi8EEEvNS_4conv17Conv2dProblemSizeENS_9TensorRefIT_T0_EENSD_IT1_T2_EENSD_IT3_T4_EESM_T5_SN_,"ax",@progbits
	.sectioninfo	@"SHI_REGISTERS=54"
	.align	128
        .global         _ZN7cutlass9reference6device6kernel11Conv2dDgradIdNS_6layout10TensorNHWCEdS5_dS5_ddNS_16NumericConverterIddLNS_15FloatRoundStyleE2EEENS_12multiply_addIdddEELi2ELi4ELi16ELi8EEEvNS_4conv17Conv2dProblemSizeENS_9TensorRefIT_T0_EENSD_IT1_T2_EENSD_IT3_T4_EESM_T5_SN_
        .type           _ZN7cutlass9reference6device6kernel11Conv2dDgradIdNS_6layout10TensorNHWCEdS5_dS5_ddNS_16NumericConverterIddLNS_15FloatRoundStyleE2EEENS_12multiply_addIdddEELi2ELi4ELi16ELi8EEEvNS_4conv17Conv2dProblemSizeENS_9TensorRefIT_T0_EENSD_IT1_T2_EENSD_IT3_T4_EESM_T5_SN_,@function
        .size           _ZN7cutlass9reference6device6kernel11Conv2dDgradIdNS_6layout10TensorNHWCEdS5_dS5_ddNS_16NumericConverterIddLNS_15FloatRoundStyleE2EEENS_12multiply_addIdddEELi2ELi4ELi16ELi8EEEvNS_4conv17Conv2dProblemSizeENS_9TensorRefIT_T0_EENSD_IT1_T2_EENSD_IT3_T4_EESM_T5_SN_,(.L_x_368 - _ZN7cutlass9reference6device6kernel11Conv2dDgradIdNS_6layout10TensorNHWCEdS5_dS5_ddNS_16NumericConverterIddLNS_15FloatRoundStyleE2EEENS_12multiply_addIdddEELi2ELi4ELi16ELi8EEEvNS_4conv17Conv2dProblemSizeENS_9TensorRefIT_T0_EENSD_IT1_T2_EENSD_IT3_T4_EESM_T5_SN_)
        .other          _ZN7cutlass9reference6device6kernel11Conv2dDgradIdNS_6layout10TensorNHWCEdS5_dS5_ddNS_16NumericConverterIddLNS_15FloatRoundStyleE2EEENS_12multiply_addIdddEELi2ELi4ELi16ELi8EEEvNS_4conv17Conv2dProblemSizeENS_9TensorRefIT_T0_EENSD_IT1_T2_EENSD_IT3_T4_EESM_T5_SN_,@"STO_CUDA_ENTRY STV_DEFAULT"
_ZN7cutlass9reference6device6kernel11Conv2dDgradIdNS_6layout10TensorNHWCEdS5_dS5_ddNS_16NumericConverterIddLNS_15FloatRoundStyleE2EEENS_12multiply_addIdddEELi2ELi4ELi16ELi8EEEvNS_4conv17Conv2dProblemSizeENS_9TensorRefIT_T0_EENSD_IT1_T2_EENSD_IT3_T4_EESM_T5_SN_:
.text._ZN7cutlass9reference6device6kernel11Conv2dDgradIdNS_6layout10TensorNHWCEdS5_dS5_ddNS_16NumericConverterIddLNS_15FloatRoundStyleE2EEENS_12multiply_addIdddEELi2ELi4ELi16ELi8EEEvNS_4conv17Conv2dProblemSizeENS_9TensorRefIT_T0_EENSD_IT1_T2_EENSD_IT3_T4_EESM_T5_SN_:
        /* <DEDUP_REMOVED lines=25> */
[----:B------:R-:W-:Y:S05]  /*0190*/  CALL.REL.NOINC `($__internal_4_$__cuda_sm20_div_s64) ;  /* 0x000026d000007944 */ /* 0x000fea0003c00000 */
        /* <DEDUP_REMOVED lines=8> */
.L_x_197:
        /* <DEDUP_REMOVED lines=21> */
.L_x_198:
[----:B------:R-:W-:Y:S05]  /*0370*/  BSYNC B0 ;  /* 0x0000000000007941 */ /* 0x000fea0003800000 */
.L_x_196:
[----:B------:R-:W-:Y:S01]  /*0380*/  LOP3.LUT R0, R9, UR4, RZ, 0xfc, !PT ;  /* 0x0000000409007c12 */ /* 0x000fe2000f8efcff */
[----:B------:R-:W-:Y:S03]  /*0390*/  BSSY B0, `(.L_x_199) ;  /* 0x000001f000007945 */ /* 0x000fe60003800000 */
[----:B------:R-:W-:-:S13]  /*03a0*/  ISETP.NE.U32.AND P0, PT, R0, RZ, PT ;  /* 0x000000ff0000720c */ /* 0x000fda0003f05070 */
[----:B------:R-:W-:Y:S05]  /*03b0*/  @!P0 BRA `(.L_x_200) ;  /* 0x0000008000008947 */ /* 0x000fea0003800000 */
[----:B------:R-:W-:Y:S01]  /*03c0*/  IMAD.MOV.U32 R8, RZ, RZ, c[0x0][0x168] ;  /* 0x00005a00ff087624 */ /* 0x000fe200078e00ff */
[----:B------:R-:W-:Y:S02]  /*03d0*/  MOV R7, UR4 ;  /* 0x0000000400077c02 */ /* 0x000fe40008000f00 */
[----:B------:R-:W-:Y:S02]  /*03e0*/  MOV R6, 0x400 ;  /* 0x0000040000067802 */ /* 0x000fe40000000f00 */
[----:B------:R-:W-:Y:S05]  /*03f0*/  CALL.REL.NOINC `($__internal_4_$__cuda_sm20_div_s64) ;  /* 0x0000247000007944 */ /* 0x000fea0003c00000 */
[----:B------:R-:W-:Y:S02]  /*0400*/  IADD3 R33, -R38, RZ, RZ ;  /* 0x000000ff26217210 */ /* 0x000fe40007ffe1ff */
[----:B------:R-:W-:-:S03]  /*0410*/  MOV R40, R38 ;  /* 0x0000002600287202 */ /* 0x000fc60000000f00 */
[----:B------:R-:W-:Y:S01]  /*0420*/  IMAD R33, R33, c[0x0][0x168], R14 ;  /* 0x00005a0021217a24 */ /* 0x000fe200078e020e */
[----:B------:R-:W-:Y:S05]  /*0430*/  BRA `(.L_x_201) ;  /* 0x0000014000007947 */ /* 0x000fea0003800000 */
.L_x_200:
        /* <DEDUP_REMOVED lines=20> */
.L_x_201:
[----:B------:R-:W-:Y:S05]  /*0580*/  BSYNC B0 ;  /* 0x0000000000007941 */ /* 0x000fea0003800000 */
.L_x_199:
        /* <DEDUP_REMOVED lines=22> */
.L_x_203:
        /* <DEDUP_REMOVED lines=21> */
.L_x_204:
[----:B------:R-:W-:Y:S05]  /*0840*/  BSYNC B0 ;  /* 0x0000000000007941 */ /* 0x000fea0003800000 */
.L_x_202:
        /* <DEDUP_REMOVED lines=8> */
[----:B------:R-:W-:Y:S05]  /*08d0*/  CALL.REL.NOINC `($__internal_4_$__cuda_sm20_div_s64) ;  /* 0x00001f9000007944 */ /* 0x000fea0003c00000 */
[----:B------:R-:W-:-:S05]  /*08e0*/  IADD3 R3, -R38, RZ, RZ ;  /* 0x000000ff26037210 */ /* 0x000fca0007ffe1ff */
[----:B------:R-:W-:Y:S01]  /*08f0*/  IMAD R34, R3, c[0x0][0x168], R34 ;  /* 0x00005a0003227a24 */ /* 0x000fe200078e0222 */
[----:B------:R-:W-:Y:S05]  /*0900*/  BRA `(.L_x_207) ;  /* 0x0000014000007947 */ /* 0x000fea0003800000 */
.L_x_206:
        /* <DEDUP_REMOVED lines=20> */
.L_x_207:
[----:B------:R-:W-:Y:S05]  /*0a50*/  BSYNC B0 ;  /* 0x0000000000007941 */ /* 0x000fea0003800000 */
.L_x_205:
[----:B------:R-:W-:Y:S01]  /*0a60*/  MOV R0, c[0x0][0x17c] ;  /* 0x00005f0000007a02 */ /* 0x000fe20000000f00 */
[----:B------:R-:W-:Y:S01]  /*0a70*/  ULDC.64 UR16, c[0x0][0x118] ;  /* 0x0000460000107ab9 */ /* 0x000fe20000000a00 */
[----:B------:R-:W-:Y:S01]  /*0a80*/  CS2R R16, SRZ ;  /* 0x0000000000107805 */ /* 0x000fe2000001ff00 */
[----:B------:R-:W-:Y:S01]  /*0a90*/  CS2R R14, SRZ ;  /* 0x00000000000e7805 */ /* 0x000fe2000001ff00 */
[----:B------:R-:W-:Y:S01]  /*0aa0*/  ISETP.GE.AND P0, PT, R0, 0x1, PT ;  /* 0x000000010000780c */ /* 0x000fe20003f06270 */
[----:B------:R-:W-:Y:S01]  /*0ab0*/  CS2R R12, SRZ ;  /* 0x00000000000c7805 */ /* 0x000fe2000001ff00 */
[----:B------:R-:W-:Y:S01]  /*0ac0*/  CS2R R10, SRZ ;  /* 0x00000000000a7805 */ /* 0x000fe2000001ff00 */
[----:B------:R-:W-:Y:S01]  /*0ad0*/  CS2R R8, SRZ ;  /* 0x0000000000087805 */ /* 0x000fe2000001ff00 */
[----:B------:R-:W-:Y:S01]  /*0ae0*/  CS2R R6, SRZ ;  /* 0x0000000000067805 */ /* 0x000fe2000001ff00 */
[----:B------:R-:W-:Y:S01]  /*0af0*/  CS2R R4, SRZ ;  /* 0x0000000000047805 */ /* 0x000fe2000001ff00 */
[----:B------:R-:W-:-:S07]  /*0b00*/  CS2R R2, SRZ ;  /* 0x0000000000027805 */ /* 0x000fce000001ff00 */
[----:B------:R-:W-:Y:S05]  /*0b10*/  @!P0 BRA `(.L_x_208) ;  /* 0x0000128000008947 */ /* 0x000fea0003800000 */
[C---:B------:R-:W-:Y:S01]  /*0b20*/  IADD3 R37, R42.reuse, 0x1, RZ ;  /* 0x000000012a257810 */ /* 0x040fe20007ffe0ff */
[----:B------:R-:W-:Y:S01]  /*0b30*/  IMAD R46, R39, c[0x0][0x1b8], RZ ;  /* 0x00006e00272e7a24 */ /* 0x000fe200078e02ff */
[----:B------:R-:W-:Y:S01]  /*0b40*/  IADD3 R16, R42, 0x2, RZ ;  /* 0x000000022a107810 */ /* 0x000fe20007ffe0ff */
[----:B------:R-:W-:Y:S01]  /*0b50*/  IMAD R44, R41, c[0x0][0x1b8], RZ ;  /* 0x00006e00292c7a24 */ /* 0x000fe200078e02ff */
[----:B------:R-:W-:Y:S01]  /*0b60*/  ISETP.GE.AND P0, PT, R37, c[0x0][0x16c], PT ;  /* 0x00005b0025007a0c */ /* 0x000fe20003f06270 */
[----:B------:R-:W-:Y:S01]  /*0b70*/  IMAD.WIDE R46, R46, 0x8, RZ ;  /* 0x000000082e2e7825 */ /* 0x000fe200078e02ff */
[----:B------:R-:W-:Y:S01]  /*0b80*/  IADD3 R0, R42, 0x3, RZ ;  /* 0x000000032a007810 */ /* 0x000fe20007ffe0ff */
[----:B------:R-:W-:Y:S01]  /*0b90*/  UMOV UR15, URZ ;  /* 0x0000003f000f7c82 */ /* 0x000fe20008000000 */
[----:B------:R-:W-:Y:S01]  /*0ba0*/  P2R R17, PR, RZ, 0x1 ;  /* 0x00000001ff117803 */ /* 0x000fe20000000000 */
[----:B------:R-:W-:Y:S01]  /*0bb0*/  IMAD.WIDE R44, R44, 0x8, RZ ;  /* 0x000000082c2c7825 */ /* 0x000fe200078e02ff */
[----:B------:R-:W-:Y:S01]  /*0bc0*/  ISETP.GE.AND P6, PT, R16, c[0x0][0x16c], PT ;  /* 0x00005b0010007a0c */ /* 0x000fe20003fc6270 */
[----:B------:R-:W-:Y:S01]  /*0bd0*/  ULDC UR9, c[0x0][0x1d0] ;  /* 0x0000740000097ab9 */ /* 0x000fe20000000800 */
[----:B------:R-:W-:Y:S01]  /*0be0*/  ISETP.GE.AND P5, PT, R0, c[0x0][0x16c], PT ;  /* 0x00005b0000007a0c */ /* 0x000fe20003fa6270 */
[----:B------:R-:W-:Y:S01]  /*0bf0*/  CS2R R16, SRZ ;  /* 0x0000000000107805 */ /* 0x000fe2000001ff00 */
[----:B------:R-:W-:Y:S01]  /*0c00*/  SHF.R.S32.HI R35, RZ, 0x1f, R42 ;  /* 0x0000001fff237819 */ /* 0x000fe2000001142a */
[----:B------:R-:W-:-:S02]  /*0c10*/  ULDC UR8, c[0x0][0x178] ;  /* 0x00005e0000087ab9 */ /* 0x000fc40000000800 */
[----:B------:R-:W-:Y:S02]  /*0c20*/  ULDC UR7, c[0x0][0x180] ;  /* 0x0000600000077ab9 */ /* 0x000fe40000000800 */
[----:B------:R-:W-:Y:S02]  /*0c30*/  ULDC UR6, c[0x0][0x17c] ;  /* 0x00005f0000067ab9 */ /* 0x000fe40000000800 */
.L_x_221:
[----:B------:R-:W-:-:S10]  /*0c40*/  HFMA2.MMA R0, -RZ, RZ, 0, 5.9604644775390625e-08 ;  /* 0x00000001ff007435 */ /* 0x000fd400000001ff */
[----:B------:R-:W-:-:S13]  /*0c50*/  ISETP.LE.AND P0, PT, R0, c[0x0][0x180], PT ;  /* 0x0000600000007a0c */ /* 0x000fda0003f03270 */
[----:B0-----:R-:W-:Y:S05]  /*0c60*/  @!P0 BRA `(.L_x_209) ;  /* 0x000010e000008947 */ /* 0x001fea0003800000 */
        /* <DEDUP_REMOVED lines=10> */
.L_x_220:
[----:B------:R-:W-:-:S04]  /*0d10*/  MOV R0, 0x1 ;  /* 0x0000000100007802 */ /* 0x000fc80000000f00 */
[----:B------:R-:W-:-:S13]  /*0d20*/  ISETP.LE.AND P0, PT, R0, c[0x0][0x178], PT ;  /* 0x00005e0000007a0c */ /* 0x000fda0003f03270 */
[----:B0-----:R-:W-:Y:S05]  /*0d30*/  @!P0 BRA `(.L_x_210) ;  /* 0x00000fc000008947 */ /* 0x001fea0003800000 */
[----:B------:R-:W-:Y:S01]  /*0d40*/  LOP3.LUT R18, RZ, UR14, RZ, 0x33, !PT ;  /* 0x0000000eff127c12 */ /* 0x000fe2000f8e33ff */
[----:B------:R-:W-:Y:S01]  /*0d50*/  UMOV UR13, URZ ;  /* 0x0000003f000d7c82 */ /* 0x000fe20008000000 */
[----:B------:R-:W-:Y:S01]  /*0d60*/  ISETP.NE.AND P0, PT, R0, c[0x0][0x19c], PT ;  /* 0x0000670000007a0c */ /* 0x000fe20003f05270 */
[----:B------:R-:W-:Y:S01]  /*0d70*/  IMAD.MOV.U32 R0, RZ, RZ, c[0x0][0x198] ;  /* 0x00006600ff007624 */ /* 0x000fe200078e00ff */
        /* <DEDUP_REMOVED lines=12> */
.L_x_219:
[----:B------:R-:W-:Y:S01]  /*0e40*/  PLOP3.LUT P0, PT, PT, PT, PT, 0x8, 0x0 ;  /* 0x000000000000781c */ /* 0x000fe20003f0e170 */
[----:B------:R-:W-:Y:S01]  /*0e50*/  BSSY B0, `(.L_x_211) ;  /* 0x0000018000007945 */ /* 0x000fe20003800000 */
[----:B0-----:R-:W-:-:S06]  /*0e60*/  @!P3 BRA `(.L_x_212) ;  /* 0x000001600000b947 */ /* 0x001fcc0003800000 */
[----:B------:R-:W-:Y:S01]  /*0e70*/  IABS R19, c[0x0][0x18c] ;  /* 0x0000630000137a13 */ /* 0x000fe20000000000 */
[----:B------:R-:W-:Y:S03]  /*0e80*/  IMAD.MOV.U32 R20, RZ, RZ, RZ ;  /* 0x000000ffff147224 */ /* 0x000fe600078e00ff */
[----:B------:R-:W0:Y:S10]  /*0e90*/  I2F.RP R24, R19 ;  /* 0x0000001300187306 */ /* 0x000e340000209400 */
[----:B0-----:R-:W0:Y:S02]  /*0ea0*/  MUFU.RCP R18, R24 ;  /* 0x0000001800127308 */ /* 0x001e240000001000 */
[----:B0-----:R-:W-:Y:S08]  /*0eb0*/  IADD3 R22, R18, 0xffffffe, RZ ;  /* 0x0ffffffe12167810 */ /* 0x001ff00007ffe0ff */
[----:B------:R-:W0:Y:S02]  /*0ec0*/  F2I.FTZ.U32.TRUNC.NTZ R21, R22 ;  /* 0x0000001600157305 */ /* 0x000e24000021f000 */
[--C-:B0-----:R-:W-:Y:S04]  /*0ed0*/  IMAD.MOV R18, RZ, RZ, -R21.reuse ;  /* 0x000000ffff127224 */ /* 0x101fe800078e0a15 */
        /* <DEDUP_REMOVED lines=15> */
.L_x_212:
[----:B------:R-:W-:Y:S05]  /*0fd0*/  BSYNC B0 ;  /* 0x0000000000007941 */ /* 0x000fea0003800000 */
.L_x_211:
[----:B------:R-:W-:Y:S01]  /*0fe0*/  ISETP.LT.OR P0, PT, R30, RZ, !P0 ;  /* 0x000000ff1e00720c */ /* 0x000fe20004701670 */
[----:B------:R-:W-:Y:S01]  /*0ff0*/  BSSY B0, `(.L_x_213) ;  /* 0x0000048000007945 */ /* 0x000fe20003800000 */
[----:B------:R-:W-:Y:S01]  /*1000*/  IABS R21, c[0x0][0x190] ;  /* 0x0000640000157a13 */ /* 0x000fe20000000000 */
[----:B------:R-:W-:Y:S10]  /*1010*/  CS2R R18, SRZ ;  /* 0x0000000000127805 */ /* 0x000ff4000001ff00 */
[----:B------:R-:W-:-:S05]  /*1020*/  @P0 BRA `(.L_x_214) ;  /* 0x0000044000000947 */ /* 0x000fca0003800000 */
[----:B------:R-:W0:Y:S01]  /*1030*/  I2F.RP R26, R21 ;  /* 0x00000015001a7306 */ /* 0x000e220000209400 */
[----:B------:R-:W-:Y:S01]  /*1040*/  IABS R24, R30 ;  /* 0x0000001e00187213 */ /* 0x000fe20000000000 */
[----:B------:R-:W-:Y:S01]  /*1050*/  CS2R R18, SRZ ;  /* 0x0000000000127805 */ /* 0x000fe2000001ff00 */
[----:B------:R-:W-:Y:S07]  /*1060*/  ISETP.NE.AND P2, PT, RZ, c[0x0][0x190], PT ;  /* 0x00006400ff007a0c */ /* 0x000fee0003f45270 */
[----:B0-----:R-:W0:Y:S02]  /*1070*/  MUFU.RCP R20, R26 ;  /* 0x0000001a00147308 */ /* 0x001e240000001000 */
[----:B0-----:R-:W-:Y:S08]  /*1080*/  IADD3 R22, R20, 0xffffffe, RZ ;  /* 0x0ffffffe14167810 */ /* 0x001ff00007ffe0ff */
[----:B------:R-:W0:Y:S02]  /*1090*/  F2I.FTZ.U32.TRUNC.NTZ R23, R22 ;  /* 0x0000001600177305 */ /* 0x000e24000021f000 */
[--C-:B0-----:R-:W-:Y:S02]  /*10a0*/  IMAD.MOV R20, RZ, RZ, -R23.reuse ;  /* 0x000000ffff147224 */ /* 0x101fe400078e0a17 */
[----:B------:R-:W-:Y:S02]  /*10b0*/  IMAD.MOV.U32 R22, RZ, RZ, RZ ;  /* 0x000000ffff167224 */ /* 0x000fe400078e00ff */
[----:B------:R-:W-:Y:S04]  /*10c0*/  IMAD R25, R20, R21, RZ ;  /* 0x0000001514197224 */ /* 0x000fe800078e02ff */
[----:B------:R-:W-:Y:S01]  /*10d0*/  IMAD.HI.U32 R23, R23, R25, R22 ;  /* 0x0000001917177227 */ /* 0x000fe200078e0016 */
[----:B------:R-:W-:Y:S05]  /*10e0*/  LOP3.LUT R22, RZ, c[0x0][0x190], RZ, 0x33, !PT ;  /* 0x00006400ff167a12 */ /* 0x000fea00078e33ff */
[----:B------:R-:W-:Y:S04]  /*10f0*/  IMAD.HI.U32 R23, R23, R24, RZ ;  /* 0x0000001817177227 */ /* 0x000fe800078e00ff */
[----:B------:R-:W-:Y:S04]  /*1100*/  IMAD.MOV R20, RZ, RZ, -R23 ;  /* 0x000000ffff147224 */ /* 0x000fe800078e0a17 */
[C---:B------:R-:W-:Y:S05]  /*1110*/  IMAD R24, R21.reuse, R20, R24 ;  /* 0x0000001415187224 */ /* 0x040fea00078e0218 */
[----:B------:R-:W-:-:S13]  /*1120*/  ISETP.GT.U32.AND P1, PT, R21, R24, PT ;  /* 0x000000181500720c */ /* 0x000fda0003f24070 */
[--C-:B------:R-:W-:Y:S04]  /*1130*/  @!P1 IMAD.IADD R24, R24, 0x1, -R21.reuse ;  /* 0x0000000118189824 */ /* 0x100fe800078e0a15 */
[----:B------:R-:W-:Y:S01]  /*1140*/  IMAD.IADD R25, R24, 0x1, -R21 ;  /* 0x0000000118197824 */ /* 0x000fe200078e0a15 */
[-C--:B------:R-:W-:Y:S04]  /*1150*/  ISETP.GT.U32.AND P0, PT, R21, R24.reuse, PT ;  /* 0x000000181500720c */ /* 0x080fe80003f04070 */
[----:B------:R-:W-:Y:S02]  /*1160*/  SEL R25, R25, R24, !P0 ;  /* 0x0000001819197207 */ /* 0x000fe40004000000 */
[----:B------:R-:W-:-:S13]  /*1170*/  ISETP.GE.AND P0, PT, R30, RZ, PT ;  /* 0x000000ff1e00720c */ /* 0x000fda0003f06270 */
[----:B------:R-:W-:Y:S05]  /*1180*/  @!P0 IMAD.MOV R25, RZ, RZ, -R25 ;  /* 0x000000ffff198224 */ /* 0x000fea00078e0a19 */
[----:B------:R-:W-:Y:S04]  /*1190*/  SEL R20, R22, R25, !P2 ;  /* 0x0000001916147207 */ /* 0x000fe80005000000 */
[----:B------:R-:W-:-:S13]  /*11a0*/  ISETP.NE.AND P0, PT, R20, RZ, PT ;  /* 0x000000ff1400720c */ /* 0x000fda0003f05270 */
[----:B------:R-:W-:-:S05]  /*11b0*/  @P0 BRA `(.L_x_214) ;  /* 0x000002b000000947 */ /* 0x000fca0003800000 */
[----:B------:R-:W-:Y:S01]  /*11c0*/  IABS R36, c[0x0][0x18c] ;  /* 0x0000630000247a13 */ /* 0x000fe20000000000 */
[----:B------:R-:W-:Y:S01]  /*11d0*/  CS2R R18, SRZ ;  /* 0x0000000000127805 */ /* 0x000fe2000001ff00 */
        /* <DEDUP_REMOVED lines=10> */
[----:B------:R-:W-:Y:S04]  /*1280*/  IMAD R25, R20, R36, RZ ;  /* 0x0000002414197224 */ /* 0x000fe800078e02ff */
[----:B------:R-:W-:Y:S01]  /*1290*/  IMAD.HI.U32 R27, R27, R25, R26 ;  /* 0x000000191b1b7227 */ /* 0x000fe200078e001a */
[----:B------:R-:W-:Y:S04]  /*12a0*/  LOP3.LUT R25, R30, c[0x0][0x190], RZ, 0x3c, !PT ;  /* 0x000064001e197a12 */ /* 0x000fe800078e3cff */
[----:B------:R-:W-:Y:S01]  /*12b0*/  ISETP.GE.AND P0, PT, R25, RZ, PT ;  /* 0x000000ff1900720c */ /* 0x000fe20003f06270 */
[----:B------:R-:W-:Y:S04]  /*12c0*/  IMAD.HI.U32 R20, R27, R24, RZ ;  /* 0x000000181b147227 */ /* 0x000fe800078e00ff */
[----:B------:R-:W-:Y:S04]  /*12d0*/  IMAD.MOV R25, RZ, RZ, -R20 ;  /* 0x000000ffff197224 */ /* 0x000fe800078e0a14 */
[C---:B------:R-:W-:Y:S04]  /*12e0*/  IMAD R24, R36.reuse, R25, R24 ;  /* 0x0000001924187224 */ /* 0x040fe800078e0218 */
[----:B------:R-:W-:Y:S01]  /*12f0*/  @!P0 IMAD.MOV R23, RZ, RZ, -R23 ;  /* 0x000000ffff178224 */ /* 0x000fe200078e0a17 */
[----:B------:R-:W-:Y:S04]  /*1300*/  ISETP.GT.U32.AND P0, PT, R36, R24, PT ;  /* 0x000000182400720c */ /* 0x000fe80003f04070 */
[----:B------:R-:W-:Y:S09]  /*1310*/  SEL R22, R22, R23, !P2 ;  /* 0x0000001716167207 */ /* 0x000ff20005000000 */
        /* <DEDUP_REMOVED lines=20> */
[----:B------:R0:W5:Y:S04]  /*1460*/  @!P0 LDG.E.64 R18, [R24.64] ;  /* 0x0000001018128981 */ /* 0x000168000c1e1b00 */
.L_x_214:
[----:B------:R-:W-:Y:S05]  /*1470*/  BSYNC B0 ;  /* 0x0000000000007941 */ /* 0x000fea0003800000 */
.L_x_213:
[----:B------:R-:W-:Y:S01]  /*1480*/  ISETP.GE.AND P1, PT, R31, RZ, PT ;  /* 0x000000ff1f00720c */ /* 0x000fe20003f26270 */
[----:B------:R-:W-:Y:S01]  /*1490*/  BSSY B0, `(.L_x_215) ;  /* 0x0000019000007945 */ /* 0x000fe20003800000 */
[----:B------:R-:W-:Y:S11]  /*14a0*/  PLOP3.LUT P0, PT, PT, PT, PT, 0x8, 0x0 ;  /* 0x000000000000781c */ /* 0x000ff60003f0e170 */
[----:B------:R-:W-:-:S05]  /*14b0*/  @!P1 BRA `(.L_x_216) ;  /* 0x0000016000009947 */ /* 0x000fca0003800000 */
[----:B------:R-:W-:Y:S04]  /*14c0*/  IABS R36, c[0x0][0x18c] ;  /* 0x0000630000247a13 */ /* 0x000fe80000000000 */
[----:B0-----:R-:W0:Y:S10]  /*14d0*/  I2F.RP R24, R36 ;  /* 0x0000002400187306 */ /* 0x001e340000209400 */
        /* <DEDUP_REMOVED lines=20> */
.L_x_216:
[----:B------:R-:W-:Y:S05]  /*1620*/  BSYNC B0 ;  /* 0x0000000000007941 */ /* 0x000fea0003800000 */
.L_x_215:
[----:B------:R-:W-:Y:S01]  /*1630*/  ISETP.LT.OR P0, PT, R0, RZ, !P0 ;  /* 0x000000ff0000720c */ /* 0x000fe20004701670 */
[----:B------:R-:W-:Y:S01]  /*1640*/  BSSY B0, `(.L_x_217) ;  /* 0x0000047000007945 */ /* 0x000fe20003800000 */
[----:B------:R-:W-:Y:S11]  /*1650*/  CS2R R28, SRZ ;  /* 0x00000000001c7805 */ /* 0x000ff6000001ff00 */
[----:B------:R-:W-:-:S05]  /*1660*/  @P0 BRA `(.L_x_218) ;  /* 0x0000044000000947 */ /* 0x000fca0003800000 */
[----:B------:R-:W1:Y:S01]  /*1670*/  I2F.RP R26, R21 ;  /* 0x00000015001a7306 */ /* 0x000e620000209400 */
[----:B0-----:R-:W-:Y:S01]  /*1680*/  IABS R24, R0 ;  /* 0x0000000000187213 */ /* 0x001fe20000000000 */
[----:B------:R-:W-:Y:S01]  /*1690*/  CS2R R28, SRZ ;  /* 0x00000000001c7805 */ /* 0x000fe2000001ff00 */
[----:B------:R-:W-:Y:S07]  /*16a0*/  ISETP.NE.AND P2, PT, RZ, c[0x0][0x190], PT ;  /* 0x00006400ff007a0c */ /* 0x000fee0003f45270 */
[----:B-1----:R-:W0:Y:S02]  /*16b0*/  MUFU.RCP R20, R26 ;  /* 0x0000001a00147308 */ /* 0x002e240000001000 */
        /* <DEDUP_REMOVED lines=22> */
[----:B------:R-:W-:Y:S01]  /*1820*/  ISETP.GE.U32.AND P0, PT, R24, R21, PT ;  /* 0x000000151800720c */ /* 0x000fe20003f06070 */
[----:B------:R-:W-:Y:S01]  /*1830*/  IMAD.MOV.U32 R48, RZ, RZ, RZ ;  /* 0x000000ffff307224 */ /* 0x000fe200078e00ff */
[----:B------:R-:W-:Y:S01]  /*1840*/  IABS R24, R31 ;  /* 0x0000001f00187213 */ /* 0x000fe20000000000 */
[----:B------:R-:W0:Y:S01]  /*1850*/  I2F.RP R27, R36 ;  /* 0x00000024001b7306 */ /* 0x000e220000209400 */
        /* <DEDUP_REMOVED lines=9> */
[--C-:B0-----:R-:W-:Y:S04]  /*18f0*/  IMAD.MOV R22, RZ, RZ, -R49.reuse ;  /* 0x000000ffff167224 */ /* 0x101fe800078e0a31 */
[----:B------:R-:W-:Y:S04]  /*1900*/  IMAD R22, R22, R36, RZ ;  /* 0x0000002416167224 */ /* 0x000fe800078e02ff */
[----:B------:R-:W-:Y:S06]  /*1910*/  IMAD.HI.U32 R25, R49, R22, R48 ;  /* 0x0000001631197227 */ /* 0x000fec00078e0030 */
[----:B------:R-:W-:Y:S04]  /*1920*/  IMAD.HI.U32 R22, R25, R24, RZ ;  /* 0x0000001819167227 */ /* 0x000fe800078e00ff */
[----:B------:R-:W-:Y:S04]  /*1930*/  IMAD.MOV R21, RZ, RZ, -R22 ;  /* 0x000000ffff157224 */ /* 0x000fe800078e0a16 */
[C---:B------:R-:W-:Y:S01]  /*1940*/  IMAD R24, R36.reuse, R21, R24 ;  /* 0x0000001524187224 */ /* 0x040fe200078e0218 */
[----:B------:R-:W-:Y:S04]  /*1950*/  LOP3.LUT R21, R31, c[0x0][0x18c], RZ, 0x3c, !PT ;  /* 0x000063001f157a12 */ /* 0x000fe800078e3cff */
[----:B------:R-:W-:-:S13]  /*1960*/  ISETP.GT.U32.AND P0, PT, R36, R24, PT ;  /* 0x000000182400720c */ /* 0x000fda0003f04070 */
[----:B------:R-:W-:Y:S01]  /*1970*/  @!P0 IADD3 R22, R22, 0x1, RZ ;  /* 0x0000000116168810 */ /* 0x000fe20007ffe0ff */
[----:B------:R-:W-:Y:S05]  /*1980*/  @!P0 IMAD.IADD R24, R24, 0x1, -R36 ;  /* 0x0000000118188824 */ /* 0x000fea00078e0a24 */
[----:B------:R-:W-:-:S13]  /*1990*/  ISETP.GE.U32.AND P0, PT, R24, R36, PT ;  /* 0x000000241800720c */ /* 0x000fda0003f06070 */
        /* <DEDUP_REMOVED lines=13> */
[----:B------:R-:W-:Y:S01]  /*1a70*/  IMAD.U32 R20, RZ, RZ, UR10 ;  /* 0x0000000aff147e24 */ /* 0x000fe2000f8e00ff */
[----:B------:R-:W-:Y:S04]  /*1a80*/  @!P0 IADD3 R22, P2, P1, R21, c[0x0][0x1a8], R24 ;  /* 0x00006a0015168a10 */ /* 0x000fe8000795e018 */
[----:B------:R-:W-:Y:S05]  /*1a90*/  @!P0 IADD3.X R23, R20, c[0x0][0x1ac], R25, P2, P1 ;  /* 0x00006b0014178a10 */ /* 0x000fea00017e2419 */
[----:B------:R0:W5:Y:S04]  /*1aa0*/  @!P0 LDG.E.64 R28, [R22.64] ;  /* 0x00000010161c8981 */ /* 0x000168000c1e1b00 */
.L_x_218:
[----:B------:R-:W-:Y:S05]  /*1ab0*/  BSYNC B0 ;  /* 0x0000000000007941 */ /* 0x000fea0003800000 */
.L_x_217:
[----:B------:R-:W-:Y:S01]  /*1ac0*/  ULDC.64 UR4, c[0x0][0x1c8] ;  /* 0x0000720000047ab9 */ /* 0x000fe20000000a00 */
[----:B------:R-:W-:Y:S01]  /*1ad0*/  ISETP.GE.AND P1, PT, R37, c[0x0][0x16c], PT ;  /* 0x00005b0025007a0c */ /* 0x000fe20003f26270 */
[----:B------:R-:W-:Y:S01]  /*1ae0*/  CS2R R20, SRZ ;  /* 0x0000000000147805 */ /* 0x000fe2000001ff00 */
[----:B0-----:R-:W-:Y:S01]  /*1af0*/  CS2R R22, SRZ ;  /* 0x0000000000167805 */ /* 0x001fe2000001ff00 */
[----:B------:R-:W-:Y:S01]  /*1b00*/  CS2R R24, SRZ ;  /* 0x0000000000187805 */ /* 0x000fe2000001ff00 */
[----:B------:R-:W-:Y:S01]  /*1b10*/  CS2R R26, SRZ ;  /* 0x00000000001a7805 */ /* 0x000fe2000001ff00 */
[----:B------:R-:W-:Y:S02]  /*1b20*/  UIMAD UR4, UR14, UR4, URZ ;  /* 0x000000040e0472a4 */ /* 0x000fe4000f8e023f */
[----:B------:R-:W-:Y:S02]  /*1b30*/  UIMAD UR20, UR15, UR5, URZ ;  /* 0x000000050f1472a4 */ /* 0x000fe4000f8e023f */
[----:B------:R-:W-:Y:S02]  /*1b40*/  USHF.R.S32.HI UR5, URZ, 0x1f, UR13 ;  /* 0x0000001f3f057899 */ /* 0x000fe4000801140d */
[----:B------:R-:W-:Y:S02]  /*1b50*/  USHF.R.S32.HI UR19, URZ, 0x1f, UR4 ;  /* 0x0000001f3f137899 */ /* 0x000fe40008011404 */
[----:B------:R-:W-:Y:S02]  /*1b60*/  UIADD3 UR4, UP1, UP0, UR4, UR20, UR13 ;  /* 0x0000001404047290 */ /* 0x000fe4000f83e00d */
[----:B------:R-:W-:Y:S02]  /*1b70*/  USHF.R.S32.HI UR18, URZ, 0x1f, UR20 ;  /* 0x0000001f3f127899 */ /* 0x000fe40008011414 */
[----:B------:R-:W-:Y:S02]  /*1b80*/  UIADD3 UR12, UR12, 0x1, URZ ;  /* 0x000000010c0c7890 */ /* 0x000fe4000fffe03f */
[----:B------:R-:W-:Y:S01]  /*1b90*/  UIADD3.X UR5, UR19, UR18, UR5, UP1, UP0 ;  /* 0x0000001213057290 */ /* 0x000fe20008fe0405 */
[----:B------:R-:W-:Y:S01]  /*1ba0*/  IADD3 R48, P0, R42, UR4, RZ ;  /* 0x000000042a307c10 */ /* 0x000fe2000ff1e0ff */
[----:B------:R-:W-:Y:S02]  /*1bb0*/  UISETP.GE.AND UP1, UPT, UR12, UR8, UPT ;  /* 0x000000080c00728c */ /* 0x000fe4000bf26270 */
[----:B------:R-:W-:Y:S02]  /*1bc0*/  UIADD3 UR11, UP0, UR11, 0x8, URZ ;  /* 0x000000080b0b7890 */ /* 0x000fe4000ff1e03f */
[----:B------:R-:W-:Y:S01]  /*1bd0*/  IADD3.X R43, R35, UR5, RZ, P0, !PT ;  /* 0x00000005232b7c10 */ /* 0x000fe200087fe4ff */
[----:B------:R-:W-:Y:S01]  /*1be0*/  UIADD3 UR13, UR13, UR9, URZ ;  /* 0x000000090d0d7290 */ /* 0x000fe2000fffe03f */
[C---:B------:R-:W-:Y:S01]  /*1bf0*/  LEA R50, P0, R48.reuse, c[0x0][0x1c0], 0x3 ;  /* 0x0000700030327a11 */ /* 0x040fe200078018ff */
[----:B------:R-:W-:Y:S03]  /*1c00*/  UIADD3.X UR10, URZ, UR10, URZ, UP0, !UPT ;  /* 0x0000000a3f0a7290 */ /* 0x000fe600087fe43f */
[----:B------:R-:W-:Y:S02]  /*1c10*/  LEA.HI.X R51, R48, c[0x0][0x1c4], R43, 0x3, P0 ;  /* 0x0000710030337a11 */ /* 0x000fe400000f1c2b */
[----:B------:R-:W-:Y:S03]  /*1c20*/  PLOP3.LUT P0, PT, PT, PT, UP1, 0x80, 0x0 ;  /* 0x000000000000781c */ /* 0x000fe60003f0f018 */
[----:B------:R-:W2:Y:S06]  /*1c30*/  @!P4 LDG.E.64 R20, [R50.64] ;  /* 0x000000103214c981 */ /* 0x000eac000c1e1b00 */
[----:B------:R-:W3:Y:S06]  /*1c40*/  @!P1 LDG.E.64 R22, [R50.64+0x8] ;  /* 0x0000081032169981 */ /* 0x000eec000c1e1b00 */
[----:B------:R-:W4:Y:S06]  /*1c50*/  @!P6 LDG.E.64 R24, [R50.64+0x10] ;  /* 0x000010103218e981 */ /* 0x000f2c000c1e1b00 */
[----:B------:R-:W4:Y:S01]  /*1c60*/  @!P5 LDG.E.64 R26, [R50.64+0x18] ;  /* 0x00001810321ad981 */ /* 0x000f22000c1e1b00 */
[C---:B--2--5:R0:W1:Y:S04]  /*1c70*/  DFMA R2, R18.reuse, R20, R2 ;  /* 0x000000141202722b */ /* 0x0640680000000002 */
[C---:B---3--:R0:W2:Y:S04]  /*1c80*/  DFMA R4, R18.reuse, R22, R4 ;  /* 0x000000161204722b */ /* 0x0480a80000000004 */
[C---:B----4-:R0:W3:Y:S04]  /*1c90*/  DFMA R6, R18.reuse, R24, R6 ;  /* 0x000000181206722b */ /* 0x0500e80000000006 */
[----:B------:R0:W4:Y:S04]  /*1ca0*/  DFMA R8, R18, R26, R8 ;  /* 0x0000001a1208722b */ /* 0x0001280000000008 */
[C---:B------:R0:W0:Y:S04]  /*1cb0*/  DFMA R10, R28.reuse, R20, R10 ;  /* 0x000000141c0a722b */ /* 0x040028000000000a */
[C---:B------:R0:W0:Y:S04]  /*1cc0*/  DFMA R12, R28.reuse, R22, R12 ;  /* 0x000000161c0c722b */ /* 0x040028000000000c */
[C---:B------:R0:W0:Y:S04]  /*1cd0*/  DFMA R14, R28.reuse, R24, R14 ;  /* 0x000000181c0e722b */ /* 0x040028000000000e */
[----:B------:R0:W0:Y:S01]  /*1ce0*/  DFMA R16, R28, R26, R16 ;  /* 0x0000001a1c10722b */ /* 0x0000220000000010 */
[----:B-1234-:R-:W-:-:S05]  /*1cf0*/  @!P0 BRA `(.L_x_219) ;  /* 0xfffff14000008947 */ /* 0x01efca000383ffff */
.L_x_210:
[----:B------:R-:W-:-:S04]  /*1d00*/  UIADD3 UR14, UR14, 0x1, URZ ;  /* 0x000000010e0e7890 */ /* 0x000fc8000fffe03f */
[----:B------:R-:W-:-:S06]  /*1d10*/  UISETP.GE.AND UP0, UPT, UR14, UR7, UPT ;  /* 0x000000070e00728c */ /* 0x000fcc000bf06270 */
[----:B------:R-:W-:-:S13]  /*1d20*/  PLOP3.LUT P0, PT, PT, PT, UP0, 0x80, 0x0 ;  /* 0x000000000000781c */ /* 0x000fda0003f0f008 */
[----:B------:R-:W-:Y:S01]  /*1d30*/  @P0 CALL.REL.NOINC `(.L_x_209) ;  /* 0x0000001000000944 */ /* 0x000fe20003c00000 */
[----:B------:R-:W-:Y:S05]  /*1d40*/  BRA `(.L_x_220) ;  /* 0xffffefc000007947 */ /* 0x000fea000383ffff */
.L_x_209:
[----:B------:R-:W-:-:S04]  /*1d50*/  UIADD3 UR15, UR15, 0x1, URZ ;  /* 0x000000010f0f7890 */ /* 0x000fc8000fffe03f */
[----:B------:R-:W-:-:S06]  /*1d60*/  UISETP.GE.AND UP0, UPT, UR15, UR6, UPT ;  /* 0x000000060f00728c */ /* 0x000fcc000bf06270 */
[----:B------:R-:W-:-:S13]  /*1d70*/  PLOP3.LUT P0, PT, PT, PT, UP0, 0x80, 0x0 ;  /* 0x000000000000781c */ /* 0x000fda0003f0f008 */
[----:B------:R-:W-:Y:S01]  /*1d80*/  @P0 CALL.REL.NOINC `(.L_x_208) ;  /* 0x0000001000000944 */ /* 0x000fe20003c00000 */
[----:B------:R-:W-:Y:S05]  /*1d90*/  BRA `(.L_x_221) ;  /* 0xffffeea000007947 */ /* 0x000fea000383ffff */
.L_x_208:
[----:B------:R-:W-:Y:S01]  /*1da0*/  ISETP.GE.AND P0, PT, R40, c[0x0][0x164], PT ;  /* 0x0000590028007a0c */ /* 0x000fe20003f06270 */
[----:B------:R-:W-:Y:S03]  /*1db0*/  BSSY B1, `(.L_x_222) ;  /* 0x0000055000017945 */ /* 0x000fe60003800000 */
[----:B------:R-:W-:-:S04]  /*1dc0*/  ISETP.GE.OR P0, PT, R41, c[0x0][0x160], P0 ;  /* 0x0000580029007a0c */ /* 0x000fc80000706670 */
[----:B------:R-:W-:-:S13]  /*1dd0*/  ISETP.GE.OR P0, PT, R33, c[0x0][0x168], P0 ;  /* 0x00005a0021007a0c */ /* 0x000fda0000706670 */
[----:B------:R-:W-:Y:S05]  /*1de0*/  @P0 BRA `(.L_x_223) ;  /* 0x0000051000000947 */ /* 0x000fea0003800000 */
[----:B0-----:R-:W-:Y:S01]  /*1df0*/  IMAD R19, R41, c[0x0][0x200], RZ ;  /* 0x0000800029137a24 */ /* 0x001fe200078e02ff */
[----:B------:R-:W-:Y:S01]  /*1e00*/  SHF.R.S32.HI R0, RZ, 0x1f, R42 ;  /* 0x0000001fff007819 */ /* 0x000fe2000001142a */
[----:B------:R-:W-:Y:S02]  /*1e10*/  IMAD R21, R40, c[0x0][0x1fc], RZ ;  /* 0x00007f0028157a24 */ /* 0x000fe400078e02ff */
[----:B------:R-:W-:Y:S01]  /*1e20*/  IMAD R18, R33, c[0x0][0x1f8], RZ ;  /* 0x00007e0021127a24 */ /* 0x000fe200078e02ff */
[----:B------:R-:W-:-:S04]  /*1e30*/  SHF.R.S32.HI R20, RZ, 0x1f, R19 ;  /* 0x0000001fff147819 */ /* 0x000fc80000011413 */
[----:B------:R-:W-:Y:S02]  /*1e40*/  IADD3 R19, P1, P0, R18, R21, R19 ;  /* 0x0000001512137210 */ /* 0x000fe4000783e013 */
[----:B------:R-:W-:Y:S02]  /*1e50*/  SHF.R.S32.HI R21, RZ, 0x1f, R21 ;  /* 0x0000001fff157819 */ /* 0x000fe40000011415 */
[----:B------:R-:W-:-:S04]  /*1e60*/  SHF.R.S32.HI R18, RZ, 0x1f, R18 ;  /* 0x0000001fff127819 */ /* 0x000fc80000011412 */
[----:B------:R-:W-:Y:S01]  /*1e70*/  IADD3.X R21, R18, R21, R20, P1, P0 ;  /* 0x0000001512157210 */ /* 0x000fe20000fe0414 */
[----:B------:R-:W0:Y:S01]  /*1e80*/  DSETP.NEU.AND P1, PT, RZ, c[0x0][0x210], PT ;  /* 0x00008400ff00762a */ /* 0x000e220003f2d000 */
[----:B------:R-:W-:-:S05]  /*1e90*/  IADD3 R19, P0, R42, R19, RZ ;  /* 0x000000132a137210 */ /* 0x000fca0007f1e0ff */
[----:B------:R-:W-:Y:S01]  /*1ea0*/  IMAD.X R18, R0, 0x1, R21, P0 ;  /* 0x0000000100127824 */ /* 0x000fe200000e0615 */
[----:B------:R-:W-:-:S04]  /*1eb0*/  LEA R20, P0, R19, c[0x0][0x1f0], 0x3 ;  /* 0x00007c0013147a11 */ /* 0x000fc800078018ff */
[----:B------:R-:W-:-:S03]  /*1ec0*/  LEA.HI.X R21, R19, c[0x0][0x1f4], R18, 0x3, P0 ;  /* 0x00007d0013157a11 */ /* 0x000fc600000f1c12 */
[----:B0-----:R-:W-:Y:S05]  /*1ed0*/  @P1 BRA `(.L_x_224) ;  /* 0x0000015000001947 */ /* 0x001fea0003800000 */
[C---:B------:R-:W-:Y:S02]  /*1ee0*/  IADD3 R18, R42.reuse, 0x1, RZ ;  /* 0x000000012a127810 */ /* 0x040fe40007ffe0ff */
[C---:B------:R-:W-:Y:S02]  /*1ef0*/  IADD3 R0, R42.reuse, 0x2, RZ ;  /* 0x000000022a007810 */ /* 0x040fe40007ffe0ff */
[----:B------:R-:W-:Y:S02]  /*1f00*/  ISETP.GE.AND P2, PT, R42, c[0x0][0x16c], PT ;  /* 0x00005b002a007a0c */ /* 0x000fe40003f46270 */
[----:B------:R-:W-:Y:S02]  /*1f10*/  ISETP.GE.AND P1, PT, R18, c[0x0][0x16c], PT ;  /* 0x00005b0012007a0c */ /* 0x000fe40003f26270 */
[----:B------:R-:W-:Y:S02]  /*1f20*/  ISETP.GE.AND P0, PT, R0, c[0x0][0x16c], PT ;  /* 0x00005b0000007a0c */ /* 0x000fe40003f06270 */
[----:B------:R-:W-:-:S07]  /*1f30*/  IADD3 R0, R42, 0x3, RZ ;  /* 0x000000032a007810 */ /* 0x000fce0007ffe0ff */
[----:B------:R-:W0:-:S04]  /*1f40*/  @!P2 DMUL R2, R2, c[0x0][0x208] ;  /* 0x000082000202aa28 */ /* 0x000e080000000000 */
[----:B------:R-:W1:-:S04]  /*1f50*/  @!P1 DMUL R4, R4, c[0x0][0x208] ;  /* 0x0000820004049a28 */ /* 0x000e480000000000 */
[----:B------:R-:W-:-:S04]  /*1f60*/  @!P0 DMUL R6, R6, c[0x0][0x208] ;  /* 0x0000820006068a28 */ /* 0x000fc80000000000 */
[----:B0-----:R-:W0:-:S04]  /*1f70*/  @!P2 DFMA R2, RZ, c[0x0][0x210], R2 ;  /* 0x00008400ff02aa2b */ /* 0x001e080000000002 */
[----:B-1----:R-:W1:-:S03]  /*1f80*/  @!P1 DFMA R4, RZ, c[0x0][0x210], R4 ;  /* 0x00008400ff049a2b */ /* 0x002e460000000004 */
[----:B0-----:R0:W-:Y:S01]  /*1f90*/  @!P2 STG.E.64 [R20.64], R2 ;  /* 0x000000021400a986 */ /* 0x0011e2000c101b10 */
[----:B------:R-:W2:-:S03]  /*1fa0*/  @!P0 DFMA R6, RZ, c[0x0][0x210], R6 ;  /* 0x00008400ff068a2b */ /* 0x000e860000000006 */
[----:B-1----:R0:W-:Y:S04]  /*1fb0*/  @!P1 STG.E.64 [R20.64+0x8], R4 ;  /* 0x0000080414009986 */ /* 0x0021e8000c101b10 */
[----:B--2---:R0:W-:Y:S01]  /*1fc0*/  @!P0 STG.E.64 [R20.64+0x10], R6 ;  /* 0x0000100614008986 */ /* 0x0041e2000c101b10 */
[----:B------:R-:W-:-:S13]  /*1fd0*/  ISETP.GE.AND P0, PT, R0, c[0x0][0x16c], PT ;  /* 0x00005b0000007a0c */ /* 0x000fda0003f06270 */
[----:B------:R-:W-:Y:S05]  /*1fe0*/  @P0 BRA `(.L_x_223) ;  /* 0x0000031000000947 */ /* 0x000fea0003800000 */
[----:B0-----:R-:W0:-:S06]  /*1ff0*/  DMUL R2, R8, c[0x0][0x208] ;  /* 0x0000820008027a28 */ /* 0x001e0c0000000000 */
[----:B0-----:R-:W0:-:S07]  /*2000*/  DFMA R2, RZ, c[0x0][0x210], R2 ;  /* 0x00008400ff027a2b */ /* 0x001e0e0000000002 */
[----:B0-----:R0:W-:Y:S01]  /*2010*/  STG.E.64 [R20.64+0x18], R2 ;  /* 0x0000180214007986 */ /* 0x0011e2000c101b10 */
[----:B------:R-:W-:Y:S05]  /*2020*/  BRA `(.L_x_223) ;  /* 0x000002d000007947 */ /* 0x000fea0003800000 */
.L_x_224:
        /* <DEDUP_REMOVED lines=15> */
[----:B------:R-:W2:Y:S01]  /*2120*/  LDG.E.64 R22, [R18.64] ;  /* 0x0000001012167981 */ /* 0x000ea2000c1e1b00 */
[----:B------:R-:W2:-:S06]  /*2130*/  DMUL R2, R2, c[0x0][0x208] ;  /* 0x0000820002027a28 */ /* 0x000e8c0000000000 */
[----:B--2---:R-:W0:-:S07]  /*2140*/  DFMA R2, R22, c[0x0][0x210], R2 ;  /* 0x0000840016027a2b */ /* 0x004e0e0000000002 */
[----:B0-----:R0:W-:Y:S04]  /*2150*/  STG.E.64 [R20.64], R2 ;  /* 0x0000000214007986 */ /* 0x0011e8000c101b10 */
.L_x_226:
[----:B------:R-:W-:Y:S05]  /*2160*/  BSYNC B0 ;  /* 0x0000000000007941 */ /* 0x000fea0003800000 */
.L_x_225:
[----:B------:R-:W-:Y:S01]  /*2170*/  IADD3 R0, R42, 0x1, RZ ;  /* 0x000000012a007810 */ /* 0x000fe20007ffe0ff */
[----:B------:R-:W-:Y:S03]  /*2180*/  BSSY B0, `(.L_x_227) ;  /* 0x0000007000007945 */ /* 0x000fe60003800000 */
[----:B------:R-:W-:-:S13]  /*2190*/  ISETP.GE.AND P0, PT, R0, c[0x0][0x16c], PT ;  /* 0x00005b0000007a0c */ /* 0x000fda0003f06270 */
[----:B------:R-:W-:Y:S05]  /*21a0*/  @P0 BRA `(.L_x_228) ;  /* 0x0000004000000947 */ /* 0x000fea0003800000 */
[----:B0-----:R-:W2:Y:S01]  /*21b0*/  LDG.E.64 R2, [R18.64+0x8] ;  /* 0x0000081012027981 */ /* 0x001ea2000c1e1b00 */
[----:B------:R-:W2:-:S06]  /*21c0*/  DMUL R4, R4, c[0x0][0x208] ;  /* 0x0000820004047a28 */ /* 0x000e8c0000000000 */
[----:B--2---:R-:W0:-:S07]  /*21d0*/  DFMA R2, R2, c[0x0][0x210], R4 ;  /* 0x0000840002027a2b */ /* 0x004e0e0000000004 */
[----:B0-----:R0:W-:Y:S04]  /*21e0*/  STG.E.64 [R20.64+0x8], R2 ;  /* 0x0000080214007986 */ /* 0x0011e8000c101b10 */
.L_x_228:
[----:B------:R-:W-:Y:S05]  /*21f0*/  BSYNC B0 ;  /* 0x0000000000007941 */ /* 0x000fea0003800000 */
.L_x_227:
        /* <DEDUP_REMOVED lines=8> */
.L_x_230:
[----:B------:R-:W-:Y:S05]  /*2280*/  BSYNC B0 ;  /* 0x0000000000007941 */ /* 0x000fea0003800000 */
.L_x_229:
[----:B------:R-:W-:-:S04]  /*2290*/  IADD3 R0, R42, 0x3, RZ ;  /* 0x000000032a007810 */ /* 0x000fc80007ffe0ff */
[----:B------:R-:W-:-:S13]  /*22a0*/  ISETP.GE.AND P0, PT, R0, c[0x0][0x16c], PT ;  /* 0x00005b0000007a0c */ /* 0x000fda0003f06270 */
[----:B------:R-:W-:Y:S05]  /*22b0*/  @P0 BRA `(.L_x_223) ;  /* 0x0000004000000947 */ /* 0x000fea0003800000 */
[----:B------:R-:W2:Y:S01]  /*22c0*/  LDG.E.64 R18, [R18.64+0x18] ;  /* 0x0000181012127981 */ /* 0x000ea2000c1e1b00 */
[----:B------:R-:W2:-:S06]  /*22d0*/  DMUL R8, R8, c[0x0][0x208] ;  /* 0x0000820008087a28 */ /* 0x000e8c0000000000 */
[----:B--2---:R-:W1:-:S07]  /*22e0*/  DFMA R8, R18, c[0x0][0x210], R8 ;  /* 0x0000840012087a2b */ /* 0x004e4e0000000008 */
[----:B-1----:R1:W-:Y:S04]  /*22f0*/  STG.E.64 [R20.64+0x18], R8 ;  /* 0x0000180814007986 */ /* 0x0023e8000c101b10 */
.L_x_223:
[----:B------:R-:W-:Y:S05]  /*2300*/  BSYNC B1 ;  /* 0x0000000000017941 */ /* 0x000fea0003800000 */
.L_x_222:
[----:B------:R-:W-:-:S04]  /*2310*/  ISETP.GE.AND P0, PT, R38, c[0x0][0x164], PT ;  /* 0x0000590026007a0c */ /* 0x000fc80003f06270 */
[----:B------:R-:W-:-:S04]  /*2320*/  ISETP.GE.OR P0, PT, R39, c[0x0][0x160], P0 ;  /* 0x0000580027007a0c */ /* 0x000fc80000706670 */
[----:B------:R-:W-:-:S13]  /*2330*/  ISETP.GE.OR P0, PT, R34, c[0x0][0x168], P0 ;  /* 0x00005a0022007a0c */ /* 0x000fda0000706670 */
[----:B------:R-:W-:Y:S05]  /*2340*/  @P0 EXIT ;  /* 0x000000000000094d */ /* 0x000fea0003800000 */
        /* <DEDUP_REMOVED lines=16> */
[----:B------:R-:W-:Y:S02]  /*2450*/  IADD3 R2, R42, 0x1, RZ ;  /* 0x000000012a027810 */ /* 0x000fe40007ffe0ff */
[----:B------:R-:W-:Y:S02]  /*2460*/  ISETP.GE.AND P0, PT, R0, c[0x0][0x16c], PT ;  /* 0x00005b0000007a0c */ /* 0x000fe40003f06270 */
[----:B------:R-:W-:Y:S02]  /*2470*/  ISETP.GE.AND P2, PT, R42, c[0x0][0x16c], PT ;  /* 0x00005b002a007a0c */ /* 0x000fe40003f46270 */
[----:B------:R-:W-:Y:S02]  /*2480*/  ISETP.GE.AND P1, PT, R2, c[0x0][0x16c], PT ;  /* 0x00005b0002007a0c */ /* 0x000fe40003f26270 */
[----:B------:R-:W-:-:S07]  /*2490*/  IADD3 R42, R42, 0x3, RZ ;  /* 0x000000032a2a7810 */ /* 0x000fce0007ffe0ff */
[----:B------:R-:W0:-:S04]  /*24a0*/  @!P0 DMUL R14, R14, c[0x0][0x208] ;  /* 0x000082000e0e8a28 */ /* 0x000e080000000000 */
[----:B------:R-:W-:-:S04]  /*24b0*/  @!P2 DMUL R10, R10, c[0x0][0x208] ;  /* 0x000082000a0aaa28 */ /* 0x000fc80000000000 */
[----:B0-----:R-:W0:-:S04]  /*24c0*/  @!P0 DFMA R14, RZ, c[0x0][0x210], R14 ;  /* 0x00008400ff0e8a2b */ /* 0x001e08000000000e */
[----:B------:R-:W2:-:S03]  /*24d0*/  @!P1 DMUL R12, R12, c[0x0][0x208] ;  /* 0x000082000c0c9a28 */ /* 0x000e860000000000 */
[----:B0-----:R0:W-:Y:S01]  /*24e0*/  @!P0 STG.E.64 [R4.64+0x10], R14 ;  /* 0x0000100e04008986 */ /* 0x0011e2000c101b10 */
[----:B------:R-:W-:Y:S01]  /*24f0*/  ISETP.GE.AND P0, PT, R42, c[0x0][0x16c], PT ;  /* 0x00005b002a007a0c */ /* 0x000fe20003f06270 */
[----:B------:R-:W3:-:S04]  /*2500*/  @!P2 DFMA R10, RZ, c[0x0][0x210], R10 ;  /* 0x00008400ff0aaa2b */ /* 0x000ec8000000000a */
[----:B--2---:R-:W2:-:S03]  /*2510*/  @!P1 DFMA R12, RZ, c[0x0][0x210], R12 ;  /* 0x00008400ff0c9a2b */ /* 0x004e86000000000c */
[----:B---3--:R0:W-:Y:S04]  /*2520*/  @!P2 STG.E.64 [R4.64], R10 ;  /* 0x0000000a0400a986 */ /* 0x0081e8000c101b10 */
[----:B--2---:R0:W-:Y:S01]  /*2530*/  @!P1 STG.E.64 [R4.64+0x8], R12 ;  /* 0x0000080c04009986 */ /* 0x0041e2000c101b10 */
[----:B------:R-:W-:Y:S05]  /*2540*/  @P0 EXIT ;  /* 0x000000000000094d */ /* 0x000fea0003800000 */
[----:B------:R-:W2:-:S06]  /*2550*/  DMUL R2, R16, c[0x0][0x208] ;  /* 0x0000820010027a28 */ /* 0x000e8c0000000000 */
[----:B--2---:R-:W2:-:S07]  /*2560*/  DFMA R2, RZ, c[0x0][0x210], R2 ;  /* 0x00008400ff027a2b */ /* 0x004e8e0000000002 */
[----:B--2---:R-:W-:Y:S01]  /*2570*/  STG.E.64 [R4.64+0x18], R2 ;  /* 0x0000180204007986 */ /* 0x004fe2000c101b10 */
[----:B------:R-:W-:Y:S05]  /*2580*/  EXIT ;  /* 0x000000000000794d */ /* 0x000fea0003800000 */
.L_x_231:
        /* <DEDUP_REMOVED lines=19> */
.L_x_233:
[----:B------:R-:W-:Y:S05]  /*26c0*/  BSYNC B0 ;  /* 0x0000000000007941 */ /* 0x000fea0003800000 */
.L_x_232:
        /* <DEDUP_REMOVED lines=8> */
.L_x_235:
[----:B------:R-:W-:Y:S05]  /*2750*/  BSYNC B0 ;  /* 0x0000000000007941 */ /* 0x000fea0003800000 */
.L_x_234:
        /* <DEDUP_REMOVED lines=8> */
.L_x_237:
[----:B------:R-:W-:Y:S05]  /*27e0*/  BSYNC B0 ;  /* 0x0000000000007941 */ /* 0x000fea0003800000 */
.L_x_236:
[----:B------:R-:W-:-:S04]  /*27f0*/  IADD3 R42, R42, 0x3, RZ ;  /* 0x000000032a2a7810 */ /* 0x000fc80007ffe0ff */
[----:B------:R-:W-:-:S13]  /*2800*/  ISETP.GE.AND P0, PT, R42, c[0x0][0x16c], PT ;  /* 0x00005b002a007a0c */ /* 0x000fda0003f06270 */
[----:B------:R-:W-:Y:S05]  /*2810*/  @P0 EXIT ;  /* 0x000000000000094d */ /* 0x000fea0003800000 */
[----:B------:R-:W2:Y:S01]  /*2820*/  LDG.E.64 R2, [R2.64+0x18] ;  /* 0x0000181002027981 */ /* 0x000ea2000c1e1b00 */
[----:B------:R-:W2:-:S06]  /*2830*/  DMUL R16, R16, c[0x0][0x208] ;  /* 0x0000820010107a28 */ /* 0x000e8c0000000000 */
[----:B--2---:R-:W2:-:S07]  /*2840*/  DFMA R16, R2, c[0x0][0x210], R16 ;  /* 0x0000840002107a2b */ /* 0x004e8e0000000010 */
[----:B--2---:R-:W-:Y:S01]  /*2850*/  STG.E.64 [R4.64+0x18], R16 ;  /* 0x0000181004007986 */ /* 0x004fe2000c101b10 */
[----:B------:R-:W-:Y:S05]  /*2860*/  EXIT ;  /* 0x000000000000794d */ /* 0x000fea0003800000 */
        .weak           $__internal_4_$__cuda_sm20_div_s64
        .type           $__internal_4_$__cuda_sm20_div_s64,@function
        .size           $__internal_4_$__cuda_sm20_div_s64,(.L_x_368 - $__internal_4_$__cuda_sm20_div_s64)
$__internal_4_$__cuda_sm20_div_s64:
        /* <DEDUP_REMOVED lines=82> */
[----:B------:R-:W-:Y:S06]  /*2d90*/  RET.REL.NODEC R6 `(_ZN7cutlass9reference6device6kernel11Conv2dDgradIdNS_6layout10TensorNHWCEdS5_dS5_ddNS_16NumericConverterIddLNS_15FloatRoundStyleE2EEENS_12multiply_addIdddEELi2ELi4ELi16ELi8EEEvNS_4conv17Conv2dProblemSizeENS_9TensorRefIT_T0_EENSD_IT1_T2_EENSD_IT3_T4_EESM_T5_SN_) ;  /* 0xffffd26006007950 */ /* 0x000fec0003c3ffff */
.L_x_238:
        /* <DEDUP_REMOVED lines=14> */
.L_x_368:


//--------------------- .text._ZN7cutlass9reference6device6kernel11Conv2dFpropIdNS_6layout10TensorNHWCEdS5_dS5_ddNS_16NumericConverterIddLNS_15FloatRoundStyleE2EEENS_12multiply_addIdddEELi4ELi4ELi16ELi8EEEvNS_4conv17Conv2dProblemSizeENS_9TensorRefIT_T0_EENSD_IT1_T2_EENSD_IT3_T4_EESM_T5_SN_ --------------------------
	.section	.text._ZN7cutlass9reference6device6kernel11Conv2dFpropIdNS_6layout10TensorNHWCEdS5_dS5_ddNS_16NumericConverterIddLNS_15FloatRoundStyleE2EEENS_12multiply_addIdddEELi4ELi4ELi16ELi8EEEvNS_4conv17Conv2dProblemSizeENS_9TensorRefIT_T0_EENSD_IT1_T2_EENSD_IT3_T4_EESM_T5_SN_,"ax",@progbits
	.sectioninfo	@"SHI_REGISTERS=120"
	.align	128
        .global         _ZN7cutlass9reference6device6kernel11Conv2dFpropIdNS_6layout10TensorNHWCEdS5_dS5_ddNS_16NumericConverterIddLNS_15FloatRoundStyleE2EEENS_12multiply_addIdddEELi4ELi4ELi16ELi8EEEvNS_4conv17Conv2dProblemSizeENS_9TensorRefIT_T0_EENSD_IT1_T2_EENSD_IT3_T4_EESM_T5_SN_
        .type           _ZN7cutlass9reference6device6kernel11Conv2dFpropIdNS_6layout10TensorNHWCEdS5_dS5_ddNS_16NumericConverterIddLNS_15FloatRoundStyleE2EEENS_12multiply_addIdddEELi4ELi4ELi16ELi8EEEvNS_4conv17Conv2dProblemSizeENS_9TensorRefIT_T0_EENSD_IT1_T2_EENSD_IT3_T4_EESM_T5_SN_,@function
        .size           _ZN7cutlass9reference6device6kernel11Conv2dFpropIdNS_6layout10TensorNHWCEdS5_dS5_ddNS_16NumericConverterIddLNS_15FloatRoundStyleE2EEENS_12multiply_addIdddEELi4ELi4ELi16ELi8EEEvNS_4conv17Conv2dProblemSizeENS_9TensorRefIT_T0_EENSD_IT1_T2_EENSD_IT3_T4_EESM_T5_SN_,(.L_x_369 - _ZN7cutlass9reference6device6kernel11Conv2dFpropIdNS_6layout10TensorNHWCEdS5_dS5_ddNS_16NumericConverterIddLNS_15FloatRoundStyleE2EEENS_12multiply_addIdddEELi4ELi4ELi16ELi8EEEvNS_4conv17Conv2dProblemSizeENS_9TensorRefIT_T0_EENSD_IT1_T2_EENSD_IT3_T4_EESM_T5_SN_)
        .other          _ZN7cutlass9reference6device6kernel11Conv2dFpropIdNS_6layout10TensorNHWCEdS5_dS5_ddNS_16NumericConverterIddLNS_15FloatRoundStyleE2EEENS_12multiply_addIdddEELi4ELi4ELi16ELi8EEEvNS_4conv17Conv2dProblemSizeENS_9TensorRefIT_T0_EENSD_IT1_T2_EENSD_IT3_T4_EESM_T5_SN_,@"STO_CUDA_ENTRY STV_DEFAULT"
_ZN7cutlass9reference6device6kernel11Conv2dFpropIdNS_6layout10TensorNHWCEdS5_dS5_ddNS_16NumericConverterIddLNS_15FloatRoundStyleE2EEENS_12multiply_addIdddEELi4ELi4ELi16ELi8EEEvNS_4conv17Conv2dProblemSizeENS_9TensorRefIT_T0_EENSD_IT1_T2_EENSD_IT3_T4_EESM_T5_SN_:
.text._ZN7cutlass9reference6device6kernel11Conv2dFpropIdNS_6layout10TensorNHWCEdS5_dS5_ddNS_16NumericConverterIddLNS_15FloatRoundStyleE2EEENS_12multiply_addIdddEELi4ELi4ELi16ELi8EEEvNS_4conv17Conv2dProblemSizeENS_9TensorRefIT_T0_EENSD_IT1_T2_EENSD_IT3_T4_EESM_T5_SN_:
        /* <DEDUP_REMOVED lines=20> */
[----:B------:R-:W-:Y:S05]  /*0140*/  CALL.REL.NOINC `($__internal_5_$__cuda_sm20_div_s64) ;  /* 0x0000425000007944 */ /* 0x000fea0003c00000 */
        /* <DEDUP_REMOVED lines=8> */
.L_x_240:
        /* <DEDUP_REMOVED lines=21> */
.L_x_241:
[----:B------:R-:W-:Y:S05]  /*0320*/  BSYNC B0 ;  /* 0x0000000000007941 */ /* 0x000fea0003800000 */
.L_x_239:
        /* <DEDUP_REMOVED lines=8> */
[----:B------:R-:W-:Y:S05]  /*03b0*/  CALL.REL.NOINC `($__internal_5_$__cuda_sm20_div_s64) ;  /* 0x00003fe000007944 */ /* 0x000fea0003c00000 */
[----:B------:R-:W-:Y:S02]  /*03c0*/  IADD3 R3, -R98, RZ, RZ ;  /* 0x000000ff62037210 */ /* 0x000fe40007ffe1ff */
[----:B------:R-:W-:-:S03]  /*03d0*/  MOV R105, R98 ;  /* 0x0000006200697202 */ /* 0x000fc60000000f00 */
[----:B------:R-:W-:Y:S01]  /*03e0*/  IMAD R86, R3, c[0x0][0x174], R86 ;  /* 0x00005d0003567a24 */ /* 0x000fe200078e0256 */
[----:B------:R-:W-:Y:S05]  /*03f0*/  BRA `(.L_x_244) ;  /* 0x0000014000007947 */ /* 0x000fea0003800000 */
.L_x_243:
        /* <DEDUP_REMOVED lines=20> */
.L_x_244:
[----:B------:R-:W-:Y:S05]  /*0540*/  BSYNC B0 ;  /* 0x0000000000007941 */ /* 0x000fea0003800000 */
.L_x_242:
        /* <DEDUP_REMOVED lines=23> */
.L_x_246:
        /* <DEDUP_REMOVED lines=21> */
.L_x_247:
[----:B------:R-:W-:Y:S05]  /*0810*/  BSYNC B0 ;  /* 0x0000000000007941 */ /* 0x000fea0003800000 */
.L_x_245:
[----:B------:R-:W-:Y:S01]  /*0820*/  LOP3.LUT R2, R9, UR5, RZ, 0xfc, !PT ;  /* 0x0000000509027c12 */ /* 0x000fe2000f8efcff */
[----:B------:R-:W-:Y:S03]  /*0830*/  BSSY B0, `(.L_x_248) ;  /* 0x000001f000007945 */ /* 0x000fe60003800000 */
[----:B------:R-:W-:-:S13]  /*0840*/  ISETP.NE.U32.AND P0, PT, R2, RZ, PT ;  /* 0x000000ff0200720c */ /* 0x000fda0003f05070 */
[----:B------:R-:W-:Y:S05]  /*0850*/  @!P0 BRA `(.L_x_249) ;  /* 0x0000008000008947 */ /* 0x000fea0003800000 */
[----:B------:R-:W-:Y:S01]  /*0860*/  IMAD.MOV.U32 R10, RZ, RZ, c[0x0][0x174] ;  /* 0x00005d00ff0a7624 */ /* 0x000fe200078e00ff */
[----:B------:R-:W-:Y:S02]  /*0870*/  MOV R7, UR5 ;  /* 0x0000000500077c02 */ /* 0x000fe40008000f00 */
[----:B------:R-:W-:Y:S02]  /*0880*/  MOV R8, 0x8a0 ;  /* 0x000008a000087802 */ /* 0x000fe40000000f00 */
[----:B------:R-:W-:Y:S05]  /*0890*/  CALL.REL.NOINC `($__internal_5_$__cuda_sm20_div_s64) ;  /* 0x00003b0000007944 */ /* 0x000fea0003c00000 */
[----:B------:R-:W-:Y:S02]  /*08a0*/  IADD3 R87, -R98, RZ, RZ ;  /* 0x000000ff62577210 */ /* 0x000fe40007ffe1ff */
[----:B------:R-:W-:-:S03]  /*08b0*/  MOV R103, R98 ;  /* 0x0000006200677202 */ /* 0x000fc60000000f00 */
[----:B------:R-:W-:Y:S01]  /*08c0*/  IMAD R87, R87, c[0x0][0x174], R0 ;  /* 0x00005d0057577a24 */ /* 0x000fe200078e0200 */
[----:B------:R-:W-:Y:S05]  /*08d0*/  BRA `(.L_x_250) ;  /* 0x0000014000007947 */ /* 0x000fea0003800000 */
.L_x_249:
        /* <DEDUP_REMOVED lines=20> */
.L_x_250:
[----:B------:R-:W-:Y:S05]  /*0a20*/  BSYNC B0 ;  /* 0x0000000000007941 */ /* 0x000fea0003800000 */
.L_x_248:
        /* <DEDUP_REMOVED lines=22> */
.L_x_252:
        /* <DEDUP_REMOVED lines=21> */
.L_x_253:
[----:B------:R-:W-:Y:S05]  /*0ce0*/  BSYNC B0 ;  /* 0x0000000000007941 */ /* 0x000fea0003800000 */
.L_x_251:
        /* <DEDUP_REMOVED lines=13> */
.L_x_255:
        /* <DEDUP_REMOVED lines=20> */
.L_x_256:
[----:B------:R-:W-:Y:S05]  /*0f00*/  BSYNC B0 ;  /* 0x0000000000007941 */ /* 0x000fea0003800000 */
.L_x_254:
        /* <DEDUP_REMOVED lines=23> */
.L_x_258:
        /* <DEDUP_REMOVED lines=21> */
.L_x_259:
[----:B------:R-:W-:Y:S05]  /*11d0*/  BSYNC B0 ;  /* 0x0000000000007941 */ /* 0x000fea0003800000 */
.L_x_257:
        /* <DEDUP_REMOVED lines=8> */
[----:B------:R-:W-:-:S05]  /*1260*/  IADD3 R89, -R98, RZ, RZ ;  /* 0x000000ff62597210 */ /* 0x000fca0007ffe1ff */
[----:B------:R-:W-:Y:S01]  /*1270*/  IMAD R89, R89, c[0x0][0x174], R0 ;  /* 0x00005d0059597a24 */ /* 0x000fe200078e0200 */
[----:B------:R-:W-:Y:S05]  /*1280*/  BRA `(.L_x_262) ;  /* 0x0000014000007947 */ /* 0x000fea0003800000 */
.L_x_261:
        /* <DEDUP_REMOVED lines=20> */
.L_x_262:
[----:B------:R-:W-:Y:S05]  /*13d0*/  BSYNC B0 ;  /* 0x0000000000007941 */ /* 0x000fea0003800000 */
.L_x_260:
[----:B------:R-:W-:Y:S01]  /*13e0*/  IABS R0, c[0x0][0x1a4] ;  /* 0x0000690000007a13 */ /* 0x000fe20000000000 */
[----:B------:R-:W0:Y:S01]  /*13f0*/  S2R R99, SR_CTAID.Y ;  /* 0x0000000000637919 */ /* 0x000e220000002600 */
[----:B------:R-:W-:Y:S01]  /*1400*/  IABS R5, c[0x0][0x16c] ;  /* 0x00005b0000057a13 */ /* 0x000fe20000000000 */
[----:B------:R-:W-:Y:S01]  /*1410*/  ULDC UR5, c[0x0][0x16c] ;  /* 0x00005b0000057ab9 */ /* 0x000fe20000000800 */
[----:B------:R-:W1:Y:S01]  /*1420*/  I2F.RP R4, R0 ;  /* 0x0000000000047306 */ /* 0x000e620000209400 */
[----:B------:R-:W-:Y:S01]  /*1430*/  ULDC UR4, c[0x0][0x1a4] ;  /* 0x0000690000047ab9 */ /* 0x000fe20000000800 */
[----:B------:R-:W-:Y:S01]  /*1440*/  CS2R R32, SRZ ;  /* 0x0000000000207805 */ /* 0x000fe2000001ff00 */
[----:B------:R-:W-:Y:S01]  /*1450*/  ULOP3.LUT UR4, UR5, UR4, URZ, 0x3c, !UPT ;  /* 0x0000000405047292 */ /* 0x000fe2000f8e3c3f */
[----:B------:R-:W-:Y:S01]  /*1460*/  CS2R R30, SRZ ;  /* 0x00000000001e7805 */ /* 0x000fe2000001ff00 */
[----:B------:R-:W-:Y:S01]  /*1470*/  CS2R R28, SRZ ;  /* 0x00000000001c7805 */ /* 0x000fe2000001ff00 */
[----:B------:R-:W-:Y:S01]  /*1480*/  CS2R R26, SRZ ;  /* 0x00000000001a7805 */ /* 0x000fe2000001ff00 */
[----:B------:R-:W-:Y:S01]  /*1490*/  CS2R R24, SRZ ;  /* 0x0000000000187805 */ /* 0x000fe2000001ff00 */
[----:B------:R-:W-:Y:S01]  /*14a0*/  CS2R R22, SRZ ;  /* 0x0000000000167805 */ /* 0x000fe2000001ff00 */
[----:B------:R-:W-:Y:S01]  /*14b0*/  ISETP.LE.AND P1, PT, RZ, UR4, PT ;  /* 0x00000004ff007c0c */ /* 0x000fe2000bf23270 */
[----:B------:R-:W-:Y:S01]  /*14c0*/  ULDC.64 UR4, c[0x0][0x118] ;  /* 0x0000460000047ab9 */ /* 0x000fe20000000a00 */
[----:B------:R-:W-:Y:S01]  /*14d0*/  CS2R R20, SRZ ;  /* 0x0000000000147805 */ /* 0x000fe2000001ff00 */
[----:B------:R-:W-:Y:S01]  /*14e0*/  CS2R R18, SRZ ;  /* 0x0000000000127805 */ /* 0x000fe2000001ff00 */
[----:B------:R-:W-:Y:S01]  /*14f0*/  CS2R R16, SRZ ;  /* 0x0000000000107805 */ /* 0x000fe2000001ff00 */
[----:B------:R-:W-:Y:S01]  /*1500*/  CS2R R14, SRZ ;  /* 0x00000000000e7805 */ /* 0x000fe2000001ff00 */
[----:B------:R-:W-:Y:S01]  /*1510*/  CS2R R12, SRZ ;  /* 0x00000000000c7805 */ /* 0x000fe2000001ff00 */
[----:B-1----:R-:W1:Y:S01]  /*1520*/  MUFU.RCP R6, R4 ;  /* 0x0000000400067308 */ /* 0x002e620000001000 */
[----:B------:R-:W-:Y:S01]  /*1530*/  CS2R R10, SRZ ;  /* 0x00000000000a7805 */ /* 0x000fe2000001ff00 */
[----:B------:R-:W-:Y:S01]  /*1540*/  CS2R R8, SRZ ;  /* 0x0000000000087805 */ /* 0x000fe2000001ff00 */
[----:B-1----:R-:W-:Y:S01]  /*1550*/  IADD3 R6, R6, 0xffffffe, RZ ;  /* 0x0ffffffe06067810 */ /* 0x002fe20007ffe0ff */
[----:B------:R-:W0:Y:S04]  /*1560*/  S2R R4, SR_TID.Y ;  /* 0x0000000000047919 */ /* 0x000e280000002200 */
[----:B------:R-:W1:Y:S02]  /*1570*/  F2I.FTZ.U32.TRUNC.NTZ R3, R6 ;  /* 0x0000000600037305 */ /* 0x000e64000021f000 */
[----:B-1----:R-:W-:Y:S01]  /*1580*/  IMAD.MOV R2, RZ, RZ, -R3 ;  /* 0x000000ffff027224 */ /* 0x002fe200078e0a03 */
[----:B------:R-:W-:-:S03]  /*1590*/  CS2R R6, SRZ ;  /* 0x0000000000067805 */ /* 0x000fc6000001ff00 */
[----:B------:R-:W-:Y:S01]  /*15a0*/  IMAD R34, R2, R0, RZ ;  /* 0x0000000002227224 */ /* 0x000fe200078e02ff */
[----:B0-----:R-:W-:Y:S01]  /*15b0*/  LEA R99, R99, R4, 0x3 ;  /* 0x0000000463637211 */ /* 0x001fe200078e18ff */
[----:B------:R-:W-:-:S04]  /*15c0*/  IMAD.MOV.U32 R2, RZ, RZ, RZ ;  /* 0x000000ffff027224 */ /* 0x000fc800078e00ff */
[----:B------:R-:W-:-:S04]  /*15d0*/  IMAD.HI.U32 R34, R3, R34, R2 ;  /* 0x0000002203227227 */ /* 0x000fc800078e0002 */
[----:B------:R-:W-:Y:S02]  /*15e0*/  IMAD.MOV.U32 R2, RZ, RZ, c[0x0][0x17c] ;  /* 0x00005f00ff027624 */ /* 0x000fe400078e00ff */
[----:B------:R-:W-:-:S03]  /*15f0*/  IMAD.HI.U32 R83, R34, R5, RZ ;  /* 0x0000000522537227 */ /* 0x000fc600078e00ff */
[----:B------:R-:W-:Y:S01]  /*1600*/  ISETP.GE.AND P3, PT, R2, 0x1, PT ;  /* 0x000000010200780c */ /* 0x000fe20003f66270 */
[----:B------:R-:W-:Y:S01]  /*1610*/  IMAD.SHL.U32 R99, R99, 0x4, RZ ;  /* 0x0000000463637824 */ /* 0x000fe200078e00ff */
[----:B------:R-:W-:-:S05]  /*1620*/  IADD3 R3, -R83, RZ, RZ ;  /* 0x000000ff53037210 */ /* 0x000fca0007ffe1ff */
[----:B------:R-:W-:Y:S02]  /*1630*/  IMAD R3, R0, R3, R5 ;  /* 0x0000000300037224 */ /* 0x000fe400078e0205 */
[----:B------:R-:W-:-:S03]  /*1640*/  CS2R R4, SRZ ;  /* 0x0000000000047805 */ /* 0x000fc6000001ff00 */
[----:B------:R-:W-:-:S13]  /*1650*/  ISETP.GT.U32.AND P0, PT, R0, R3, PT ;  /* 0x000000030000720c */ /* 0x000fda0003f04070 */
[----:B------:R-:W-:Y:S01]  /*1660*/  @!P0 IMAD.IADD R3, R3, 0x1, -R0 ;  /* 0x0000000103038824 */ /* 0x000fe200078e0a00 */
[----:B------:R-:W-:-:S04]  /*1670*/  @!P0 IADD3 R83, R83, 0x1, RZ ;  /* 0x0000000153538810 */ /* 0x000fc80007ffe0ff */
[----:B------:R-:W-:Y:S02]  /*1680*/  ISETP.GE.U32.AND P2, PT, R3, R0, PT ;  /* 0x000000000300720c */ /* 0x000fe40003f46070 */
[----:B------:R-:W-:-:S11]  /*1690*/  CS2R R2, SRZ ;  /* 0x0000000000027805 */ /* 0x000fd6000001ff00 */
[----:B------:R-:W-:-:S04]  /*16a0*/  @P2 IADD3 R83, R83, 0x1, RZ ;  /* 0x0000000153532810 */ /* 0x000fc80007ffe0ff */
[----:B------:R-:W-:Y:S01]  /*16b0*/  @!P1 IADD3 R83, -R83, RZ, RZ ;  /* 0x000000ff53539210 */ /* 0x000fe20007ffe1ff */
[----:B------:R-:W-:Y:S05]  /*16c0*/  @!P3 BRA `(.L_x_263) ;  /* 0x000017200000b947 */ /* 0x000fea0003800000 */
[----:B------:R-:W-:Y:S01]  /*16d0*/  IABS R33, c[0x0][0x178] ;  /* 0x00005e0000217a13 */ /* 0x000fe20000000000 */
[----:B------:R-:W-:Y:S01]  /*16e0*/  IMAD R97, R99, c[0x0][0x1d0], RZ ;  /* 0x0000740063617a24 */ /* 0x000fe200078e02ff */
[----:B------:R-:W-:Y:S01]  /*16f0*/  LOP3.LUT R82, RZ, c[0x0][0x1a4], RZ, 0x33, !PT ;  /* 0x00006900ff527a12 */ /* 0x000fe200078e33ff */
[----:B------:R-:W-:Y:S02]  /*1700*/  IMAD R80, R104, c[0x0][0x1b8], RZ ;  /* 0x00006e0068507a24 */ /* 0x000fe400078e02ff */
[----:B------:R-:W-:Y:S01]  /*1710*/  IMAD.HI.U32 R34, R34, R33, RZ ;  /* 0x0000002122227227 */ /* 0x000fe200078e00ff */
[----:B------:R-:W-:Y:S02]  /*1720*/  IADD3 R96, R97, c[0x0][0x1d0], RZ ;  /* 0x0000740061607a10 */ /* 0x000fe40007ffe0ff */
[----:B------:R-:W-:Y:S01]  /*1730*/  SHF.R.S32.HI R79, RZ, 0x1f, R80 ;  /* 0x0000001fff4f7819 */ /* 0x000fe20000011450 */
[----:B------:R-:W-:Y:S01]  /*1740*/  IMAD.MOV R32, RZ, RZ, -R34 ;  /* 0x000000ffff207224 */ /* 0x000fe200078e0a22 */
[----:B------:R-:W-:Y:S01]  /*1750*/  IADD3 R96, R96, c[0x0][0x1d0], RZ ;  /* 0x0000740060607a10 */ /* 0x000fe20007ffe0ff */
[----:B------:R-:W-:-:S02]  /*1760*/  IMAD R77, R102, c[0x0][0x1b8], RZ ;  /* 0x00006e00664d7a24 */ /* 0x000fc400078e02ff */
[----:B------:R-:W-:Y:S02]  /*1770*/  IMAD R33, R0, R32, R33 ;  /* 0x0000002000217224 */ /* 0x000fe400078e0221 */
[----:B------:R-:W-:Y:S01]  /*1780*/  IMAD.MOV.U32 R32, RZ, RZ, c[0x0][0x178] ;  /* 0x00005e00ff207624 */ /* 0x000fe200078e00ff */
[----:B------:R-:W-:Y:S01]  /*1790*/  SHF.R.S32.HI R76, RZ, 0x1f, R77 ;  /* 0x0000001fff4c7819 */ /* 0x000fe2000001144d */
[----:B------:R-:W-:Y:S01]  /*17a0*/  IMAD R74, R100, c[0x0][0x1b8], RZ ;  /* 0x00006e00644a7a24 */ /* 0x000fe200078e02ff */
[----:B------:R-:W-:Y:S01]  /*17b0*/  ISETP.GT.U32.AND P0, PT, R0, R33, PT ;  /* 0x000000210000720c */ /* 0x000fe20003f04070 */
[----:B------:R-:W-:Y:S01]  /*17c0*/  IMAD.MOV.U32 R95, RZ, RZ, RZ ;  /* 0x000000ffff5f7224 */ /* 0x000fe200078e00ff */
[----:B------:R-:W-:Y:S02]  /*17d0*/  LOP3.LUT R32, R32, c[0x0][0x1a4], RZ, 0x3c, !PT ;  /* 0x0000690020207a12 */ /* 0x000fe400078e3cff */
[----:B------:R-:W-:Y:S02]  /*17e0*/  SHF.R.S32.HI R73, RZ, 0x1f, R74 ;  /* 0x0000001fff497819 */ /* 0x000fe4000001144a */
[----:B------:R-:W-:-:S07]  /*17f0*/  ISETP.GE.AND P1, PT, R32, RZ, PT ;  /* 0x000000ff2000720c */ /* 0x000fce0003f26270 */
[----:B------:R-:W-:Y:S01]  /*1800*/  @!P0 IMAD.IADD R33, R33, 0x1, -R0 ;  /* 0x0000000121218824 */ /* 0x000fe200078e0a00 */
[----:B------:R-:W-:Y:S02]  /*1810*/  @!P0 IADD3 R34, R34, 0x1, RZ ;  /* 0x0000000122228810 */ /* 0x000fe40007ffe0ff */
[----:B------:R-:W-:Y:S02]  /*1820*/  ISETP.NE.AND P0, PT, RZ, c[0x0][0x1a4], PT ;  /* 0x00006900ff007a0c */ /* 0x000fe40003f05270 */
[----:B------:R-:W-:Y:S01]  /*1830*/  ISETP.GE.U32.AND P2, PT, R33, R0, PT ;  /* 0x000000002100720c */ /* 0x000fe20003f46070 */
[----:B------:R-:W-:Y:S01]  /*1840*/  IMAD.MOV.U32 R0, RZ, RZ, c[0x0][0x18c] ;  /* 0x00006300ff007624 */ /* 0x000fe200078e00ff */
[----:B------:R-:W-:Y:S01]  /*1850*/  SEL R83, R82, R83, !P0 ;  /* 0x0000005352537207 */ /* 0x000fe20004000000 */
[----:B------:R-:W-:Y:S02]  /*1860*/  CS2R R32, SRZ ;  /* 0x0000000000207805 */ /* 0x000fe4000001ff00 */
[----:B------:R-:W-:-:S02]  /*1870*/  IMAD R81, R103, R0, -c[0x0][0x184] ;  /* 0x8000610067517624 */ /* 0x000fc400078e0200 */
[-C--:B------:R-:W-:Y:S02]  /*1880*/  IMAD R78, R101, R0.reuse, -c[0x0][0x184] ;  /* 0x80006100654e7624 */ /* 0x080fe400078e0200 */
[----:B------:R-:W-:-:S04]  /*1890*/  IMAD R75, R98, R0, -c[0x0][0x184] ;  /* 0x80006100624b7624 */ /* 0x000fc800078e0200 */
[----:B------:R-:W-:-:S05]  /*18a0*/  @P2 IADD3 R34, R34, 0x1, RZ ;  /* 0x0000000122222810 */ /* 0x000fca0007ffe0ff */
[----:B------:R-:W-:-:S05]  /*18b0*/  @!P1 IMAD.MOV R34, RZ, RZ, -R34 ;  /* 0x000000ffff229224 */ /* 0x000fca00078e0a22 */
[----:B------:R-:W-:Y:S02]  /*18c0*/  SEL R82, R82, R34, !P0 ;  /* 0x0000002252527207 */ /* 0x000fe40004000000 */
.L_x_276:
[----:B------:R-:W-:-:S04]  /*18d0*/  MOV R0, c[0x0][0x180] ;  /* 0x0000600000007a02 */ /* 0x000fc80000000f00 */
[----:B------:R-:W-:-:S13]  /*18e0*/  ISETP.GE.AND P0, PT, R0, 0x1, PT ;  /* 0x000000010000780c */ /* 0x000fda0003f06270 */
[----:B0-2---:R-:W-:Y:S05]  /*18f0*/  @!P0 BRA `(.L_x_264) ;  /* 0x000014b000008947 */ /* 0x005fea0003800000 */
[----:B------:R-:W-:Y:S01]  /*1900*/  IMAD.MOV.U32 R0, RZ, RZ, c[0x0][0x19c] ;  /* 0x00006700ff007624 */ /* 0x000fe200078e00ff */
[-C--:B------:R-:W-:Y:S01]  /*1910*/  LOP3.LUT R35, RZ, R95.reuse, RZ, 0x33, !PT ;  /* 0x0000005fff237212 */ /* 0x080fe200078e33ff */
[----:B------:R-:W-:Y:S01]  /*1920*/  IMAD.MOV.U32 R34, RZ, RZ, c[0x0][0x18c] ;  /* 0x00006300ff227624 */ /* 0x000fe200078e00ff */
[----:B------:R-:W-:Y:S01]  /*1930*/  IADD3 R52, R97, c[0x0][0x1d0], RZ ;  /* 0x0000740061347a10 */ /* 0x000fe20007ffe0ff */
[----:B------:R-:W-:Y:S01]  /*1940*/  IMAD R50, R106, c[0x0][0x1b8], RZ ;  /* 0x00006e006a327a24 */ /* 0x000fe200078e02ff */
[----:B------:R-:W-:Y:S01]  /*1950*/  ISETP.NE.AND P0, PT, R0, 0x1, PT ;  /* 0x000000010000780c */ /* 0x000fe20003f05270 */
[----:B------:R-:W-:Y:S01]  /*1960*/  IMAD R53, R105, R34, -c[0x0][0x184] ;  /* 0x8000610069357624 */ /* 0x000fe200078e0222 */
[----:B------:R-:W-:Y:S01]  /*1970*/  IADD3 R0, R35, c[0x0][0x17c], RZ ;  /* 0x00005f0023007a10 */ /* 0x000fe20007ffe0ff */
[----:B------:R-:W-:Y:S01]  /*1980*/  IMAD.MOV.U32 R94, RZ, RZ, RZ ;  /* 0x000000ffff5e7224 */ /* 0x000fe200078e00ff */
[----:B------:R-:W-:Y:S02]  /*1990*/  IADD3 R51, R96, c[0x0][0x1d0], RZ ;  /* 0x0000740060337a10 */ /* 0x000fe40007ffe0ff */
[----:B------:R-:W-:-:S05]  /*19a0*/  SEL R0, R0, R95, !P0 ;  /* 0x0000005f00007207 */ /* 0x000fca0004000000 */
[C---:B------:R-:W-:Y:S02]  /*19b0*/  IMAD R36, R0.reuse, c[0x0][0x194], R53 ;  /* 0x0000650000247a24 */ /* 0x040fe400078e0235 */
[C---:B------:R-:W-:Y:S02]  /*19c0*/  IMAD R35, R0.reuse, c[0x0][0x194], R81 ;  /* 0x0000650000237a24 */ /* 0x040fe400078e0251 */
[----:B------:R-:W-:Y:S01]  /*19d0*/  IMAD R34, R0, c[0x0][0x194], R78 ;  /* 0x0000650000227a24 */ /* 0x000fe200078e024e */
[----:B------:R-:W-:Y:S01]  /*19e0*/  ISETP.GT.AND P1, PT, R36, -0x1, PT ;  /* 0xffffffff2400780c */ /* 0x000fe20003f24270 */
[----:B------:R-:W-:Y:S01]  /*19f0*/  IMAD R0, R0, c[0x0][0x194], R75 ;  /* 0x0000650000007a24 */ /* 0x000fe200078e024b */
[----:B------:R-:W-:Y:S01]  /*1a00*/  ISETP.GT.AND P0, PT, R35, -0x1, PT ;  /* 0xffffffff2300780c */ /* 0x000fe20003f04270 */
[----:B------:R-:W-:Y:S01]  /*1a10*/  IMAD R72, R34, c[0x0][0x1b4], RZ ;  /* 0x00006d0022487a24 */ /* 0x000fe200078e02ff */
[----:B------:R-:W-:Y:S01]  /*1a20*/  ISETP.LT.AND P3, PT, R106, c[0x0][0x160], P1 ;  /* 0x000058006a007a0c */ /* 0x000fe20000f61270 */
[----:B------:R-:W-:Y:S01]  /*1a30*/  IMAD R71, R0, c[0x0][0x1b4], RZ ;  /* 0x00006d0000477a24 */ /* 0x000fe200078e02ff */
[----:B------:R-:W-:-:S02]  /*1a40*/  ISETP.LT.AND P1, PT, R104, c[0x0][0x160], P0 ;  /* 0x0000580068007a0c */ /* 0x000fc40000721270 */
[----:B------:R-:W-:Y:S02]  /*1a50*/  ISETP.GT.AND P0, PT, R34, -0x1, PT ;  /* 0xffffffff2200780c */ /* 0x000fe40003f04270 */
[----:B------:R-:W-:Y:S02]  /*1a60*/  ISETP.GT.AND P2, PT, R0, -0x1, PT ;  /* 0xffffffff0000780c */ /* 0x000fe40003f44270 */
[----:B------:R-:W-:Y:S02]  /*1a70*/  ISETP.LT.AND P4, PT, R36, c[0x0][0x164], P3 ;  /* 0x0000590024007a0c */ /* 0x000fe40001f81270 */
[----:B------:R-:W-:Y:S02]  /*1a80*/  ISETP.LT.AND P3, PT, R35, c[0x0][0x164], P1 ;  /* 0x0000590023007a0c */ /* 0x000fe40000f61270 */
[----:B------:R-:W-:Y:S02]  /*1a90*/  ISETP.LT.AND P1, PT, R102, c[0x0][0x160], P0 ;  /* 0x0000580066007a0c */ /* 0x000fe40000721270 */
[----:B------:R-:W-:-:S02]  /*1aa0*/  ISETP.LT.AND P0, PT, R100, c[0x0][0x160], P2 ;  /* 0x0000580064007a0c */ /* 0x000fc40001701270 */
[----:B------:R-:W-:Y:S02]  /*1ab0*/  ISETP.LT.AND P1, PT, R34, c[0x0][0x164], P1 ;  /* 0x0000590022007a0c */ /* 0x000fe40000f21270 */
[----:B------:R-:W-:Y:S02]  /*1ac0*/  ISETP.LT.AND P0, PT, R0, c[0x0][0x164], P0 ;  /* 0x0000590000007a0c */ /* 0x000fe40000701270 */
[----:B------:R-:W-:Y:S02]  /*1ad0*/  P2R R108, PR, RZ, 0x2 ;  /* 0x00000002ff6c7803 */ /* 0x000fe40000000000 */
[----:B------:R-:W-:Y:S02]  /*1ae0*/  P2R R107, PR, RZ, 0x1 ;  /* 0x00000001ff6b7803 */ /* 0x000fe40000000000 */
[----:B------:R-:W-:Y:S02]  /*1af0*/  IADD3 RZ, P1, R77, R72, RZ ;  /* 0x000000484dff7210 */ /* 0x000fe40007f3e0ff */
[----:B------:R-:W-:-:S02]  /*1b00*/  IADD3 RZ, P0, R74, R71, RZ ;  /* 0x000000474aff7210 */ /* 0x000fc40007f1e0ff */
[----:B------:R-:W-:Y:S02]  /*1b10*/  P2R R110, PR, RZ, 0x10 ;  /* 0x00000010ff6e7803 */ /* 0x000fe40000000000 */
[----:B------:R-:W-:Y:S02]  /*1b20*/  P2R R109, PR, RZ, 0x8 ;  /* 0x00000008ff6d7803 */ /* 0x000fe40000000000 */
[----:B------:R-:W-:Y:S02]  /*1b30*/  SHF.R.S32.HI R0, RZ, 0x1f, R50 ;  /* 0x0000001fff007819 */ /* 0x000fe40000011432 */
[----:B------:R-:W-:Y:S02]  /*1b40*/  LEA.HI.X.SX32 R72, R72, R76, 0x1, P1 ;  /* 0x0000004c48487211 */ /* 0x000fe400008f0eff */
[----:B------:R-:W-:Y:S02]  /*1b50*/  LEA.HI.X.SX32 R71, R71, R73, 0x1, P0 ;  /* 0x0000004947477211 */ /* 0x000fe400000f0eff */
.L_x_275:
[----:B--2---:R-:W-:-:S10]  /*1b60*/  HFMA2.MMA R34, -RZ, RZ, 0, 5.9604644775390625e-08 ;  /* 0x00000001ff227435 */ /* 0x004fd400000001ff */
[----:B------:R-:W-:-:S13]  /*1b70*/  ISETP.LE.AND P0, PT, R34, c[0x0][0x16c], PT ;  /* 0x00005b0022007a0c */ /* 0x000fda0003f03270 */
[----:B0-----:R-:W-:Y:S05]  /*1b80*/  @!P0 BRA `(.L_x_265) ;  /* 0x000011e000008947 */ /* 0x001fea0003800000 */
[-C--:B------:R-:W-:Y:S01]  /*1b90*/  IABS R38, R82.reuse ;  /* 0x0000005200267213 */ /* 0x080fe20000000000 */
[----:B------:R-:W-:Y:S01]  /*1ba0*/  IMAD.MOV.U32 R40, RZ, RZ, RZ ;  /* 0x000000ffff287224 */ /* 0x000fe200078e00ff */
[----:B------:R-:W-:Y:S01]  /*1bb0*/  IADD3 R43, R99, 0x1, RZ ;  /* 0x00000001632b7810 */ /* 0x000fe20007ffe0ff */
[----:B------:R-:W-:Y:S01]  /*1bc0*/  IMAD R56, R95, c[0x0][0x1cc], RZ ;  /* 0x000073005f387a24 */ /* 0x000fe200078e02ff */
[----:B------:R-:W0:Y:S01]  /*1bd0*/  I2F.RP R37, R38 ;  /* 0x0000002600257306 */ /* 0x000e220000209400 */
[----:B------:R-:W-:Y:S01]  /*1be0*/  IABS R36, R82 ;  /* 0x0000005200247213 */ /* 0x000fe20000000000 */
[----:B------:R-:W-:Y:S01]  /*1bf0*/  IMAD.MOV.U32 R93, RZ, RZ, RZ ;  /* 0x000000ffff5d7224 */ /* 0x000fe200078e00ff */
[----:B------:R-:W-:Y:S02]  /*1c00*/  IABS R34, R43 ;  /* 0x0000002b00227213 */ /* 0x000fe40000000000 */
[----:B------:R-:W-:Y:S01]  /*1c10*/  SHF.R.S32.HI R55, RZ, 0x1f, R56 ;  /* 0x0000001fff377819 */ /* 0x000fe20000011438 */
[----:B------:R-:W-:Y:S01]  /*1c20*/  IMAD.MOV R36, RZ, RZ, -R36 ;  /* 0x000000ffff247224 */ /* 0x000fe200078e0a24 */
[----:B------:R-:W-:-:S02]  /*1c30*/  ISETP.NE.AND P4, PT, R109, RZ, PT ;  /* 0x000000ff6d00720c */ /* 0x000fc40003f85270 */
[-C--:B------:R-:W-:Y:S02]  /*1c40*/  IABS R85, R83.reuse ;  /* 0x0000005300557213 */ /* 0x080fe40000000000 */
[----:B------:R-:W-:Y:S02]  /*1c50*/  ISETP.NE.AND P6, PT, R107, RZ, PT ;  /* 0x000000ff6b00720c */ /* 0x000fe40003fc5270 */
[----:B------:R-:W-:Y:S02]  /*1c60*/  ISETP.NE.AND P5, PT, R110, RZ, PT ;  /* 0x000000ff6e00720c */ /* 0x000fe40003fa5270 */
[-C--:B------:R-:W-:Y:S01]  /*1c70*/  IABS R84, R83.reuse ;  /* 0x0000005300547213 */ /* 0x080fe20000000000 */
[----:B0-----:R-:W0:Y:S01]  /*1c80*/  MUFU.RCP R35, R37 ;  /* 0x0000002500237308 */ /* 0x001e220000001000 */
[----:B------:R-:W-:-:S03]  /*1c90*/  LOP3.LUT R90, RZ, R83, RZ, 0x33, !PT ;  /* 0x00000053ff5a7212 */ /* 0x000fc600078e33ff */
[----:B------:R-:W-:Y:S01]  /*1ca0*/  IMAD.MOV R84, RZ, RZ, -R84 ;  /* 0x000000ffff547224 */ /* 0x000fe200078e0a54 */
[----:B0-----:R-:W-:Y:S02]  /*1cb0*/  IADD3 R35, R35, 0xffffffe, RZ ;  /* 0x0ffffffe23237810 */ /* 0x001fe40007ffe0ff */
[----:B------:R-:W-:Y:S02]  /*1cc0*/  IADD3 R37, R99, 0x2, RZ ;  /* 0x0000000263257810 */ /* 0x000fe40007ffe0ff */
[----:B------:R-:W0:Y:S02]  /*1cd0*/  F2I.FTZ.U32.TRUNC.NTZ R41, R35 ;  /* 0x0000002300297305 */ /* 0x000e24000021f000 */
[----:B0-----:R-:W-:-:S04]  /*1ce0*/  IMAD.MOV R59, RZ, RZ, -R41 ;  /* 0x000000ffff3b7224 */ /* 0x001fc800078e0a29 */
[----:B------:R-:W-:-:S04]  /*1cf0*/  IMAD R59, R59, R38, RZ ;  /* 0x000000263b3b7224 */ /* 0x000fc800078e02ff */
[----:B------:R-:W-:Y:S01]  /*1d00*/  IMAD.HI.U32 R59, R41, R59, R40 ;  /* 0x0000003b293b7227 */ /* 0x000fe200078e0028 */
[----:B------:R-:W-:Y:S02]  /*1d10*/  IABS R40, R37 ;  /* 0x0000002500287213 */ /* 0x000fe40000000000 */
[----:B------:R-:W-:Y:S02]  /*1d20*/  IADD3 R41, R99, 0x3, RZ ;  /* 0x0000000363297810 */ /* 0x000fe40007ffe0ff */
[----:B------:R-:W-:Y:S01]  /*1d30*/  LOP3.LUT R37, R37, R82, RZ, 0x3c, !PT ;  /* 0x0000005225257212 */ /* 0x000fe200078e3cff */
[----:B------:R-:W-:-:S04]  /*1d40*/  IMAD.HI.U32 R63, R59, R34, RZ ;  /* 0x000000223b3f7227 */ /* 0x000fc800078e00ff */
[----:B------:R-:W-:Y:S01]  /*1d50*/  IMAD R35, R63, R36, R34 ;  /* 0x000000243f237224 */ /* 0x000fe200078e0222 */
[----:B------:R-:W-:Y:S01]  /*1d60*/  IABS R34, R99 ;  /* 0x0000006300227213 */ /* 0x000fe20000000000 */
[----:B------:R-:W-:-:S03]  /*1d70*/  IMAD.HI.U32 R61, R59, R40, RZ ;  /* 0x000000283b3d7227 */ /* 0x000fc600078e00ff */
[----:B------:R-:W-:Y:S01]  /*1d80*/  ISETP.GT.U32.AND P0, PT, R38, R35, PT ;  /* 0x000000232600720c */ /* 0x000fe20003f04070 */
[----:B------:R-:W-:Y:S01]  /*1d90*/  IMAD R39, R61, R36, R40 ;  /* 0x000000243d277224 */ /* 0x000fe200078e0228 */
[----:B------:R-:W-:Y:S01]  /*1da0*/  LOP3.LUT R40, R43, R82, RZ, 0x3c, !PT ;  /* 0x000000522b287212 */ /* 0x000fe200078e3cff */
[----:B------:R-:W-:-:S03]  /*1db0*/  IMAD.HI.U32 R65, R59, R34, RZ ;  /* 0x000000223b417227 */ /* 0x000fc600078e00ff */
[----:B------:R-:W-:-:S07]  /*1dc0*/  ISETP.GT.U32.AND P1, PT, R38, R39, PT ;  /* 0x000000272600720c */ /* 0x000fce0003f24070 */
[----:B------:R-:W-:Y:S01]  /*1dd0*/  @!P0 IMAD.IADD R35, R35, 0x1, -R38 ;  /* 0x0000000123238824 */ /* 0x000fe200078e0a26 */
[----:B------:R-:W-:-:S04]  /*1de0*/  @!P0 IADD3 R63, R63, 0x1, RZ ;  /* 0x000000013f3f8810 */ /* 0x000fc80007ffe0ff */
[----:B------:R-:W-:Y:S01]  /*1df0*/  ISETP.GE.U32.AND P2, PT, R35, R38, PT ;  /* 0x000000262300720c */ /* 0x000fe20003f46070 */
[----:B------:R-:W-:Y:S01]  /*1e00*/  IMAD R35, R65, R36, R34 ;  /* 0x0000002441237224 */ /* 0x000fe200078e0222 */
[----:B------:R-:W-:Y:S01]  /*1e10*/  IABS R34, R41 ;  /* 0x0000002900227213 */ /* 0x000fe20000000000 */
[----:B------:R-:W-:Y:S01]  /*1e20*/  @!P1 IMAD.IADD R39, R39, 0x1, -R38 ;  /* 0x0000000127279824 */ /* 0x000fe200078e0a26 */
[----:B------:R-:W-:Y:S02]  /*1e30*/  @!P1 IADD3 R61, R61, 0x1, RZ ;  /* 0x000000013d3d9810 */ /* 0x000fe40007ffe0ff */
[----:B------:R-:W-:Y:S01]  /*1e40*/  ISETP.GT.U32.AND P3, PT, R38, R35, PT ;  /* 0x000000232600720c */ /* 0x000fe20003f64070 */
[----:B------:R-:W-:Y:S01]  /*1e50*/  IMAD.HI.U32 R59, R59, R34, RZ ;  /* 0x000000223b3b7227 */ /* 0x000fe200078e00ff */
[----:B------:R-:W-:Y:S02]  /*1e60*/  ISETP.GE.U32.AND P0, PT, R39, R38, PT ;  /* 0x000000262700720c */ /* 0x000fe40003f06070 */
[----:B------:R-:W-:Y:S01]  /*1e70*/  LOP3.LUT R41, R41, R82, RZ, 0x3c, !PT ;  /* 0x0000005229297212 */ /* 0x000fe200078e3cff */
[----:B------:R-:W-:-:S02]  /*1e80*/  IMAD R39, R59, R36, R34 ;  /* 0x000000243b277224 */ /* 0x000fc400078e0222 */
[----:B------:R-:W-:Y:S01]  /*1e90*/  @P2 IADD3 R63, R63, 0x1, RZ ;  /* 0x000000013f3f2810 */ /* 0x000fe20007ffe0ff */
[----:B------:R-:W-:-:S05]  /*1ea0*/  IMAD.MOV.U32 R34, RZ, RZ, c[0x0][0x19c] ;  /* 0x00006700ff227624 */ /* 0x000fca00078e00ff */
[----:B------:R-:W-:Y:S01]  /*1eb0*/  @!P3 IMAD.IADD R35, R35, 0x1, -R38 ;  /* 0x000000012323b824 */ /* 0x000fe200078e0a26 */
[----:B------:R-:W-:Y:S02]  /*1ec0*/  @!P3 IADD3 R65, R65, 0x1, RZ ;  /* 0x000000014141b810 */ /* 0x000fe40007ffe0ff */
[----:B------:R-:W-:Y:S02]  /*1ed0*/  @P0 IADD3 R61, R61, 0x1, RZ ;  /* 0x000000013d3d0810 */ /* 0x000fe40007ffe0ff */
[----:B------:R-:W-:Y:S01]  /*1ee0*/  ISETP.GE.U32.AND P1, PT, R35, R38, PT ;  /* 0x000000262300720c */ /* 0x000fe20003f26070 */
[----:B------:R-:W-:Y:S01]  /*1ef0*/  IMAD R35, R94, c[0x0][0x1c8], RZ ;  /* 0x000072005e237a24 */ /* 0x000fe200078e02ff */
[----:B------:R-:W-:Y:S02]  /*1f00*/  ISETP.GT.U32.AND P0, PT, R38, R39, PT ;  /* 0x000000272600720c */ /* 0x000fe40003f04070 */
[----:B------:R-:W-:Y:S02]  /*1f10*/  ISETP.NE.AND P3, PT, R34, 0x1, PT ;  /* 0x000000012200780c */ /* 0x000fe40003f65270 */
[----:B------:R-:W-:-:S07]  /*1f20*/  SHF.R.S32.HI R36, RZ, 0x1f, R35 ;  /* 0x0000001fff247819 */ /* 0x000fce0000011423 */
[----:B------:R-:W-:Y:S02]  /*1f30*/  @P1 IADD3 R65, R65, 0x1, RZ ;  /* 0x0000000141411810 */ /* 0x000fe40007ffe0ff */
[C---:B------:R-:W-:Y:S01]  /*1f40*/  IADD3 R58, P1, R52.reuse, R56, RZ ;  /* 0x00000038343a7210 */ /* 0x040fe20007f3e0ff */
[----:B------:R-:W-:Y:S01]  /*1f50*/  @!P0 IMAD.IADD R39, R39, 0x1, -R38 ;  /* 0x0000000127278824 */ /* 0x000fe200078e0a26 */
[----:B------:R-:W-:Y:S02]  /*1f60*/  @!P0 IADD3 R59, R59, 0x1, RZ ;  /* 0x000000013b3b8810 */ /* 0x000fe40007ffe0ff */
[----:B------:R-:W-:Y:S02]  /*1f70*/  LEA.HI.X.SX32 R57, R52, R55, 0x1, P1 ;  /* 0x0000003734397211 */ /* 0x000fe400008f0eff */
[----:B------:R-:W-:Y:S02]  /*1f80*/  IADD3 R58, P0, R35, R58, RZ ;  /* 0x0000003a233a7210 */ /* 0x000fe40007f1e0ff */
[----:B------:R-:W-:-:S02]  /*1f90*/  ISETP.GE.U32.AND P1, PT, R39, R38, PT ;  /* 0x000000262700720c */ /* 0x000fc40003f26070 */
[C---:B------:R-:W-:Y:S01]  /*1fa0*/  IADD3 R56, P2, R51.reuse, R56, RZ ;  /* 0x0000003833387210 */ /* 0x040fe20007f5e0ff */
[----:B------:R-:W-:Y:S01]  /*1fb0*/  IMAD.X R57, R36, 0x1, R57, P0 ;  /* 0x0000000124397824 */ /* 0x000fe200000e0639 */
[----:B------:R-:W-:Y:S02]  /*1fc0*/  LOP3.LUT R39, RZ, R94, RZ, 0x33, !PT ;  /* 0x0000005eff277212 */ /* 0x000fe400078e33ff */
[----:B------:R-:W-:Y:S02]  /*1fd0*/  LOP3.LUT R38, RZ, R95, RZ, 0x33, !PT ;  /* 0x0000005fff267212 */ /* 0x000fe400078e33ff */
[----:B------:R-:W-:Y:S02]  /*1fe0*/  LEA.HI.X.SX32 R55, R51, R55, 0x1, P2 ;  /* 0x0000003733377211 */ /* 0x000fe400010f0eff */
[----:B------:R-:W-:Y:S01]  /*1ff0*/  ISETP.NE.AND P0, PT, R34, 0x1, PT ;  /* 0x000000012200780c */ /* 0x000fe20003f05270 */
[----:B------:R-:W-:Y:S01]  /*2000*/  IMAD.MOV.U32 R34, RZ, RZ, c[0x0][0x190] ;  /* 0x00006400ff227624 */ /* 0x000fe200078e00ff */
[----:B------:R-:W-:-:S02]  /*2010*/  IADD3 R39, R39, c[0x0][0x180], RZ ;  /* 0x0000600027277a10 */ /* 0x000fc40007ffe0ff */
[----:B------:R-:W-:Y:S01]  /*2020*/  IADD3 R38, R38, c[0x0][0x17c], RZ ;  /* 0x00005f0026267a10 */ /* 0x000fe20007ffe0ff */
[-C--:B------:R-:W-:Y:S01]  /*2030*/  IMAD R42, R88, R34.reuse, -c[0x0][0x188] ;  /* 0x80006200582a7624 */ /* 0x080fe200078e0222 */
[----:B------:R-:W-:Y:S01]  /*2040*/  ISETP.GE.AND P2, PT, R40, RZ, PT ;  /* 0x000000ff2800720c */ /* 0x000fe20003f46270 */
[----:B------:R-:W-:Y:S01]  /*2050*/  IMAD R40, R86, R34, -c[0x0][0x188] ;  /* 0x8000620056287624 */ /* 0x000fe200078e0222 */
[----:B------:R-:W-:Y:S02]  /*2060*/  SEL R39, R39, R94, !P0 ;  /* 0x0000005e27277207 */ /* 0x000fe40004000000 */
[----:B------:R-:W-:Y:S02]  /*2070*/  SEL R38, R38, R95, !P3 ;  /* 0x0000005f26267207 */ /* 0x000fe40005800000 */
[----:B------:R-:W-:Y:S02]  /*2080*/  IADD3 R56, P0, R35, R56, RZ ;  /* 0x0000003823387210 */ /* 0x000fe40007f1e0ff */
[----:B------:R-:W-:Y:S01]  /*2090*/  @P1 IADD3 R59, R59, 0x1, RZ ;  /* 0x000000013b3b1810 */ /* 0x000fe20007ffe0ff */
[----:B------:R-:W-:Y:S01]  /*20a0*/  IMAD R69, R38, c[0x0][0x194], R53 ;  /* 0x0000650026457a24 */ /* 0x000fe200078e0235 */
[----:B------:R-:W-:Y:S01]  /*20b0*/  ISETP.GE.AND P1, PT, R37, RZ, PT ;  /* 0x000000ff2500720c */ /* 0x000fe20003f26270 */
[----:B------:R-:W-:Y:S01]  /*20c0*/  IMAD.X R55, R36, 0x1, R55, P0 ;  /* 0x0000000124377824 */ /* 0x000fe200000e0637 */
[----:B------:R-:W-:Y:S01]  /*20d0*/  LOP3.LUT R36, R99, R82, RZ, 0x3c, !PT ;  /* 0x0000005263247212 */ /* 0x000fe200078e3cff */
[----:B------:R-:W-:Y:S01]  /*20e0*/  IMAD R69, R69, c[0x0][0x1b4], RZ ;  /* 0x00006d0045457a24 */ /* 0x000fe200078e02ff */
[----:B------:R-:W-:Y:S01]  /*20f0*/  ISETP.NE.AND P3, PT, R108, RZ, PT ;  /* 0x000000ff6c00720c */ /* 0x000fe20003f65270 */
[----:B------:R-:W-:Y:S01]  /*2100*/  @!P2 IMAD.MOV R63, RZ, RZ, -R63 ;  /* 0x000000ffff3fa224 */ /* 0x000fe200078e0a3f */
[----:B------:R-:W-:Y:S01]  /*2110*/  ISETP.GE.AND P2, PT, R36, RZ, PT ;  /* 0x000000ff2400720c */ /* 0x000fe20003f46270 */
[----:B------:R-:W-:Y:S01]  /*2120*/  IMAD R37, R39, c[0x0][0x198], R40 ;  /* 0x0000660027257a24 */ /* 0x000fe200078e0228 */
[----:B------:R-:W-:Y:S01]  /*2130*/  IADD3 R35, P0, R50, R69, RZ ;  /* 0x0000004532237210 */ /* 0x000fe20007f1e0ff */
[----:B------:R-:W-:-:S02]  /*2140*/  IMAD R36, R87, R34, -c[0x0][0x188] ;  /* 0x8000620057247624 */ /* 0x000fc400078e0222 */
[----:B------:R-:W-:Y:S01]  /*2150*/  IMAD R40, R37, c[0x0][0x1b0], RZ ;  /* 0x00006c0025287a24 */ /* 0x000fe200078e02ff */
[----:B------:R-:W-:Y:S01]  /*2160*/  LEA.HI.X.SX32 R69, R69, R0, 0x1, P0 ;  /* 0x0000000045457211 */ /* 0x000fe200000f0eff */
[----:B------:R-:W-:Y:S01]  /*2170*/  IMAD R36, R39, c[0x0][0x198], R36 ;  /* 0x0000660027247a24 */ /* 0x000fe200078e0224 */
[----:B------:R-:W-:Y:S01]  /*2180*/  ISETP.GT.AND P5, PT, R37, -0x1, P5 ;  /* 0xffffffff2500780c */ /* 0x000fe20002fa4270 */
[----:B------:R-:W-:Y:S01]  /*2190*/  IMAD R67, R38, c[0x0][0x194], R81 ;  /* 0x0000650026437a24 */ /* 0x000fe200078e0251 */
[----:B------:R-:W-:Y:S01]  /*21a0*/  IADD3 R70, P0, R40, R35, RZ ;  /* 0x0000002328467210 */ /* 0x000fe20007f1e0ff */
[----:B------:R-:W-:Y:S01]  /*21b0*/  IMAD R34, R89, R34, -c[0x0][0x188] ;  /* 0x8000620059227624 */ /* 0x000fe200078e0222 */
[----:B------:R-:W-:Y:S01]  /*21c0*/  ISETP.GT.AND P4, PT, R36, -0x1, P4 ;  /* 0xffffffff2400780c */ /* 0x000fe20002784270 */
[----:B------:R-:W-:Y:S01]  /*21d0*/  IMAD R67, R67, c[0x0][0x1b4], RZ ;  /* 0x00006d0043437a24 */ /* 0x000fe200078e02ff */
[----:B------:R-:W-:Y:S01]  /*21e0*/  LEA.HI.X.SX32 R69, R40, R69, 0x1, P0 ;  /* 0x0000004528457211 */ /* 0x000fe200000f0eff */
[C---:B------:R-:W-:Y:S01]  /*21f0*/  IMAD R40, R36.reuse, c[0x0][0x1b0], RZ ;  /* 0x00006c0024287a24 */ /* 0x040fe200078e02ff */
[----:B------:R-:W-:Y:S01]  /*2200*/  ISETP.LT.AND P4, PT, R36, c[0x0][0x168], P4 ;  /* 0x00005a0024007a0c */ /* 0x000fe20002781270 */
[----:B------:R-:W-:Y:S01]  /*2210*/  IMAD R34, R39, c[0x0][0x198], R34 ;  /* 0x0000660027227a24 */ /* 0x000fe200078e0222 */
[----:B------:R-:W-:Y:S01]  /*2220*/  IADD3 R35, P0, R80, R67, RZ ;  /* 0x0000004350237210 */ /* 0x000fe20007f1e0ff */
[----:B------:R-:W0:Y:S01]  /*2230*/  I2F.RP R36, R85 ;  /* 0x0000005500247306 */ /* 0x000e220000209400 */
[----:B------:R-:W-:Y:S01]  /*2240*/  @!P1 IMAD.MOV R61, RZ, RZ, -R61 ;  /* 0x000000ffff3d9224 */ /* 0x000fe200078e0a3d */
[----:B------:R-:W-:Y:S01]  /*2250*/  ISETP.GE.AND P1, PT, R41, RZ, PT ;  /* 0x000000ff2900720c */ /* 0x000fe20003f26270 */
[C---:B------:R-:W-:Y:S01]  /*2260*/  IMAD R66, R38.reuse, c[0x0][0x194], R78 ;  /* 0x0000650026427a24 */ /* 0x040fe200078e024e */
[----:B------:R-:W-:Y:S01]  /*2270*/  LEA.HI.X.SX32 R67, R67, R79, 0x1, P0 ;  /* 0x0000004f43437211 */ /* 0x000fe200000f0eff */
[----:B------:R-:W-:Y:S01]  /*2280*/  IMAD R41, R38, c[0x0][0x194], R75 ;  /* 0x0000650026297a24 */ /* 0x000fe200078e024b */
[----:B------:R-:W-:Y:S01]  /*2290*/  IADD3 R68, P0, R40, R35, RZ ;  /* 0x0000002328447210 */ /* 0x000fe20007f1e0ff */
[----:B------:R-:W-:Y:S01]  /*22a0*/  IMAD R35, R39, c[0x0][0x198], R42 ;  /* 0x0000660027237a24 */ /* 0x000fe200078e022a */
[----:B------:R-:W-:Y:S01]  /*22b0*/  LOP3.LUT R38, RZ, R82, RZ, 0x33, !PT ;  /* 0x00000052ff267212 */ /* 0x000fe200078e33ff */
[----:B------:R-:W-:Y:S01]  /*22c0*/  @!P2 IMAD.MOV R65, RZ, RZ, -R65 ;  /* 0x000000ffff41a224 */ /* 0x000fe200078e0a41 */
[----:B------:R-:W-:Y:S01]  /*22d0*/  ISETP.GT.AND P2, PT, R34, -0x1, P6 ;  /* 0xffffffff2200780c */ /* 0x000fe20003744270 */
[C---:B------:R-:W-:Y:S01]  /*22e0*/  IMAD R39, R35.reuse, c[0x0][0x1b0], RZ ;  /* 0x00006c0023277a24 */ /* 0x040fe200078e02ff */
[----:B------:R-:W-:Y:S01]  /*22f0*/  ISETP.GT.AND P3, PT, R35, -0x1, P3 ;  /* 0xffffffff2300780c */ /* 0x000fe20001f64270 */
[----:B------:R-:W-:Y:S01]  /*2300*/  IMAD R66, R66, c[0x0][0x1b4], RZ ;  /* 0x00006d0042427a24 */ /* 0x000fe200078e02ff */
[----:B------:R-:W-:Y:S01]  /*2310*/  LEA.HI.X.SX32 R67, R40, R67, 0x1, P0 ;  /* 0x0000004328437211 */ /* 0x000fe200000f0eff */
[----:B------:R-:W-:Y:S01]  /*2320*/  IMAD R41, R41, c[0x0][0x1b4], RZ ;  /* 0x00006d0029297a24 */ /* 0x000fe200078e02ff */
[----:B------:R-:W-:Y:S01]  /*2330*/  ISETP.LT.AND P3, PT, R35, c[0x0][0x168], P3 ;  /* 0x00005a0023007a0c */ /* 0x000fe20001f61270 */
[C---:B------:R-:W-:Y:S01]  /*2340*/  IMAD R60, R34.reuse, c[0x0][0x1b0], RZ ;  /* 0x00006c00223c7a24 */ /* 0x040fe200078e02ff */
[----:B0-----:R-:W0:Y:S01]  /*2350*/  MUFU.RCP R35, R36 ;  /* 0x0000002400237308 */ /* 0x001e220000001000 */
[----:B------:R-:W-:Y:S01]  /*2360*/  @!P1 IMAD.MOV R59, RZ, RZ, -R59 ;  /* 0x000000ffff3b9224 */ /* 0x000fe200078e0a3b */
[----:B------:R-:W-:Y:S01]  /*2370*/  ISETP.LT.AND P2, PT, R34, c[0x0][0x168], P2 ;  /* 0x00005a0022007a0c */ /* 0x000fe20001741270 */
[----:B------:R-:W-:Y:S01]  /*2380*/  IMAD.IADD R66, R77, 0x1, R66 ;  /* 0x000000014d427824 */ /* 0x000fe200078e0242 */
[----:B------:R-:W-:Y:S01]  /*2390*/  ISETP.NE.AND P0, PT, R82, RZ, PT ;  /* 0x000000ff5200720c */ /* 0x000fe20003f05270 */
[----:B------:R-:W-:Y:S01]  /*23a0*/  IMAD.IADD R41, R74, 0x1, R41 ;  /* 0x000000014a297824 */ /* 0x000fe200078e0229 */
[----:B------:R-:W-:-:S02]  /*23b0*/  ISETP.LT.AND P5, PT, R37, c[0x0][0x168], P5 ;  /* 0x00005a0025007a0c */ /* 0x000fc40002fa1270 */
[C---:B------:R-:W-:Y:S02]  /*23c0*/  SEL R65, R38.reuse, R65, !P0 ;  /* 0x0000004126417207 */ /* 0x040fe40004000000 */
[C---:B------:R-:W-:Y:S02]  /*23d0*/  SEL R63, R38.reuse, R63, !P0 ;  /* 0x0000003f263f7207 */ /* 0x040fe40004000000 */
[C---:B------:R-:W-:Y:S02]  /*23e0*/  SEL R61, R38.reuse, R61, !P0 ;  /* 0x0000003d263d7207 */ /* 0x040fe40004000000 */
[----:B------:R-:W-:Y:S02]  /*23f0*/  SEL R59, R38, R59, !P0 ;  /* 0x0000003b263b7207 */ /* 0x000fe40004000000 */
[----:B0-----:R-:W-:Y:S02]  /*2400*/  IADD3 R35, R35, 0xffffffe, RZ ;  /* 0x0ffffffe23237810 */ /* 0x001fe40007ffe0ff */
[----:B------:R-:W-:-:S02]  /*2410*/  IADD3 R66, P1, R39, R66, RZ ;  /* 0x0000004227427210 */ /* 0x000fc40007f3e0ff */
[C---:B------:R-:W-:Y:S02]  /*2420*/  IADD3 R62, P0, R60.reuse, R41, RZ ;  /* 0x000000293c3e7210 */ /* 0x040fe40007f1e0ff */
[----:B------:R-:W0:Y:S01]  /*2430*/  F2I.FTZ.U32.TRUNC.NTZ R35, R35 ;  /* 0x0000002300237305 */ /* 0x000e22000021f000 */
[----:B------:R-:W-:Y:S02]  /*2440*/  LEA.HI.X.SX32 R64, R39, R72, 0x1, P1 ;  /* 0x0000004827407211 */ /* 0x000fe400008f0eff */
[----:B------:R-:W-:Y:S02]  /*2450*/  LEA.HI.X.SX32 R60, R60, R71, 0x1, P0 ;  /* 0x000000473c3c7211 */ /* 0x000fe400000f0eff */
[----:B------:R-:W-:Y:S01]  /*2460*/  ISETP.NE.AND P6, PT, R83, RZ, PT ;  /* 0x000000ff5300720c */ /* 0x000fe20003fc5270 */
[----:B0-----:R-:W-:-:S04]  /*2470*/  IMAD.MOV R34, RZ, RZ, -R35 ;  /* 0x000000ffff227224 */ /* 0x001fc800078e0a23 */
[----:B------:R-:W-:Y:S02]  /*2480*/  IMAD R91, R34, R85, RZ ;  /* 0x00000055225b7224 */ /* 0x000fe400078e02ff */
[----:B------:R-:W-:-:S04]  /*2490*/  IMAD.MOV.U32 R34, RZ, RZ, RZ ;  /* 0x000000ffff227224 */ /* 0x000fc800078e00ff */
[----:B------:R-:W-:-:S04]  /*24a0*/  IMAD.HI.U32 R91, R35, R91, R34 ;  /* 0x0000005b235b7227 */ /* 0x000fc800078e0022 */
.L_x_274:
[C---:B--2---:R-:W-:Y:S01]  /*24b0*/  @P5 IADD3 R41, P0, R93.reuse, R70, RZ ;  /* 0x000000465d295210 */ /* 0x044fe20007f1e0ff */
[----:B------:R-:W-:Y:S01]  /*24c0*/  CS2R R34, SRZ ;  /* 0x0000000000227805 */ /* 0x000fe2000001ff00 */
[----:B------:R-:W-:Y:S01]  /*24d0*/  IABS R92, R93 ;  /* 0x0000005d005c7213 */ /* 0x000fe20000000000 */
[----:B------:R-:W-:Y:S01]  /*24e0*/  CS2R R44, SRZ ;  /* 0x00000000002c7805 */ /* 0x000fe2000001ff00 */
[C---:B------:R-:W-:Y:S01]  /*24f0*/  @P5 LEA.HI.X.SX32 R40, R93.reuse, R69, 0x1, P0 ;  /* 0x000000455d285211 */ /* 0x040fe200000f0eff */
[----:B------:R-:W-:Y:S01]  /*2500*/  CS2R R48, SRZ ;  /* 0x0000000000307805 */ /* 0x000fe2000001ff00 */
[C---:B------:R-:W-:Y:S01]  /*2510*/  @P4 IADD3 R43, P0, R93.reuse, R68, RZ ;  /* 0x000000445d2b4210 */ /* 0x040fe20007f1e0ff */
[----:B------:R-:W-:Y:S01]  /*2520*/  CS2R R46, SRZ ;  /* 0x00000000002e7805 */ /* 0x000fe2000001ff00 */
[----:B------:R-:W-:Y:S01]  /*2530*/  BSSY B0, `(.L_x_266) ;  /* 0x0000034000007945 */ /* 0x000fe20003800000 */
[----:B------:R-:W-:Y:S01]  /*2540*/  CS2R R38, SRZ ;  /* 0x0000000000267805 */ /* 0x000fe2000001ff00 */
[C---:B------:R-:W-:Y:S01]  /*2550*/  @P4 LEA.HI.X.SX32 R42, R93.reuse, R67, 0x1, P0 ;  /* 0x000000435d2a4211 */ /* 0x040fe200000f0eff */
[----:B------:R-:W-:Y:S01]  /*2560*/  CS2R R36, SRZ ;  /* 0x0000000000247805 */ /* 0x000fe2000001ff00 */
[C---:B------:R-:W-:Y:S04]  /*2570*/  @P2 IADD3 R111, P0, R93.reuse, R62, RZ ;  /* 0x0000003e5d6f2210 */ /* 0x040fe80007f1e0ff */
[----:B------:R-:W-:Y:S02]  /*2580*/  @P2 LEA.HI.X.SX32 R54, R93, R60, 0x1, P0 ;  /* 0x0000003c5d362211 */ /* 0x000fe400000f0eff */
[C---:B0-----:R-:W-:Y:S04]  /*2590*/  @P5 LEA R114, P0, R41.reuse, c[0x0][0x1a8], 0x3 ;  /* 0x00006a0029725a11 */ /* 0x041fe800078018ff */
[----:B------:R-:W-:Y:S02]  /*25a0*/  @P5 LEA.HI.X R115, R41, c[0x0][0x1ac], R40, 0x3, P0 ;  /* 0x00006b0029735a11 */ /* 0x000fe400000f1c28 */
[C---:B------:R-:W-:Y:S03]  /*25b0*/  @P4 LEA R112, P0, R43.reuse, c[0x0][0x1a8], 0x3 ;  /* 0x00006a002b704a11 */ /* 0x040fe600078018ff */
[----:B------:R0:W5:Y:S01]  /*25c0*/  @P5 LDG.E.64 R34, [R114.64] ;  /* 0x0000000472225981 */ /* 0x000162000c1e1b00 */
[----:B------:R-:W-:Y:S02]  /*25d0*/  @P4 LEA.HI.X R113, R43, c[0x0][0x1ac], R42, 0x3, P0 ;  /* 0x00006b002b714a11 */ /* 0x000fe400000f1c2a */
[C---:B------:R-:W-:Y:S03]  /*25e0*/  @P2 LEA R42, P0, R111.reuse, c[0x0][0x1a8], 0x3 ;  /* 0x00006a006f2a2a11 */ /* 0x040fe600078018ff */
[----:B------:R0:W5:Y:S01]  /*25f0*/  @P4 LDG.E.64 R44, [R112.64] ;  /* 0x00000004702c4981 */ /* 0x000162000c1e1b00 */
[----:B------:R-:W-:Y:S02]  /*2600*/  @P2 LEA.HI.X R43, R111, c[0x0][0x1ac], R54, 0x3, P0 ;  /* 0x00006b006f2b2a11 */ /* 0x000fe400000f1c36 */
[C---:B------:R-:W-:Y:S03]  /*2610*/  @P3 IADD3 R41, P0, R93.reuse, R66, RZ ;  /* 0x000000425d293210 */ /* 0x040fe60007f1e0ff */
[----:B------:R0:W5:Y:S01]  /*2620*/  @P2 LDG.E.64 R48, [R42.64] ;  /* 0x000000042a302981 */ /* 0x000162000c1e1b00 */
[----:B------:R-:W-:Y:S02]  /*2630*/  @P3 LEA.HI.X.SX32 R40, R93, R64, 0x1, P0 ;  /* 0x000000405d283211 */ /* 0x000fe400000f0eff */
[C---:B------:R-:W-:Y:S04]  /*2640*/  @P3 LEA R116, P0, R41.reuse, c[0x0][0x1a8], 0x3 ;  /* 0x00006a0029743a11 */ /* 0x040fe800078018ff */
[----:B------:R-:W-:Y:S01]  /*2650*/  @P3 LEA.HI.X R117, R41, c[0x0][0x1ac], R40, 0x3, P0 ;  /* 0x00006b0029753a11 */ /* 0x000fe200000f1c28 */
[----:B------:R-:W-:Y:S01]  /*2660*/  IMAD.HI.U32 R41, R91, R92, RZ ;  /* 0x0000005c5b297227 */ /* 0x000fe200078e00ff */
[----:B------:R-:W-:Y:S03]  /*2670*/  LOP3.LUT R40, R93, R83, RZ, 0x3c, !PT ;  /* 0x000000535d287212 */ /* 0x000fe600078e3cff */
[----:B------:R0:W5:Y:S01]  /*2680*/  @P3 LDG.E.64 R46, [R116.64] ;  /* 0x00000004742e3981 */ /* 0x000162000c1e1b00 */
        /* <DEDUP_REMOVED lines=12> */
[----:B0-----:R-:W-:Y:S01]  /*2750*/  SHF.R.S32.HI R111, RZ, 0x1f, R97 ;  /* 0x0000001fff6f7819 */ /* 0x001fe20000011461 */
[----:B------:R-:W-:Y:S02]  /*2760*/  IMAD R43, R95, c[0x0][0x1cc], RZ ;  /* 0x000073005f2b7a24 */ /* 0x000fe400078e02ff */
[----:B------:R-:W-:Y:S03]  /*2770*/  IMAD R42, R94, c[0x0][0x1c8], RZ ;  /* 0x000072005e2a7a24 */ /* 0x000fe600078e02ff */
[----:B------:R-:W-:Y:S02]  /*2780*/  SHF.R.S32.HI R41, RZ, 0x1f, R43 ;  /* 0x0000001fff297819 */ /* 0x000fe4000001142b */
[----:B------:R-:W-:Y:S02]  /*2790*/  SHF.R.S32.HI R40, RZ, 0x1f, R42 ;  /* 0x0000001fff287819 */ /* 0x000fe4000001142a */
[----:B------:R-:W-:Y:S04]  /*27a0*/  IADD3 R42, P1, P0, R42, R43, R97 ;  /* 0x0000002b2a2a7210 */ /* 0x000fe8000783e061 */
[----:B------:R-:W-:Y:S01]  /*27b0*/  IADD3.X R40, R40, R41, R111, P1, P0 ;  /* 0x0000002928287210 */ /* 0x000fe20000fe046f */
        /* <DEDUP_REMOVED lines=10> */
[----:B------:R0:W5:Y:S04]  /*2860*/  LDG.E.64 R36, [R112.64] ;  /* 0x0000000470247981 */ /* 0x000168000c1e1b00 */
.L_x_267:
[----:B0-----:R-:W-:Y:S05]  /*2870*/  BSYNC B0 ;  /* 0x0000000000007941 */ /* 0x001fea0003800000 */
.L_x_266:
        /* <DEDUP_REMOVED lines=16> */
.L_x_269:
[----:B------:R-:W-:Y:S05]  /*2980*/  BSYNC B0 ;  /* 0x0000000000007941 */ /* 0x000fea0003800000 */
.L_x_268:
[----:B------:R-:W-:Y:S01]  /*2990*/  IADD3 R111, R99, 0x2, RZ ;  /* 0x00000002636f7810 */ /* 0x000fe20007ffe0ff */
[----:B------:R-:W-:Y:S01]  /*29a0*/  BSSY B0, `(.L_x_270) ;  /* 0x0000018000007945 */ /* 0x000fe20003800000 */
[----:B------:R-:W-:Y:S01]  /*29b0*/  ISETP.NE.AND P0, PT, R61, R54, PT ;  /* 0x000000363d00720c */ /* 0x000fe20003f05270 */
[----:B0-----:R-:W-:Y:S01]  /*29c0*/  CS2R R42, SRZ ;  /* 0x00000000002a7805 */ /* 0x001fe2000001ff00 */
[----:B------:R-:W-:Y:S02]  /*29d0*/  CS2R R40, SRZ ;  /* 0x0000000000287805 */ /* 0x000fe4000001ff00 */
[----:B------:R-:W-:-:S13]  /*29e0*/  ISETP.GE.OR P0, PT, R111, c[0x0][0x178], P0 ;  /* 0x00005e006f007a0c */ /* 0x000fda0000706670 */
[----:B------:R-:W-:-:S05]  /*29f0*/  @P0 BRA `(.L_x_271) ;  /* 0x0000012000000947 */ /* 0x000fca0003800000 */
[----:B------:R-:W-:Y:S01]  /*2a00*/  SHF.R.S32.HI R115, RZ, 0x1f, R96 ;  /* 0x0000001fff737819 */ /* 0x000fe20000011460 */
        /* <DEDUP_REMOVED lines=17> */
.L_x_271:
[----:B------:R-:W-:Y:S05]  /*2b20*/  BSYNC B0 ;  /* 0x0000000000007941 */ /* 0x000fea0003800000 */
.L_x_270:
        /* <DEDUP_REMOVED lines=16> */
.L_x_273:
[----:B------:R-:W-:Y:S05]  /*2c30*/  BSYNC B0 ;  /* 0x0000000000007941 */ /* 0x000fea0003800000 */
.L_x_272:
[C---:B-----5:R2:W3:Y:S01]  /*2c40*/  DFMA R2, R34.reuse, R36, R2 ;  /* 0x000000242202722b */ /* 0x0604e20000000002 */
[----:B------:R-:W-:Y:S03]  /*2c50*/  IADD3 R93, R93, 0x1, RZ ;  /* 0x000000015d5d7810 */ /* 0x000fe60007ffe0ff */
[C---:B------:R2:W4:Y:S01]  /*2c60*/  DFMA R4, R34.reuse, R38, R4 ;  /* 0x000000262204722b */ /* 0x0405220000000004 */
[----:B------:R-:W-:Y:S03]  /*2c70*/  ISETP.GE.AND P0, PT, R93, c[0x0][0x16c], PT ;  /* 0x00005b005d007a0c */ /* 0x000fe60003f06270 */
[C---:B------:R2:W0:Y:S04]  /*2c80*/  DFMA R6, R34.reuse, R40, R6 ;  /* 0x000000282206722b */ /* 0x0404280000000006 */
[----:B------:R2:W1:Y:S04]  /*2c90*/  DFMA R8, R34, R42, R8 ;  /* 0x0000002a2208722b */ /* 0x0004680000000008 */
[C---:B------:R2:W0:Y:S04]  /*2ca0*/  DFMA R10, R44.reuse, R36, R10 ;  /* 0x000000242c0a722b */ /* 0x040428000000000a */
[C---:B------:R2:W0:Y:S04]  /*2cb0*/  DFMA R12, R44.reuse, R38, R12 ;  /* 0x000000262c0c722b */ /* 0x040428000000000c */
[C---:B------:R2:W0:Y:S04]  /*2cc0*/  DFMA R14, R44.reuse, R40, R14 ;  /* 0x000000282c0e722b */ /* 0x040428000000000e */
[----:B------:R2:W0:Y:S04]  /*2cd0*/  DFMA R16, R44, R42, R16 ;  /* 0x0000002a2c10722b */ /* 0x0004280000000010 */
[C---:B------:R2:W0:Y:S04]  /*2ce0*/  DFMA R18, R46.reuse, R36, R18 ;  /* 0x000000242e12722b */ /* 0x0404280000000012 */
[C---:B------:R2:W0:Y:S04]  /*2cf0*/  DFMA R20, R46.reuse, R38, R20 ;  /* 0x000000262e14722b */ /* 0x0404280000000014 */
[C---:B------:R2:W0:Y:S04]  /*2d00*/  DFMA R22, R46.reuse, R40, R22 ;  /* 0x000000282e16722b */ /* 0x0404280000000016 */
[----:B------:R2:W0:Y:S04]  /*2d10*/  DFMA R24, R46, R42, R24 ;  /* 0x0000002a2e18722b */ /* 0x0004280000000018 */
[C---:B------:R2:W0:Y:S04]  /*2d20*/  DFMA R26, R48.reuse, R36, R26 ;  /* 0x00000024301a722b */ /* 0x040428000000001a */
[C---:B------:R2:W0:Y:S04]  /*2d30*/  DFMA R28, R48.reuse, R38, R28 ;  /* 0x00000026301c722b */ /* 0x040428000000001c */
[C---:B------:R2:W0:Y:S04]  /*2d40*/  DFMA R30, R48.reuse, R40, R30 ;  /* 0x00000028301e722b */ /* 0x040428000000001e */
[----:B------:R2:W0:Y:S01]  /*2d50*/  DFMA R32, R48, R42, R32 ;  /* 0x0000002a3020722b */ /* 0x0004220000000020 */
[----:B-1-34-:R-:W-:-:S05]  /*2d60*/  @!P0 BRA `(.L_x_274) ;  /* 0xfffff74000008947 */ /* 0x01afca000383ffff */
.L_x_265:
[----:B------:R-:W-:-:S04]  /*2d70*/  IADD3 R94, R94, 0x1, RZ ;  /* 0x000000015e5e7810 */ /* 0x000fc80007ffe0ff */
[----:B------:R-:W-:-:S13]  /*2d80*/  ISETP.GE.AND P0, PT, R94, c[0x0][0x180], PT ;  /* 0x000060005e007a0c */ /* 0x000fda0003f06270 */
[----:B------:R-:W-:Y:S01]  /*2d90*/  @P0 CALL.REL.NOINC `(.L_x_264) ;  /* 0x0000001000000944 */ /* 0x000fe20003c00000 */
[----:B------:R-:W-:Y:S05]  /*2da0*/  BRA `(.L_x_275) ;  /* 0xffffedb000007947 */ /* 0x000fea000383ffff */
.L_x_264:
[----:B------:R-:W-:-:S04]  /*2db0*/  IADD3 R95, R95, 0x1, RZ ;  /* 0x000000015f5f7810 */ /* 0x000fc80007ffe0ff */
[----:B------:R-:W-:-:S13]  /*2dc0*/  ISETP.GE.AND P0, PT, R95, c[0x0][0x17c], PT ;  /* 0x00005f005f007a0c */ /* 0x000fda0003f06270 */
[----:B------:R-:W-:Y:S01]  /*2dd0*/  @P0 CALL.REL.NOINC `(.L_x_263) ;  /* 0x0000001000000944 */ /* 0x000fe20003c00000 */
[----:B------:R-:W-:Y:S05]  /*2de0*/  BRA `(.L_x_276) ;  /* 0xffffeae000007947 */ /* 0x000fea000383ffff */
.L_x_263:
[----:B------:R-:W-:Y:S01]  /*2df0*/  ISETP.GE.AND P0, PT, R105, c[0x0][0x170], PT ;  /* 0x00005c0069007a0c */ /* 0x000fe20003f06270 */
[----:B------:R-:W-:Y:S03]  /*2e00*/  BSSY B1, `(.L_x_277) ;  /* 0x0000055000017945 */ /* 0x000fe60003800000 */
[----:B------:R-:W-:-:S04]  /*2e10*/  ISETP.GE.OR P0, PT, R106, c[0x0][0x160], P0 ;  /* 0x000058006a007a0c */ /* 0x000fc80000706670 */
[----:B------:R-:W-:-:S13]  /*2e20*/  ISETP.GE.OR P0, PT, R86, c[0x0][0x174], P0 ;  /* 0x00005d0056007a0c */ /* 0x000fda0000706670 */
[----:B------:R-:W-:Y:S05]  /*2e30*/  @P0 BRA `(.L_x_278) ;  /* 0x0000051000000947 */ /* 0x000fea0003800000 */
[----:B------:R-:W-:Y:S01]  /*2e40*/  IMAD R0, R106, c[0x0][0x200], RZ ;  /* 0x000080006a007a24 */ /* 0x000fe200078e02ff */
[----:B--2---:R-:W-:Y:S01]  /*2e50*/  SHF.R.S32.HI R34, RZ, 0x1f, R99 ;  /* 0x0000001fff227819 */ /* 0x004fe20000011463 */
[----:B------:R-:W-:Y:S02]  /*2e60*/  IMAD R36, R105, c[0x0][0x1fc], RZ ;  /* 0x00007f0069247a24 */ /* 0x000fe400078e02ff */
[----:B------:R-:W-:Y:S01]  /*2e70*/  IMAD R35, R86, c[0x0][0x1f8], RZ ;  /* 0x00007e0056237a24 */ /* 0x000fe200078e02ff */
[----:B------:R-:W-:-:S04]  /*2e80*/  SHF.R.S32.HI R37, RZ, 0x1f, R0 ;  /* 0x0000001fff257819 */ /* 0x000fc80000011400 */
[----:B------:R-:W-:Y:S02]  /*2e90*/  IADD3 R0, P1, P0, R35, R36, R0 ;  /* 0x0000002423007210 */ /* 0x000fe4000783e000 */
[----:B------:R-:W-:Y:S02]  /*2ea0*/  SHF.R.S32.HI R36, RZ, 0x1f, R36 ;  /* 0x0000001fff247819 */ /* 0x000fe40000011424 */
[----:B------:R-:W-:-:S04]  /*2eb0*/  SHF.R.S32.HI R35, RZ, 0x1f, R35 ;  /* 0x0000001fff237819 */ /* 0x000fc80000011423 */
[----:B------:R-:W-:Y:S01]  /*2ec0*/  IADD3.X R35, R35, R36, R37, P1, P0 ;  /* 0x0000002423237210 */ /* 0x000fe20000fe0425 */
[----:B------:R-:W1:Y:S01]  /*2ed0*/  DSETP.NEU.AND P1, PT, RZ, c[0x0][0x210], PT ;  /* 0x00008400ff00762a */ /* 0x000e620003f2d000 */
[----:B------:R-:W-:-:S05]  /*2ee0*/  IADD3 R0, P0, R99, R0, RZ ;  /* 0x0000000063007210 */ /* 0x000fca0007f1e0ff */
[----:B------:R-:W-:Y:S01]  /*2ef0*/  IMAD.X R35, R34, 0x1, R35, P0 ;  /* 0x0000000122237824 */ /* 0x000fe200000e0623 */
[----:B------:R-:W-:-:S04]  /*2f00*/  LEA R36, P0, R0, c[0x0][0x1f0], 0x3 ;  /* 0x00007c0000247a11 */ /* 0x000fc800078018ff */
[----:B------:R-:W-:-:S03]  /*2f10*/  LEA.HI.X R37, R0, c[0x0][0x1f4], R35, 0x3, P0 ;  /* 0x00007d0000257a11 */ /* 0x000fc600000f1c23 */
[----:B-1----:R-:W-:Y:S05]  /*2f20*/  @P1 BRA `(.L_x_279) ;  /* 0x0000015000001947 */ /* 0x002fea0003800000 */
[C---:B------:R-:W-:Y:S02]  /*2f30*/  IADD3 R34, R99.reuse, 0x1, RZ ;  /* 0x0000000163227810 */ /* 0x040fe40007ffe0ff */
[C---:B------:R-:W-:Y:S02]  /*2f40*/  IADD3 R0, R99.reuse, 0x2, RZ ;  /* 0x0000000263007810 */ /* 0x040fe40007ffe0ff */
[C---:B------:R-:W-:Y:S02]  /*2f50*/  ISETP.GE.AND P2, PT, R99.reuse, c[0x0][0x178], PT ;  /* 0x00005e0063007a0c */ /* 0x040fe40003f46270 */
[----:B------:R-:W-:Y:S02]  /*2f60*/  ISETP.GE.AND P1, PT, R34, c[0x0][0x178], PT ;  /* 0x00005e0022007a0c */ /* 0x000fe40003f26270 */
[----:B------:R-:W-:Y:S02]  /*2f70*/  ISETP.GE.AND P0, PT, R0, c[0x0][0x178], PT ;  /* 0x00005e0000007a0c */ /* 0x000fe40003f06270 */
[----:B------:R-:W-:-:S07]  /*2f80*/  IADD3 R0, R99, 0x3, RZ ;  /* 0x0000000363007810 */ /* 0x000fce0007ffe0ff */
[----:B------:R-:W1:-:S04]  /*2f90*/  @!P2 DMUL R2, R2, c[0x0][0x208] ;  /* 0x000082000202aa28 */ /* 0x000e480000000000 */
[----:B------:R-:W2:-:S04]  /*2fa0*/  @!P1 DMUL R4, R4, c[0x0][0x208] ;  /* 0x0000820004049a28 */ /* 0x000e880000000000 */
[----:B0-----:R-:W-:-:S04]  /*2fb0*/  @!P0 DMUL R6, R6, c[0x0][0x208] ;  /* 0x0000820006068a28 */ /* 0x001fc80000000000 */
[----:B-1----:R-:W0:-:S04]  /*2fc0*/  @!P2 DFMA R2, RZ, c[0x0][0x210], R2 ;  /* 0x00008400ff02aa2b */ /* 0x002e080000000002 */
[----:B--2---:R-:W1:-:S03]  /*2fd0*/  @!P1 DFMA R4, RZ, c[0x0][0x210], R4 ;  /* 0x00008400ff049a2b */ /* 0x004e460000000004 */
        /* <DEDUP_REMOVED lines=10> */
.L_x_279:
        /* <DEDUP_REMOVED lines=15> */
[----:B------:R-:W2:Y:S01]  /*3170*/  LDG.E.64 R38, [R34.64] ;  /* 0x0000000422267981 */ /* 0x000ea2000c1e1b00 */
[----:B------:R-:W2:-:S06]  /*3180*/  DMUL R2, R2, c[0x0][0x208] ;  /* 0x0000820002027a28 */ /* 0x000e8c0000000000 */
[----:B--2---:R-:W1:-:S07]  /*3190*/  DFMA R2, R38, c[0x0][0x210], R2 ;  /* 0x0000840026027a2b */ /* 0x004e4e0000000002 */
[----:B-1----:R1:W-:Y:S04]  /*31a0*/  STG.E.64 [R36.64], R2 ;  /* 0x0000000224007986 */ /* 0x0023e8000c101b04 */
.L_x_281:
[----:B------:R-:W-:Y:S05]  /*31b0*/  BSYNC B0 ;  /* 0x0000000000007941 */ /* 0x000fea0003800000 */
.L_x_280:
[----:B------:R-:W-:Y:S01]  /*31c0*/  IADD3 R0, R99, 0x1, RZ ;  /* 0x0000000163007810 */ /* 0x000fe20007ffe0ff */
[----:B------:R-:W-:Y:S03]  /*31d0*/  BSSY B0, `(.L_x_282) ;  /* 0x0000007000007945 */ /* 0x000fe60003800000 */
[----:B------:R-:W-:-:S13]  /*31e0*/  ISETP.GE.AND P0, PT, R0, c[0x0][0x178], PT ;  /* 0x00005e0000007a0c */ /* 0x000fda0003f06270 */
[----:B------:R-:W-:Y:S05]  /*31f0*/  @P0 BRA `(.L_x_283) ;  /* 0x0000004000000947 */ /* 0x000fea0003800000 */
[----:B-1----:R-:W2:Y:S01]  /*3200*/  LDG.E.64 R2, [R34.64+0x8] ;  /* 0x0000080422027981 */ /* 0x002ea2000c1e1b00 */
[----:B------:R-:W2:-:S06]  /*3210*/  DMUL R4, R4, c[0x0][0x208] ;  /* 0x0000820004047a28 */ /* 0x000e8c0000000000 */
[----:B--2---:R-:W1:-:S07]  /*3220*/  DFMA R2, R2, c[0x0][0x210], R4 ;  /* 0x0000840002027a2b */ /* 0x004e4e0000000004 */
[----:B-1----:R1:W-:Y:S04]  /*3230*/  STG.E.64 [R36.64+0x8], R2 ;  /* 0x0000080224007986 */ /* 0x0023e8000c101b04 */
.L_x_283:
[----:B------:R-:W-:Y:S05]  /*3240*/  BSYNC B0 ;  /* 0x0000000000007941 */ /* 0x000fea0003800000 */
.L_x_282:
[----:B------:R-:W-:Y:S01]  /*3250*/  IADD3 R0, R99, 0x2, RZ ;  /* 0x0000000263007810 */ /* 0x000fe20007ffe0ff */
[----:B------:R-:W-:Y:S03]  /*3260*/  BSSY B0, `(.L_x_284) ;  /* 0x0000007000007945 */ /* 0x000fe60003800000 */
[----:B------:R-:W-:-:S13]  /*3270*/  ISETP.GE.AND P0, PT, R0, c[0x0][0x178], PT ;  /* 0x00005e0000007a0c */ /* 0x000fda0003f06270 */
[----:B------:R-:W-:Y:S05]  /*3280*/  @P0 BRA `(.L_x_285) ;  /* 0x0000004000000947 */ /* 0x000fea0003800000 */
[----:B-1----:R-:W2:Y:S01]  /*3290*/  LDG.E.64 R2, [R34.64+0x10] ;  /* 0x0000100422027981 */ /* 0x002ea2000c1e1b00 */
[----:B0-----:R-:W2:-:S06]  /*32a0*/  DMUL R6, R6, c[0x0][0x208] ;  /* 0x0000820006067a28 */ /* 0x001e8c0000000000 */
[----:B--2---:R-:W0:-:S07]  /*32b0*/  DFMA R2, R2, c[0x0][0x210], R6 ;  /* 0x0000840002027a2b */ /* 0x004e0e0000000006 */
[----:B0-----:R0:W-:Y:S04]  /*32c0*/  STG.E.64 [R36.64+0x10], R2 ;  /* 0x0000100224007986 */ /* 0x0011e8000c101b04 */
.L_x_285:
[----:B------:R-:W-:Y:S05]  /*32d0*/  BSYNC B0 ;  /* 0x0000000000007941 */ /* 0x000fea0003800000 */
.L_x_284:
[----:B------:R-:W-:-:S04]  /*32e0*/  IADD3 R0, R99, 0x3, RZ ;  /* 0x0000000363007810 */ /* 0x000fc80007ffe0ff */
[----:B------:R-:W-:-:S13]  /*32f0*/  ISETP.GE.AND P0, PT, R0, c[0x0][0x178], PT ;  /* 0x00005e0000007a0c */ /* 0x000fda0003f06270 */
[----:B------:R-:W-:Y:S05]  /*3300*/  @P0 BRA `(.L_x_278) ;  /* 0x0000004000000947 */ /* 0x000fea0003800000 */
[----:B------:R-:W2:Y:S01]  /*3310*/  LDG.E.64 R34, [R34.64+0x18] ;  /* 0x0000180422227981 */ /* 0x000ea2000c1e1b00 */
[----:B------:R-:W2:-:S06]  /*3320*/  DMUL R8, R8, c[0x0][0x208] ;  /* 0x0000820008087a28 */ /* 0x000e8c0000000000 */
[----:B--2---:R-:W2:-:S07]  /*3330*/  DFMA R8, R34, c[0x0][0x210], R8 ;  /* 0x0000840022087a2b */ /* 0x004e8e0000000008 */
[----:B--2---:R2:W-:Y:S04]  /*3340*/  STG.E.64 [R36.64+0x18], R8 ;  /* 0x0000180824007986 */ /* 0x0045e8000c101b04 */
.L_x_278:
[----:B------:R-:W-:Y:S05]  /*3350*/  BSYNC B1 ;  /* 0x0000000000017941 */ /* 0x000fea0003800000 */
.L_x_277:
[----:B------:R-:W-:Y:S01]  /*3360*/  ISETP.GE.AND P0, PT, R103, c[0x0][0x170], PT ;  /* 0x00005c0067007a0c */ /* 0x000fe20003f06270 */
[----:B------:R-:W-:Y:S03]  /*3370*/  BSSY B1, `(.L_x_286) ;  /* 0x0000055000017945 */ /* 0x000fe60003800000 */
[----:B------:R-:W-:-:S04]  /*3380*/  ISETP.GE.OR P0, PT, R104, c[0x0][0x160], P0 ;  /* 0x0000580068007a0c */ /* 0x000fc80000706670 */
[----:B------:R-:W-:-:S13]  /*3390*/  ISETP.GE.OR P0, PT, R87, c[0x0][0x174], P0 ;  /* 0x00005d0057007a0c */ /* 0x000fda0000706670 */
[----:B------:R-:W-:Y:S05]  /*33a0*/  @P0 BRA `(.L_x_287) ;  /* 0x0000051000000947 */ /* 0x000fea0003800000 */
        /* <DEDUP_REMOVED lines=17> */
[C---:B------:R-:W-:Y:S02]  /*34c0*/  ISETP.GE.AND P2, PT, R99.reuse, c[0x0][0x178], PT ;  /* 0x00005e0063007a0c */ /* 0x040fe40003f46270 */
        /* <DEDUP_REMOVED lines=9> */
[----:B------:R-:W3:-:S03]  /*3560*/  @!P0 DFMA R14, RZ, c[0x0][0x210], R14 ;  /* 0x00008400ff0e8a2b */ /* 0x000ec6000000000e */
[----:B-1----:R0:W-:Y:S04]  /*3570*/  @!P1 STG.E.64 [R4.64+0x8], R12 ;  /* 0x0000080c04009986 */ /* 0x0021e8000c101b04 */
[----:B---3--:R0:W-:Y:S01]  /*3580*/  @!P0 STG.E.64 [R4.64+0x10], R14 ;  /* 0x0000100e04008986 */ /* 0x0081e2000c101b04 */
[----:B------:R-:W-:-:S13]  /*3590*/  ISETP.GE.AND P0, PT, R0, c[0x0][0x178], PT ;  /* 0x00005e0000007a0c */ /* 0x000fda0003f06270 */
[----:B------:R-:W-:Y:S05]  /*35a0*/  @P0 BRA `(.L_x_287) ;  /* 0x0000031000000947 */ /* 0x000fea0003800000 */
[----:B------:R-:W1:-:S06]  /*35b0*/  DMUL R2, R16, c[0x0][0x208] ;  /* 0x0000820010027a28 */ /* 0x000e4c0000000000 */
[----:B-1----:R-:W1:-:S07]  /*35c0*/  DFMA R2, RZ, c[0x0][0x210], R2 ;  /* 0x00008400ff027a2b */ /* 0x002e4e0000000002 */
[----:B-1----:R1:W-:Y:S01]  /*35d0*/  STG.E.64 [R4.64+0x18], R2 ;  /* 0x0000180204007986 */ /* 0x0023e2000c101b04 */
[----:B------:R-:W-:Y:S05]  /*35e0*/  BRA `(.L_x_287) ;  /* 0x000002d000007947 */ /* 0x000fea0003800000 */
.L_x_288:
        /* <DEDUP_REMOVED lines=15> */
[----:B------:R-:W3:Y:S01]  /*36e0*/  LDG.E.64 R6, [R2.64] ;  /* 0x0000000402067981 */ /* 0x000ee2000c1e1b00 */
[----:B------:R-:W3:-:S06]  /*36f0*/  DMUL R10, R10, c[0x0][0x208] ;  /* 0x000082000a0a7a28 */ /* 0x000ecc0000000000 */
[----:B---3--:R-:W0:-:S07]  /*3700*/  DFMA R6, R6, c[0x0][0x210], R10 ;  /* 0x0000840006067a2b */ /* 0x008e0e000000000a */
[----:B0-----:R0:W-:Y:S04]  /*3710*/  STG.E.64 [R4.64], R6 ;  /* 0x0000000604007986 */ /* 0x0011e8000c101b04 */
.L_x_290:
[----:B------:R-:W-:Y:S05]  /*3720*/  BSYNC B0 ;  /* 0x0000000000007941 */ /* 0x000fea0003800000 */
.L_x_289:
[----:B------:R-:W-:Y:S01]  /*3730*/  IADD3 R0, R99, 0x1, RZ ;  /* 0x0000000163007810 */ /* 0x000fe20007ffe0ff */
[----:B------:R-:W-:Y:S03]  /*3740*/  BSSY B0, `(.L_x_291) ;  /* 0x0000007000007945 */ /* 0x000fe60003800000 */
[----:B------:R-:W-:-:S13]  /*3750*/  ISETP.GE.AND P0, PT, R0, c[0x0][0x178], PT ;  /* 0x00005e0000007a0c */ /* 0x000fda0003f06270 */
[----:B------:R-:W-:Y:S05]  /*3760*/  @P0 BRA `(.L_x_292) ;  /* 0x0000004000000947 */ /* 0x000fea0003800000 */
[----:B0-----:R-:W3:Y:S01]  /*3770*/  LDG.E.64 R6, [R2.64+0x8] ;  /* 0x0000080402067981 */ /* 0x001ee2000c1e1b00 */
[----:B------:R-:W3:-:S06]  /*3780*/  DMUL R12, R12, c[0x0][0x208] ;  /* 0x000082000c0c7a28 */ /* 0x000ecc0000000000 */
[----:B---3--:R-:W0:-:S07]  /*3790*/  DFMA R6, R6, c[0x0][0x210], R12 ;  /* 0x0000840006067a2b */ /* 0x008e0e000000000c */
[----:B0-----:R0:W-:Y:S04]  /*37a0*/  STG.E.64 [R4.64+0x8], R6 ;  /* 0x0000080604007986 */ /* 0x0011e8000c101b04 */
.L_x_292:
[----:B------:R-:W-:Y:S05]  /*37b0*/  BSYNC B0 ;  /* 0x0000000000007941 */ /* 0x000fea0003800000 */
.L_x_291:
        /* <DEDUP_REMOVED lines=8> */
.L_x_294:
[----:B------:R-:W-:Y:S05]  /*3840*/  BSYNC B0 ;  /* 0x0000000000007941 */ /* 0x000fea0003800000 */
.L_x_293:
[----:B------:R-:W-:-:S04]  /*3850*/  IADD3 R0, R99, 0x3, RZ ;  /* 0x0000000363007810 */ /* 0x000fc80007ffe0ff */
[----:B------:R-:W-:-:S13]  /*3860*/  ISETP.GE.AND P0, PT, R0, c[0x0][0x178], PT ;  /* 0x00005e0000007a0c */ /* 0x000fda0003f06270 */
[----:B------:R-:W-:Y:S05]  /*3870*/  @P0 BRA `(.L_x_287) ;  /* 0x0000004000000947 */ /* 0x000fea0003800000 */
[----:B------:R-:W3:Y:S01]  /*3880*/  LDG.E.64 R2, [R2.64+0x18] ;  /* 0x0000180402027981 */ /* 0x000ee2000c1e1b00 */
[----:B------:R-:W3:-:S06]  /*3890*/  DMUL R16, R16, c[0x0][0x208] ;  /* 0x0000820010107a28 */ /* 0x000ecc0000000000 */
[----:B---3--:R-:W1:-:S07]  /*38a0*/  DFMA R16, R2, c[0x0][0x210], R16 ;  /* 0x0000840002107a2b */ /* 0x008e4e0000000010 */
[----:B-1----:R1:W-:Y:S04]  /*38b0*/  STG.E.64 [R4.64+0x18], R16 ;  /* 0x0000181004007986 */ /* 0x0023e8000c101b04 */
.L_x_287:
[----:B------:R-:W-:Y:S05]  /*38c0*/  BSYNC B1 ;  /* 0x0000000000017941 */ /* 0x000fea0003800000 */
.L_x_286:
        /* <DEDUP_REMOVED lines=41> */
.L_x_297:
        /* <DEDUP_REMOVED lines=19> */
.L_x_299:
[----:B------:R-:W-:Y:S05]  /*3c90*/  BSYNC B0 ;  /* 0x0000000000007941 */ /* 0x000fea0003800000 */
.L_x_298:
        /* <DEDUP_REMOVED lines=8> */
.L_x_301:
[----:B------:R-:W-:Y:S05]  /*3d20*/  BSYNC B0 ;  /* 0x0000000000007941 */ /* 0x000fea0003800000 */
.L_x_300:
        /* <DEDUP_REMOVED lines=8> */
.L_x_303:
[----:B------:R-:W-:Y:S05]  /*3db0*/  BSYNC B0 ;  /* 0x0000000000007941 */ /* 0x000fea0003800000 */
.L_x_302:
[----:B------:R-:W-:-:S04]  /*3dc0*/  IADD3 R0, R99, 0x3, RZ ;  /* 0x0000000363007810 */ /* 0x000fc80007ffe0ff */
[----:B------:R-:W-:-:S13]  /*3dd0*/  ISETP.GE.AND P0, PT, R0, c[0x0][0x178], PT ;  /* 0x00005e0000007a0c */ /* 0x000fda0003f06270 */
[----:B------:R-:W-:Y:S05]  /*3de0*/  @P0 BRA `(.L_x_296) ;  /* 0x0000004000000947 */ /* 0x000fea0003800000 */
[----:B------:R-:W3:Y:S01]  /*3df0*/  LDG.E.64 R2, [R2.64+0x18] ;  /* 0x0000180402027981 */ /* 0x000ee2000c1e1b00 */
[----:B------:R-:W3:-:S06]  /*3e00*/  DMUL R24, R24, c[0x0][0x208] ;  /* 0x0000820018187a28 */ /* 0x000ecc0000000000 */
[----:B---3--:R-:W1:-:S07]  /*3e10*/  DFMA R24, R2, c[0x0][0x210], R24 ;  /* 0x0000840002187a2b */ /* 0x008e4e0000000018 */
[----:B-1----:R1:W-:Y:S04]  /*3e20*/  STG.E.64 [R4.64+0x18], R24 ;  /* 0x0000181804007986 */ /* 0x0023e8000c101b04 */
.L_x_296:
[----:B------:R-:W-:Y:S05]  /*3e30*/  BSYNC B1 ;  /* 0x0000000000017941 */ /* 0x000fea0003800000 */
.L_x_295:
        /* <DEDUP_REMOVED lines=22> */
[C---:B------:R-:W-:Y:S02]  /*3fa0*/  ISETP.GE.AND P2, PT, R99.reuse, c[0x0][0x178], PT ;  /* 0x00005e0063007a0c */ /* 0x040fe40003f46270 */
[----:B------:R-:W-:Y:S02]  /*3fb0*/  ISETP.GE.AND P1, PT, R2, c[0x0][0x178], PT ;  /* 0x00005e0002007a0c */ /* 0x000fe40003f26270 */
[----:B------:R-:W-:-:S07]  /*3fc0*/  IADD3 R99, R99, 0x3, RZ ;  /* 0x0000000363637810 */ /* 0x000fce0007ffe0ff */
[----:B------:R-:W0:-:S04]  /*3fd0*/  @!P0 DMUL R30, R30, c[0x0][0x208] ;  /* 0x000082001e1e8a28 */ /* 0x000e080000000000 */
[----:B------:R-:W-:-:S04]  /*3fe0*/  @!P2 DMUL R26, R26, c[0x0][0x208] ;  /* 0x000082001a1aaa28 */ /* 0x000fc80000000000 */
[----:B0-----:R-:W0:-:S04]  /*3ff0*/  @!P0 DFMA R30, RZ, c[0x0][0x210], R30 ;  /* 0x00008400ff1e8a2b */ /* 0x001e08000000001e */
[----:B------:R-:W1:-:S03]  /*4000*/  @!P1 DMUL R28, R28, c[0x0][0x208] ;  /* 0x000082001c1c9a28 */ /* 0x000e460000000000 */
[----:B0-----:R0:W-:Y:S01]  /*4010*/  @!P0 STG.E.64 [R4.64+0x10], R30 ;  /* 0x0000101e04008986 */ /* 0x0011e2000c101b04 */
[----:B------:R-:W-:Y:S01]  /*4020*/  ISETP.GE.AND P0, PT, R99, c[0x0][0x178], PT ;  /* 0x00005e0063007a0c */ /* 0x000fe20003f06270 */
[----:B------:R-:W3:-:S04]  /*4030*/  @!P2 DFMA R26, RZ, c[0x0][0x210], R26 ;  /* 0x00008400ff1aaa2b */ /* 0x000ec8000000001a */
[----:B-1----:R-:W1:-:S03]  /*4040*/  @!P1 DFMA R28, RZ, c[0x0][0x210], R28 ;  /* 0x00008400ff1c9a2b */ /* 0x002e46000000001c */
[----:B---3--:R0:W-:Y:S04]  /*4050*/  @!P2 STG.E.64 [R4.64], R26 ;  /* 0x0000001a0400a986 */ /* 0x0081e8000c101b04 */
[----:B-1----:R0:W-:Y:S01]  /*4060*/  @!P1 STG.E.64 [R4.64+0x8], R28 ;  /* 0x0000081c04009986 */ /* 0x0021e2000c101b04 */
[----:B------:R-:W-:Y:S05]  /*4070*/  @P0 EXIT ;  /* 0x000000000000094d */ /* 0x000fea0003800000 */
[----:B------:R-:W1:-:S06]  /*4080*/  DMUL R2, R32, c[0x0][0x208] ;  /* 0x0000820020027a28 */ /* 0x000e4c0000000000 */
[----:B-1----:R-:W1:-:S07]  /*4090*/  DFMA R2, RZ, c[0x0][0x210], R2 ;  /* 0x00008400ff027a2b */ /* 0x002e4e0000000002 */
[----:B-1----:R-:W-:Y:S01]  /*40a0*/  STG.E.64 [R4.64+0x18], R2 ;  /* 0x0000180204007986 */ /* 0x002fe2000c101b04 */
[----:B------:R-:W-:Y:S05]  /*40b0*/  EXIT ;  /* 0x000000000000794d */ /* 0x000fea0003800000 */
.L_x_304:
        /* <DEDUP_REMOVED lines=19> */
.L_x_306:
[----:B------:R-:W-:Y:S05]  /*41f0*/  BSYNC B0 ;  /* 0x0000000000007941 */ /* 0x000fea0003800000 */
.L_x_305:
        /* <DEDUP_REMOVED lines=8> */
.L_x_308:
[----:B------:R-:W-:Y:S05]  /*4280*/  BSYNC B0 ;  /* 0x0000000000007941 */ /* 0x000fea0003800000 */
.L_x_307:
        /* <DEDUP_REMOVED lines=8> */
.L_x_310:
[----:B------:R-:W-:Y:S05]  /*4310*/  BSYNC B0 ;  /* 0x0000000000007941 */ /* 0x000fea0003800000 */
.L_x_309:
[----:B------:R-:W-:-:S04]  /*4320*/  IADD3 R99, R99, 0x3, RZ ;  /* 0x0000000363637810 */ /* 0x000fc80007ffe0ff */
[----:B------:R-:W-:-:S13]  /*4330*/  ISETP.GE.AND P0, PT, R99, c[0x0][0x178], PT ;  /* 0x00005e0063007a0c */ /* 0x000fda0003f06270 */
[----:B------:R-:W-:Y:S05]  /*4340*/  @P0 EXIT ;  /* 0x000000000000094d */ /* 0x000fea0003800000 */
[----:B------:R-:W3:Y:S01]  /*4350*/  LDG.E.64 R2, [R2.64+0x18] ;  /* 0x0000180402027981 */ /* 0x000ee2000c1e1b00 */
[----:B------:R-:W3:-:S06]  /*4360*/  DMUL R32, R32, c[0x0][0x208] ;  /* 0x0000820020207a28 */ /* 0x000ecc0000000000 */
[----:B---3--:R-:W1:-:S07]  /*4370*/  DFMA R32, R2, c[0x0][0x210], R32 ;  /* 0x0000840002207a2b */ /* 0x008e4e0000000020 */
[----:B-1----:R-:W-:Y:S01]  /*4380*/  STG.E.64 [R4.64+0x18], R32 ;  /* 0x0000182004007986 */ /* 0x002fe2000c101b04 */
[----:B------:R-:W-:Y:S05]  /*4390*/  EXIT ;  /* 0x000000000000794d */ /* 0x000fea0003800000 */
        .weak           $__internal_5_$__cuda_sm20_div_s64
        .type           $__internal_5_$__cuda_sm20_div_s64,@function
        .size           $__internal_5_$__cuda_sm20_div_s64,(.L_x_369 - $__internal_5_$__cuda_sm20_div_s64)
$__internal_5_$__cuda_sm20_div_s64:
        /* <DEDUP_REMOVED lines=82> */
[----:B------:R-:W-:Y:S06]  /*48c0*/  RET.REL.NODEC R8 `(_ZN7cutlass9reference6device6kernel11Conv2dFpropIdNS_6layout10TensorNHWCEdS5_dS5_ddNS_16NumericConverterIddLNS_15FloatRoundStyleE2EEENS_12multiply_addIdddEELi4ELi4ELi16ELi8EEEvNS_4conv17Conv2dProblemSizeENS_9TensorRefIT_T0_EENSD_IT1_T2_EENSD_IT3_T4_EESM_T5_SN_) ;  /* 0xffffb73008007950 */ /* 0x000fec0003c3ffff */
.L_x_311:
        /* <DEDUP_REMOVED lines=11> */
.L_x_369:


//--------------------- .text._ZN7cutlass6KernelINS_4conv6kernel23ImplicitGemmConvolutionINS1_11threadblock22ImplicitGemmMultistageINS_4gemm9GemmShapeILi128ELi64ELi16EEENS4_48Conv2dFpropActivationTileAccessIteratorOptimizedINS_11MatrixShapeILi128ELi16EEEfNS_6layout10TensorNHWCENS_9transform29PitchLinearWarpRakedThreadMapINS_16PitchLinearShapeILi16ELi128EEELi128ENSG_ILi4ELi8EEELi4EEENS_12AlignedArrayIfLi4ELi16EEEEENSE_11threadblock25RegularTileAccessIteratorISB_fNSC_37RowMajorTensorOpMultiplicandCrosswiseILi32ELi16EEELi0ESJ_Li16EEELNS_4arch14CacheOperation4KindE0ENS4_44Conv2dFpropFilterTileAccessIteratorOptimizedINSA_ILi16ELi64EEEfSD_NSF_INSG_ILi16ELi64EEELi128ESI_Li4EEESL_Lb0EEENSO_ISW_fNSC_40ColumnMajorTensorOpMultiplicandCrosswiseILi32ELi16EEELi1ESY_Li16EEELSU_1ENS6_11threadblock9MmaPolicyINS6_4warp11MmaTensorOpINS7_ILi64ELi32ELi16EEEfSQ_fS11_fNSC_8RowMajorENS15_17MmaTensorOpPolicyINSS_3MmaINS7_ILi16ELi8ELi8EEELi32ENS_10tfloat32_tES18_S1C_NSC_11ColumnMajorEfS18_NSS_13OpMultiplyAddEEENSA_ILi1ELi1EEEEELi1ELb0EbEENSA_ILi0ELi0EEES1J_Li1EEELi3EbEENS_8epilogue11threadblock8EpilogueIS8_S1I_Li1ENS1N_22PredicatedTileIteratorINS1N_26OutputTileOptimalThreadMapINS1N_15OutputTileShapeILi64ELi8ELi2ELi1ELi1EEENS1R_ILi1ELi8ELi1ELi1ELi8EEELi128ELi4ELi32EEEfLb0ENSC_9NoPermuteELb0EEENS1M_4warp24FragmentIteratorTensorOpIS17_S1B_fNS_5ArrayIfLi4ELb1EEES18_EENS1X_20TileIteratorTensorOpIS17_S1B_fS18_EENS1N_18SharedLoadIteratorINS1U_18CompactedThreadMapEfLi16EEENS1M_6thread17LinearCombinationIfLi4EffLNS27_9ScaleType4KindE0ELNS_15FloatRoundStyleE2EfEENSA_ILi0ELi8EEELi2ELi1EEENS13_30GemmIdentityThreadblockSwizzleILi1EEELNS1_8OperatorE0ENS1_17Conv2dProblemSizeELNS1_9GroupModeE0EEEEEvNT_6ParamsE --------------------------
	.section	.text._ZN7cutlass6KernelINS_4conv6kernel23ImplicitGemmConvolutionINS1_11threadblock22ImplicitGemmMultistageINS_4gemm9GemmShapeILi128ELi64ELi16EEENS4_48Conv2dFpropActivationTileAccessIteratorOptimizedINS_11MatrixShapeILi128ELi16EEEfNS_6layout10TensorNHWCENS_9transform29PitchLinearWarpRakedThreadMapINS_16PitchLinearShapeILi16ELi128EEELi128ENSG_ILi4ELi8EEELi4EEENS_12AlignedArrayIfLi4ELi16EEEEENSE_11threadblock25RegularTileAccessIteratorISB_fNSC_37RowMajorTensorOpMultiplicandCrosswiseILi32ELi16EEELi0ESJ_Li16EEELNS_4arch14CacheOperation4KindE0ENS4_44Conv2dFpropFilterTileAccessIteratorOptimizedINSA_ILi16ELi64EEEfSD_NSF_INSG_ILi16ELi64EEELi128ESI_Li4EEESL_Lb0EEENSO_ISW_fNSC_40ColumnMajorTensorOpMultiplicandCrosswiseILi32ELi16EEELi1ESY_Li16EEELSU_1ENS6_11threadblock9MmaPolicyINS6_4warp11MmaTensorOpINS7_ILi64ELi32ELi16EEEfSQ_fS11_fNSC_8RowMajorENS15_17MmaTensorOpPolicyINSS_3MmaINS7_ILi16ELi8ELi8EEELi32ENS_10tfloat32_tES18_S1C_NSC_11ColumnMajorEfS18_NSS_13OpMultiplyAddEEENSA_ILi1ELi1EEEEELi1ELb0EbEENSA_ILi0ELi0EEES1J_Li1EEELi3EbEENS_8epilogue11threadblock8EpilogueIS8_S1I_Li1ENS1N_22PredicatedTileIteratorINS1N_26OutputTileOptimalThreadMapINS1N_15OutputTileShapeILi64ELi8ELi2ELi1ELi1EEENS1R_ILi1ELi8ELi1ELi1ELi8EEELi128ELi4ELi32EEEfLb0ENSC_9NoPermuteELb0EEENS1M_4warp24FragmentIteratorTensorOpIS17_S1B_fNS_5ArrayIfLi4ELb1EEES18_EENS1X_20TileIteratorTensorOpIS17_S1B_fS18_EENS1N_18SharedLoadIteratorINS1U_18CompactedThreadMapEfLi16EEENS1M_6thread17LinearCombinationIfLi4EffLNS27_9ScaleType4KindE0ELNS_15FloatRoundStyleE2EfEENSA_ILi0ELi8EEELi2ELi1EEENS13_30GemmIdentityThreadblockSwizzleILi1EEELNS1_8OperatorE0ENS1_17Conv2dProblemSizeELNS1_9GroupModeE0EEEEEvNT_6ParamsE,"ax",@progbits
	.sectioninfo	@"SHI_REGISTERS=164"
	.align	128
.text._ZN7cutlass6KernelINS_4conv6kernel23ImplicitGemmConvolutionINS1_11threadblock22ImplicitGemmMultistageINS_4gemm9GemmShapeILi128ELi64ELi16EEENS4_48Conv2dFpropActivationTileAccessIteratorOptimizedINS_11MatrixShapeILi128ELi16EEEfNS_6layout10TensorNHWCENS_9transform29PitchLinearWarpRakedThreadMapINS_16PitchLinearShapeILi16ELi128EEELi128ENSG_ILi4ELi8EEELi4EEENS_12AlignedArrayIfLi4ELi16EEEEENSE_11threadblock25RegularTileAccessIteratorISB_fNSC_37RowMajorTensorOpMultiplicandCrosswiseILi32ELi16EEELi0ESJ_Li16EEELNS_4arch14CacheOperation4KindE0ENS4_44Conv2dFpropFilterTileAccessIteratorOptimizedINSA_ILi16ELi64EEEfSD_NSF_INSG_ILi16ELi64EEELi128ESI_Li4EEESL_Lb0EEENSO_ISW_fNSC_40ColumnMajorTensorOpMultiplicandCrosswiseILi32ELi16EEELi1ESY_Li16EEELSU_1ENS6_11threadblock9MmaPolicyINS6_4warp11MmaTensorOpINS7_ILi64ELi32ELi16EEEfSQ_fS11_fNSC_8RowMajorENS15_17MmaTensorOpPolicyINSS_3MmaINS7_ILi16ELi8ELi8EEELi32ENS_10tfloat32_tES18_S1C_NSC_11ColumnMajorEfS18_NSS_13OpMultiplyAddEEENSA_ILi1ELi1EEEEELi1ELb0EbEENSA_ILi0ELi0EEES1J_Li1EEELi3EbEENS_8epilogue11threadblock8EpilogueIS8_S1I_Li1ENS1N_22PredicatedTileIteratorINS1N_26OutputTileOptimalThreadMapINS1N_15OutputTileShapeILi64ELi8ELi2ELi1ELi1EEENS1R_ILi1ELi8ELi1ELi1ELi8EEELi128ELi4ELi32EEEfLb0ENSC_9NoPermuteELb0EEENS1M_4warp24FragmentIteratorTensorOpIS17_S1B_fNS_5ArrayIfLi4ELb1EEES18_EENS1X_20TileIteratorTensorOpIS17_S1B_fS18_EENS1N_18SharedLoadIteratorINS1U_18CompactedThreadMapEfLi16EEENS1M_6thread17LinearCombinationIfLi4EffLNS27_9ScaleType4KindE0ELNS_15FloatRoundStyleE2EfEENSA_ILi0ELi8EEELi2ELi1EEENS13_30GemmIdentityThreadblockSwizzleILi1EEELNS1_8OperatorE0ENS1_17Conv2dProblemSizeELNS1_9GroupModeE0EEEEEvNT_6ParamsE:
        .type           _ZN7cutlass6KernelINS_4conv6kernel23ImplicitGemmConvolutionINS1_11threadblock22ImplicitGemmMultistageINS_4gemm9GemmShapeILi128ELi64ELi16EEENS4_48Conv2dFpropActivationTileAccessIteratorOptimizedINS_11MatrixShapeILi128ELi16EEEfNS_6layout10TensorNHWCENS_9transform29PitchLinearWarpRakedThreadMapINS_16PitchLinearShapeILi16ELi128EEELi128ENSG_ILi4ELi8EEELi4EEENS_12AlignedArrayIfLi4ELi16EEEEENSE_11threadblock25RegularTileAccessIteratorISB_fNSC_37RowMajorTensorOpMultiplicandCrosswiseILi32ELi16EEELi0ESJ_Li16EEELNS_4arch14CacheOperation4KindE0ENS4_44Conv2dFpropFilterTileAccessIteratorOptimizedINSA_ILi16ELi64EEEfSD_NSF_INSG_ILi16ELi64EEELi128ESI_Li4EEESL_Lb0EEENSO_ISW_fNSC_40ColumnMajorTensorOpMultiplicandCrosswiseILi32ELi16EEELi1ESY_Li16EEELSU_1ENS6_11threadblock9MmaPolicyINS6_4warp11MmaTensorOpINS7_ILi64ELi32ELi16EEEfSQ_fS11_fNSC_8RowMajorENS15_17MmaTensorOpPolicyINSS_3MmaINS7_ILi16ELi8ELi8EEELi32ENS_10tfloat32_tES18_S1C_NSC_11ColumnMajorEfS18_NSS_13OpMultiplyAddEEENSA_ILi1ELi1EEEEELi1ELb0EbEENSA_ILi0ELi0EEES1J_Li1EEELi3EbEENS_8epilogue11threadblock8EpilogueIS8_S1I_Li1ENS1N_22PredicatedTileIteratorINS1N_26OutputTileOptimalThreadMapINS1N_15OutputTileShapeILi64ELi8ELi2ELi1ELi1EEENS1R_ILi1ELi8ELi1ELi1ELi8EEELi128ELi4ELi32EEEfLb0ENSC_9NoPermuteELb0EEENS1M_4warp24FragmentIteratorTensorOpIS17_S1B_fNS_5ArrayIfLi4ELb1EEES18_EENS1X_20TileIteratorTensorOpIS17_S1B_fS18_EENS1N_18SharedLoadIteratorINS1U_18CompactedThreadMapEfLi16EEENS1M_6thread17LinearCombinationIfLi4EffLNS27_9ScaleType4KindE0ELNS_15FloatRoundStyleE2EfEENSA_ILi0ELi8EEELi2ELi1EEENS13_30GemmIdentityThreadblockSwizzleILi1EEELNS1_8OperatorE0ENS1_17Conv2dProblemSizeELNS1_9GroupModeE0EEEEEvNT_6ParamsE,@function
        .size           _ZN7cutlass6KernelINS_4conv6kernel23ImplicitGemmConvolutionINS1_11threadblock22ImplicitGemmMultistageINS_4gemm9GemmShapeILi128ELi64ELi16EEENS4_48Conv2dFpropActivationTileAccessIteratorOptimizedINS_11MatrixShapeILi128ELi16EEEfNS_6layout10TensorNHWCENS_9transform29PitchLinearWarpRakedThreadMapINS_16PitchLinearShapeILi16ELi128EEELi128ENSG_ILi4ELi8EEELi4EEENS_12AlignedArrayIfLi4ELi16EEEEENSE_11threadblock25RegularTileAccessIteratorISB_fNSC_37RowMajorTensorOpMultiplicandCrosswiseILi32ELi16EEELi0ESJ_Li16EEELNS_4arch14CacheOperation4KindE0ENS4_44Conv2dFpropFilterTileAccessIteratorOptimizedINSA_ILi16ELi64EEEfSD_NSF_INSG_ILi16ELi64EEELi128ESI_Li4EEESL_Lb0EEENSO_ISW_fNSC_40ColumnMajorTensorOpMultiplicandCrosswiseILi32ELi16EEELi1ESY_Li16EEELSU_1ENS6_11threadblock9MmaPolicyINS6_4warp11MmaTensorOpINS7_ILi64ELi32ELi16EEEfSQ_fS11_fNSC_8RowMajorENS15_17MmaTensorOpPolicyINSS_3MmaINS7_ILi16ELi8ELi8EEELi32ENS_10tfloat32_tES18_S1C_NSC_11ColumnMajorEfS18_NSS_13OpMultiplyAddEEENSA_ILi1ELi1EEEEELi1ELb0EbEENSA_ILi0ELi0EEES1J_Li1EEELi3EbEENS_8epilogue11threadblock8EpilogueIS8_S1I_Li1ENS1N_22PredicatedTileIteratorINS1N_26OutputTileOptimalThreadMapINS1N_15OutputTileShapeILi64ELi8ELi2ELi1ELi1EEENS1R_ILi1ELi8ELi1ELi1ELi8EEELi128ELi4ELi32EEEfLb0ENSC_9NoPermuteELb0EEENS1M_4warp24FragmentIteratorTensorOpIS17_S1B_fNS_5ArrayIfLi4ELb1EEES18_EENS1X_20TileIteratorTensorOpIS17_S1B_fS18_EENS1N_18SharedLoadIteratorINS1U_18CompactedThreadMapEfLi16EEENS1M_6thread17LinearCombinationIfLi4EffLNS27_9ScaleType4KindE0ELNS_15FloatRoundStyleE2EfEENSA_ILi0ELi8EEELi2ELi1EEENS13_30GemmIdentityThreadblockSwizzleILi1EEELNS1_8OperatorE0ENS1_17Conv2dProblemSizeELNS1_9GroupModeE0EEEEEvNT_6ParamsE,(.L_x_370 - _ZN7cutlass6KernelINS_4conv6kernel23ImplicitGemmConvolutionINS1_11threadblock22ImplicitGemmMultistageINS_4gemm9GemmShapeILi128ELi64ELi16EEENS4_48Conv2dFpropActivationTileAccessIteratorOptimizedINS_11MatrixShapeILi128ELi16EEEfNS_6layout10TensorNHWCENS_9transform29PitchLinearWarpRakedThreadMapINS_16PitchLinearShapeILi16ELi128EEELi128ENSG_ILi4ELi8EEELi4EEENS_12AlignedArrayIfLi4ELi16EEEEENSE_11threadblock25RegularTileAccessIteratorISB_fNSC_37RowMajorTensorOpMultiplicandCrosswiseILi32ELi16EEELi0ESJ_Li16EEELNS_4arch14CacheOperation4KindE0ENS4_44Conv2dFpropFilterTileAccessIteratorOptimizedINSA_ILi16ELi64EEEfSD_NSF_INSG_ILi16ELi64EEELi128ESI_Li4EEESL_Lb0EEENSO_ISW_fNSC_40ColumnMajorTensorOpMultiplicandCrosswiseILi32ELi16EEELi1ESY_Li16EEELSU_1ENS6_11threadblock9MmaPolicyINS6_4warp11MmaTensorOpINS7_ILi64ELi32ELi16EEEfSQ_fS11_fNSC_8RowMajorENS15_17MmaTensorOpPolicyINSS_3MmaINS7_ILi16ELi8ELi8EEELi32ENS_10tfloat32_tES18_S1C_NSC_11ColumnMajorEfS18_NSS_13OpMultiplyAddEEENSA_ILi1ELi1EEEEELi1ELb0EbEENSA_ILi0ELi0EEES1J_Li1EEELi3EbEENS_8epilogue11threadblock8EpilogueIS8_S1I_Li1ENS1N_22PredicatedTileIteratorINS1N_26OutputTileOptimalThreadMapINS1N_15OutputTileShapeILi64ELi8ELi2ELi1ELi1EEENS1R_ILi1ELi8ELi1ELi1ELi8EEELi128ELi4ELi32EEEfLb0ENSC_9NoPermuteELb0EEENS1M_4warp24FragmentIteratorTensorOpIS17_S1B_fNS_5ArrayIfLi4ELb1EEES18_EENS1X_20TileIteratorTensorOpIS17_S1B_fS18_EENS1N_18SharedLoadIteratorINS1U_18CompactedThreadMapEfLi16EEENS1M_6thread17LinearCombinationIfLi4EffLNS27_9ScaleType4KindE0ELNS_15FloatRoundStyleE2EfEENSA_ILi0ELi8EEELi2ELi1EEENS13_30GemmIdentityThreadblockSwizzleILi1EEELNS1_8OperatorE0ENS1_17Conv2dProblemSizeELNS1_9GroupModeE0EEEEEvNT_6ParamsE)
        .other          _ZN7cutlass6KernelINS_4conv6kernel23ImplicitGemmConvolutionINS1_11threadblock22ImplicitGemmMultistageINS_4gemm9GemmShapeILi128ELi64ELi16EEENS4_48Conv2dFpropActivationTileAccessIteratorOptimizedINS_11MatrixShapeILi128ELi16EEEfNS_6layout10TensorNHWCENS_9transform29PitchLinearWarpRakedThreadMapINS_16PitchLinearShapeILi16ELi128EEELi128ENSG_ILi4ELi8EEELi4EEENS_12AlignedArrayIfLi4ELi16EEEEENSE_11threadblock25RegularTileAccessIteratorISB_fNSC_37RowMajorTensorOpMultiplicandCrosswiseILi32ELi16EEELi0ESJ_Li16EEELNS_4arch14CacheOperation4KindE0ENS4_44Conv2dFpropFilterTileAccessIteratorOptimizedINSA_ILi16ELi64EEEfSD_NSF_INSG_ILi16ELi64EEELi128ESI_Li4EEESL_Lb0EEENSO_ISW_fNSC_40ColumnMajorTensorOpMultiplicandCrosswiseILi32ELi16EEELi1ESY_Li16EEELSU_1ENS6_11threadblock9MmaPolicyINS6_4warp11MmaTensorOpINS7_ILi64ELi32ELi16EEEfSQ_fS11_fNSC_8RowMajorENS15_17MmaTensorOpPolicyINSS_3MmaINS7_ILi16ELi8ELi8EEELi32ENS_10tfloat32_tES18_S1C_NSC_11ColumnMajorEfS18_NSS_13OpMultiplyAddEEENSA_ILi1ELi1EEEEELi1ELb0EbEENSA_ILi0ELi0EEES1J_Li1EEELi3EbEENS_8epilogue11threadblock8EpilogueIS8_S1I_Li1ENS1N_22PredicatedTileIteratorINS1N_26OutputTileOptimalThreadMapINS1N_15OutputTileShapeILi64ELi8ELi2ELi1ELi1EEENS1R_ILi1ELi8ELi1ELi1ELi8EEELi128ELi4ELi32EEEfLb0ENSC_9NoPermuteELb0EEENS1M_4warp24FragmentIteratorTensorOpIS17_S1B_fNS_5ArrayIfLi4ELb1EEES18_EENS1X_20TileIteratorTensorOpIS17_S1B_fS18_EENS1N_18SharedLoadIteratorINS1U_18CompactedThreadMapEfLi16EEENS1M_6thread17LinearCombinationIfLi4EffLNS27_9ScaleType4KindE0ELNS_15FloatRoundStyleE2EfEENSA_ILi0ELi8EEELi2ELi1EEENS13_30GemmIdentityThreadblockSwizzleILi1EEELNS1_8OperatorE0ENS1_17Conv2dProblemSizeELNS1_9GroupModeE0EEEEEvNT_6ParamsE,@"STO_CUDA_ENTRY STV_DEFAULT"
_ZN7cutlass6KernelINS_4conv6kernel23ImplicitGemmConvolutionINS1_11threadblock22ImplicitGemmMultistageINS_4gemm9GemmShapeILi128ELi64ELi16EEENS4_48Conv2dFpropActivationTileAccessIteratorOptimizedINS_11MatrixShapeILi128ELi16EEEfNS_6layout10TensorNHWCENS_9transform29PitchLinearWarpRakedThreadMapINS_16PitchLinearShapeILi16ELi128EEELi128ENSG_ILi4ELi8EEELi4EEENS_12AlignedArrayIfLi4ELi16EEEEENSE_11threadblock25RegularTileAccessIteratorISB_fNSC_37RowMajorTensorOpMultiplicandCrosswiseILi32ELi16EEELi0ESJ_Li16EEELNS_4arch14CacheOperation4KindE0ENS4_44Conv2dFpropFilterTileAccessIteratorOptimizedINSA_ILi16ELi64EEEfSD_NSF_INSG_ILi16ELi64EEELi128ESI_Li4EEESL_Lb0EEENSO_ISW_fNSC_40ColumnMajorTensorOpMultiplicandCrosswiseILi32ELi16EEELi1ESY_Li16EEELSU_1ENS6_11threadblock9MmaPolicyINS6_4warp11MmaTensorOpINS7_ILi64ELi32ELi16EEEfSQ_fS11_fNSC_8RowMajorENS15_17MmaTensorOpPolicyINSS_3MmaINS7_ILi16ELi8ELi8EEELi32ENS_10tfloat32_tES18_S1C_NSC_11ColumnMajorEfS18_NSS_13OpMultiplyAddEEENSA_ILi1ELi1EEEEELi1ELb0EbEENSA_ILi0ELi0EEES1J_Li1EEELi3EbEENS_8epilogue11threadblock8EpilogueIS8_S1I_Li1ENS1N_22PredicatedTileIteratorINS1N_26OutputTileOptimalThreadMapINS1N_15OutputTileShapeILi64ELi8ELi2ELi1ELi1EEENS1R_ILi1ELi8ELi1ELi1ELi8EEELi128ELi4ELi32EEEfLb0ENSC_9NoPermuteELb0EEENS1M_4warp24FragmentIteratorTensorOpIS17_S1B_fNS_5ArrayIfLi4ELb1EEES18_EENS1X_20TileIteratorTensorOpIS17_S1B_fS18_EENS1N_18SharedLoadIteratorINS1U_18CompactedThreadMapEfLi16EEENS1M_6thread17LinearCombinationIfLi4EffLNS27_9ScaleType4KindE0ELNS_15FloatRoundStyleE2EfEENSA_ILi0ELi8EEELi2ELi1EEENS13_30GemmIdentityThreadblockSwizzleILi1EEELNS1_8OperatorE0ENS1_17Conv2dProblemSizeELNS1_9GroupModeE0EEEEEvNT_6ParamsE:
[----:B------:R-:W-:Y:S02]  /*0000*/  MOV R1, c[0x0][0x28] ;  /* 0x00000a0000017a02 */ /* 0x000fe40000000f00 */
[----:B------:R-:W1:Y:S01]  /*0010*/  S2R R2, SR_CTAID.Y ;  /* 0x0000000000027919 */ /* 0x000e620000002600 */
[----:B------:R-:W-:-:S03]  /*0020*/  IMAD.MOV.U32 R0, RZ, RZ, -0x1 ;  /* 0xffffffffff007424 */ /* 0x000fc600078e00ff */
[----:B------:R-:W2:Y:S02]  /*0030*/  S2R R10, SR_CTAID.X ;  /* 0x00000000000a7919 */ /* 0x000ea40000002500 */
[----:B------:R-:W-:Y:S02]  /*0040*/  SHF.L.U32 R3, R0, c[0x0][0x1c0], RZ ;  /* 0x0000700000037a19 */ /* 0x000fe400000006ff */
[----:B-1----:R-:W-:Y:S02]  /*0050*/  SHF.L.U32 R2, R2, c[0x0][0x1c0], RZ ;  /* 0x0000700002027a19 */ /* 0x002fe400000006ff */
[----:B--2---:R-:W-:Y:S02]  /*0060*/  LOP3.LUT R3, R10, R3, RZ, 0x30, !PT ;  /* 0x000000030a037212 */ /* 0x004fe400078e30ff */
[----:B------:R-:W-:-:S03]  /*0070*/  SHF.R.S32.HI R10, RZ, c[0x0][0x1c0], R10 ;  /* 0x00007000ff0a7a19 */ /* 0x000fc6000001140a */
[----:B------:R-:W-:-:S05]  /*0080*/  IMAD.IADD R30, R2, 0x1, R3 ;  /* 0x00000001021e7824 */ /* 0x000fca00078e0203 */
[----:B------:R-:W-:-:S04]  /*0090*/  ISETP.GE.AND P0, PT, R30, c[0x0][0x1ac], PT ;  /* 0x00006b001e007a0c */ /* 0x000fc80003f06270 */
[----:B------:R-:W-:-:S13]  /*00a0*/  ISETP.GE.OR P0, PT, R10, c[0x0][0x1a8], P0 ;  /* 0x00006a000a007a0c */ /* 0x000fda0000706670 */
[----:B------:R-:W-:Y:S05]  /*00b0*/  @P0 EXIT ;  /* 0x000000000000094d */ /* 0x000fea0003800000 */
[----:B------:R-:W1:Y:S01]  /*00c0*/  S2R R97, SR_TID.X ;  /* 0x0000000000617919 */ /* 0x000e620000002100 */
[----:B------:R-:W-:Y:S01]  /*00d0*/  MOV R25, 0x1 ;  /* 0x0000000100197802 */ /* 0x000fe20000000f00 */
[----:B------:R-:W-:Y:S01]  /*00e0*/  CS2R R144, SRZ ;  /* 0x0000000000907805 */ /* 0x000fe2000001ff00 */
[----:B------:R-:W-:Y:S01]  /*00f0*/  IMAD.MOV.U32 R142, RZ, RZ, RZ ;  /* 0x000000ffff8e7224 */ /* 0x000fe200078e00ff */
[----:B------:R-:W-:Y:S01]  /*0100*/  MOV R140, RZ ;  /* 0x000000ff008c7202 */ /* 0x000fe20000000f00 */
[----:B------:R-:W-:Y:S01]  /*0110*/  IMAD.MOV.U32 R138, RZ, RZ, RZ ;  /* 0x000000ffff8a7224 */ /* 0x000fe200078e00ff */
[C---:B------:R-:W-:Y:S02]  /*0120*/  IADD3 R24, -R25.reuse, c[0x0][0x180], RZ ;  /* 0x0000600019187a10 */ /* 0x040fe40007ffe1ff */
[----:B------:R-:W-:Y:S02]  /*0130*/  IADD3 R25, -R25, c[0x0][0x17c], RZ ;  /* 0x00005f0019197a10 */ /* 0x000fe40007ffe1ff */
[----:B-1----:R-:W-:-:S04]  /*0140*/  SHF.R.S32.HI R0, RZ, 0x1f, R97 ;  /* 0x0000001fff007819 */ /* 0x002fc80000011461 */
[----:B------:R-:W-:Y:S01]  /*0150*/  LEA.HI R29, R0, R97, RZ, 0x5 ;  /* 0x00000061001d7211 */ /* 0x000fe200078f28ff */
[----:B------:R-:W-:-:S03]  /*0160*/  IMAD.MOV.U32 R0, RZ, RZ, c[0x0][0x200] ;  /* 0x00008000ff007624 */ /* 0x000fc600078e00ff */
[----:B------:R-:W-:Y:S02]  /*0170*/  LOP3.LUT R27, R29, 0xffffffe0, RZ, 0xc0, !PT ;  /* 0xffffffe01d1b7812 */ /* 0x000fe400078ec0ff */
[----:B------:R-:W-:Y:S02]  /*0180*/  ISETP.NE.AND P1, PT, R0, 0x1, PT ;  /* 0x000000010000780c */ /* 0x000fe40003f25270 */
[----:B------:R-:W-:Y:S01]  /*0190*/  MOV R0, c[0x0][0x20c] ;  /* 0x0000830000007a02 */ /* 0x000fe20000000f00 */
[----:B------:R-:W-:Y:S01]  /*01a0*/  IMAD.IADD R12, R97, 0x1, -R27 ;  /* 0x00000001610c7824 */ /* 0x000fe200078e0a1b */
[----:B------:R-:W-:Y:S02]  /*01b0*/  SHF.R.S32.HI R29, RZ, 0x5, R29 ;  /* 0x00000005ff1d7819 */ /* 0x000fe4000001141d */
[----:B------:R-:W-:Y:S02]  /*01c0*/  ISETP.NE.AND P0, PT, R0, 0x1, PT ;  /* 0x000000010000780c */ /* 0x000fe40003f05270 */
[----:B------:R-:W-:-:S04]  /*01d0*/  SHF.R.S32.HI R3, RZ, 0x1f, R12 ;  /* 0x0000001fff037819 */ /* 0x000fc8000001140c */
[----:B------:R-:W-:-:S04]  /*01e0*/  LEA.HI R3, R3, R12, RZ, 0x2 ;  /* 0x0000000c03037211 */ /* 0x000fc800078f10ff */
[----:B------:R-:W-:Y:S02]  /*01f0*/  SHF.R.S32.HI R28, RZ, 0x2, R3 ;  /* 0x00000002ff1c7819 */ /* 0x000fe40000011403 */
[----:B------:R-:W-:-:S03]  /*0200*/  LOP3.LUT R3, R3, 0xfffffffc, RZ, 0xc0, !PT ;  /* 0xfffffffc03037812 */ /* 0x000fc600078ec0ff */
[----:B------:R-:W-:Y:S02]  /*0210*/  IMAD.IADD R27, R27, 0x1, R28 ;  /* 0x000000011b1b7824 */ /* 0x000fe400078e021c */
[----:B------:R-:W-:Y:S02]  /*0220*/  IMAD.IADD R3, R12, 0x1, -R3 ;  /* 0x000000010c037824 */ /* 0x000fe400078e0a03 */
[----:B------:R-:W-:-:S04]  /*0230*/  IMAD R10, R10, 0x80, R27 ;  /* 0x000000800a0a7824 */ /* 0x000fc800078e021b */
[C---:B------:R-:W-:Y:S01]  /*0240*/  @P1 IMAD.HI.U32 R5, R10.reuse, c[0x0][0x204], RZ ;  /* 0x000081000a051a27 */ /* 0x040fe200078e00ff */
[C---:B------:R-:W-:Y:S02]  /*0250*/  IADD3 R9, R10.reuse, 0x8, RZ ;  /* 0x000000080a097810 */ /* 0x040fe40007ffe0ff */
[C---:B------:R-:W-:Y:S01]  /*0260*/  IADD3 R0, R10.reuse, 0x10, RZ ;  /* 0x000000100a007810 */ /* 0x040fe20007ffe0ff */
[----:B------:R-:W-:Y:S01]  /*0270*/  IMAD.MOV.U32 R26, RZ, RZ, R10 ;  /* 0x000000ffff1a7224 */ /* 0x000fe200078e000a */
[----:B------:R-:W-:Y:S01]  /*0280*/  IADD3 R8, R10, 0x18, RZ ;  /* 0x000000180a087810 */ /* 0x000fe20007ffe0ff */
[----:B------:R-:W-:Y:S01]  /*0290*/  @P1 IMAD.HI.U32 R4, R9, c[0x0][0x204], RZ ;  /* 0x0000810009041a27 */ /* 0x000fe200078e00ff */
[----:B------:R-:W-:Y:S02]  /*02a0*/  @P1 SHF.R.U32.HI R26, RZ, c[0x0][0x208], R5 ;  /* 0x00008200ff1a1a19 */ /* 0x000fe40000011605 */
[----:B------:R-:W-:Y:S01]  /*02b0*/  MOV R22, R0 ;  /* 0x0000000000167202 */ /* 0x000fe20000000f00 */
[----:B------:R-:W-:-:S04]  /*02c0*/  @P1 IMAD.HI.U32 R2, R0, c[0x0][0x204], RZ ;  /* 0x0000810000021a27 */ /* 0x000fc800078e00ff */
[----:B------:R-:W-:Y:S01]  /*02d0*/  @P1 IMAD.HI.U32 R6, R8, c[0x0][0x204], RZ ;  /* 0x0000810008061a27 */ /* 0x000fe200078e00ff */
[----:B------:R-:W-:-:S03]  /*02e0*/  @P1 SHF.R.U32.HI R22, RZ, c[0x0][0x208], R2 ;  /* 0x00008200ff161a19 */ /* 0x000fc60000011602 */
[----:B------:R-:W-:Y:S01]  /*02f0*/  IMAD.MOV.U32 R23, RZ, RZ, R9 ;  /* 0x000000ffff177224 */ /* 0x000fe200078e0009 */
[----:B------:R-:W-:Y:S01]  /*0300*/  @P1 SHF.R.U32.HI R23, RZ, c[0x0][0x208], R4 ;  /* 0x00008200ff171a19 */ /* 0x000fe20000011604 */
[----:B------:R-:W-:Y:S02]  /*0310*/  IMAD.MOV R5, RZ, RZ, -R26 ;  /* 0x000000ffff057224 */ /* 0x000fe400078e0a1a */
[----:B------:R-:W-:Y:S01]  /*0320*/  IMAD.MOV.U32 R21, RZ, RZ, R8 ;  /* 0x000000ffff157224 */ /* 0x000fe200078e0008 */
[----:B------:R-:W-:Y:S01]  /*0330*/  @P1 SHF.R.U32.HI R21, RZ, c[0x0][0x208], R6 ;  /* 0x00008200ff151a19 */ /* 0x000fe20000011606 */
[----:B------:R-:W-:Y:S01]  /*0340*/  IMAD R5, R5, c[0x0][0x200], R10 ;  /* 0x0000800005057a24 */ /* 0x000fe200078e020a */
[----:B------:R-:W-:Y:S01]  /*0350*/  IADD3 R4, -R23, RZ, RZ ;  /* 0x000000ff17047210 */ /* 0x000fe20007ffe1ff */
[----:B------:R-:W-:Y:S02]  /*0360*/  IMAD.MOV.U32 R2, RZ, RZ, c[0x0][0x19c] ;  /* 0x00006700ff027624 */ /* 0x000fe400078e00ff */
[----:B------:R-:W-:-:S02]  /*0370*/  IMAD.MOV R7, RZ, RZ, -R22 ;  /* 0x000000ffff077224 */ /* 0x000fc400078e0a16 */
[----:B------:R-:W-:Y:S01]  /*0380*/  IMAD.MOV R15, RZ, RZ, -R21 ;  /* 0x000000ffff0f7224 */ /* 0x000fe200078e0a15 */
[----:B------:R-:W-:Y:S01]  /*0390*/  ISETP.NE.AND P6, PT, R2, 0x1, PT ;  /* 0x000000010200780c */ /* 0x000fe20003fc5270 */
[----:B------:R-:W-:-:S03]  /*03a0*/  @P0 IMAD.HI.U32 R6, R5, c[0x0][0x210], RZ ;  /* 0x0000840005060a27 */ /* 0x000fc600078e00ff */
[----:B------:R-:W-:Y:S01]  /*03b0*/  SEL R19, R25, RZ, !P6 ;  /* 0x000000ff19137207 */ /* 0x000fe20007000000 */
[----:B------:R-:W-:Y:S02]  /*03c0*/  IMAD R4, R4, c[0x0][0x200], R9 ;  /* 0x0000800004047a24 */ /* 0x000fe400078e0209 */
[----:B------:R-:W-:Y:S02]  /*03d0*/  IMAD R7, R7, c[0x0][0x200], R0 ;  /* 0x0000800007077a24 */ /* 0x000fe400078e0200 */
[----:B------:R-:W-:Y:S01]  /*03e0*/  IMAD.MOV.U32 R20, RZ, RZ, R5 ;  /* 0x000000ffff147224 */ /* 0x000fe200078e0005 */
[----:B------:R-:W1:Y:S01]  /*03f0*/  S2R R0, SR_CTAID.Z ;  /* 0x0000000000007919 */ /* 0x000e620000002700 */
[----:B------:R-:W-:Y:S01]  /*0400*/  IMAD R15, R15, c[0x0][0x200], R8 ;  /* 0x000080000f0f7a24 */ /* 0x000fe200078e0208 */
[----:B------:R-:W-:Y:S01]  /*0410*/  @P0 SHF.R.U32.HI R20, RZ, c[0x0][0x214], R6 ;  /* 0x00008500ff140a19 */ /* 0x000fe20000011606 */
[----:B------:R-:W-:Y:S01]  /*0420*/  @P0 IMAD.HI.U32 R2, R4, c[0x0][0x210], RZ ;  /* 0x0000840004020a27 */ /* 0x000fe200078e00ff */
[----:B------:R-:W-:-:S03]  /*0430*/  MOV R10, R4 ;  /* 0x00000004000a7202 */ /* 0x000fc60000000f00 */
[----:B------:R-:W-:Y:S01]  /*0440*/  @P0 IMAD.HI.U32 R12, R7, c[0x0][0x210], RZ ;  /* 0x00008400070c0a27 */ /* 0x000fe200078e00ff */
[----:B------:R-:W-:Y:S02]  /*0450*/  @P0 SHF.R.U32.HI R10, RZ, c[0x0][0x214], R2 ;  /* 0x00008500ff0a0a19 */ /* 0x000fe40000011602 */
[----:B------:R-:W-:Y:S01]  /*0460*/  MOV R2, R15 ;  /* 0x0000000f00027202 */ /* 0x000fe20000000f00 */
[----:B------:R-:W-:-:S04]  /*0470*/  @P0 IMAD.HI.U32 R11, R15, c[0x0][0x210], RZ ;  /* 0x000084000f0b0a27 */ /* 0x000fc800078e00ff */
[----:B------:R-:W-:Y:S01]  /*0480*/  IMAD.MOV R6, RZ, RZ, -R20 ;  /* 0x000000ffff067224 */ /* 0x000fe200078e0a14 */
[----:B------:R-:W-:Y:S01]  /*0490*/  @P0 SHF.R.U32.HI R2, RZ, c[0x0][0x214], R11 ;  /* 0x00008500ff020a19 */ /* 0x000fe2000001160b */
[----:B------:R-:W-:Y:S01]  /*04a0*/  IMAD.MOV.U32 R8, RZ, RZ, R7 ;  /* 0x000000ffff087224 */ /* 0x000fe200078e0007 */
[----:B------:R-:W-:Y:S01]  /*04b0*/  @P0 SHF.R.U32.HI R8, RZ, c[0x0][0x214], R12 ;  /* 0x00008500ff080a19 */ /* 0x000fe2000001160c */
[----:B------:R-:W-:Y:S01]  /*04c0*/  IMAD R11, R6, c[0x0][0x20c], R5 ;  /* 0x00008300060b7a24 */ /* 0x000fe200078e0205 */
[----:B------:R-:W-:Y:S01]  /*04d0*/  SEL R6, R24, RZ, !P6 ;  /* 0x000000ff18067207 */ /* 0x000fe20007000000 */
[----:B------:R-:W-:Y:S02]  /*04e0*/  IMAD.MOV R9, RZ, RZ, -R10 ;  /* 0x000000ffff097224 */ /* 0x000fe400078e0a0a */
[----:B------:R-:W-:Y:S01]  /*04f0*/  IMAD.MOV.U32 R5, RZ, RZ, c[0x0][0x18c] ;  /* 0x00006300ff057624 */ /* 0x000fe200078e00ff */
[----:B-1----:R-:W-:Y:S01]  /*0500*/  LEA R132, R0, R3, 0x2 ;  /* 0x0000000300847211 */ /* 0x002fe200078e10ff */
[----:B------:R-:W-:-:S02]  /*0510*/  IMAD.MOV R12, RZ, RZ, -R8 ;  /* 0x000000ffff0c7224 */ /* 0x000fc400078e0a08 */
[----:B------:R-:W-:Y:S01]  /*0520*/  IMAD R9, R9, c[0x0][0x20c], R4 ;  /* 0x0000830009097a24 */ /* 0x000fe200078e0204 */
[----:B------:R-:W-:Y:S01]  /*0530*/  SHF.L.U32 R132, R132, 0x2, RZ ;  /* 0x0000000284847819 */ /* 0x000fe200000006ff */
[-C--:B------:R-:W-:Y:S02]  /*0540*/  IMAD R20, R20, R5.reuse, -c[0x0][0x184] ;  /* 0x8000610014147624 */ /* 0x080fe400078e0205 */
[-C--:B------:R-:W-:Y:S02]  /*0550*/  IMAD R10, R10, R5.reuse, -c[0x0][0x184] ;  /* 0x800061000a0a7624 */ /* 0x080fe400078e0205 */
[-C--:B------:R-:W-:Y:S02]  /*0560*/  IMAD R8, R8, R5.reuse, -c[0x0][0x184] ;  /* 0x8000610008087624 */ /* 0x080fe400078e0205 */
[----:B------:R-:W-:Y:S02]  /*0570*/  IMAD.MOV.U32 R4, RZ, RZ, c[0x0][0x190] ;  /* 0x00006400ff047624 */ /* 0x000fe400078e00ff */
[----:B------:R-:W-:-:S02]  /*0580*/  IMAD R5, R2, R5, -c[0x0][0x184] ;  /* 0x8000610002057624 */ /* 0x000fc400078e0205 */
[----:B------:R-:W-:Y:S02]  /*0590*/  IMAD.MOV R2, RZ, RZ, -R2 ;  /* 0x000000ffff027224 */ /* 0x000fe400078e0a02 */
[----:B------:R-:W-:Y:S02]  /*05a0*/  IMAD R11, R11, R4, -c[0x0][0x188] ;  /* 0x800062000b0b7624 */ /* 0x000fe400078e0204 */
[----:B------:R-:W-:Y:S02]  /*05b0*/  IMAD R7, R12, c[0x0][0x20c], R7 ;  /* 0x000083000c077a24 */ /* 0x000fe400078e0207 */
[----:B------:R-:W-:Y:S01]  /*05c0*/  IMAD R15, R2, c[0x0][0x20c], R15 ;  /* 0x00008300020f7a24 */ /* 0x000fe200078e020f */
[----:B------:R-:W-:Y:S01]  /*05d0*/  SHF.R.S32.HI R2, RZ, 0x1f, R132 ;  /* 0x0000001fff027819 */ /* 0x000fe20000011484 */
[----:B------:R-:W-:Y:S02]  /*05e0*/  IMAD R17, R19, c[0x0][0x194], R20 ;  /* 0x0000650013117a24 */ /* 0x000fe400078e0214 */
[----:B------:R-:W-:-:S02]  /*05f0*/  IMAD R31, R6, c[0x0][0x198], R11 ;  /* 0x00006600061f7a24 */ /* 0x000fc400078e020b */
[-C--:B------:R-:W-:Y:S02]  /*0600*/  IMAD R9, R9, R4.reuse, -c[0x0][0x188] ;  /* 0x8000620009097624 */ /* 0x080fe400078e0204 */
[-C--:B------:R-:W-:Y:S02]  /*0610*/  IMAD R7, R7, R4.reuse, -c[0x0][0x188] ;  /* 0x8000620007077624 */ /* 0x080fe400078e0204 */
[----:B------:R-:W-:Y:S02]  /*0620*/  IMAD R4, R15, R4, -c[0x0][0x188] ;  /* 0x800062000f047624 */ /* 0x000fe400078e0204 */
[----:B------:R-:W-:Y:S02]  /*0630*/  IMAD R17, R17, c[0x0][0x1d4], RZ ;  /* 0x0000750011117a24 */ /* 0x000fe400078e02ff */
[C---:B------:R-:W-:Y:S02]  /*0640*/  IMAD R32, R19.reuse, c[0x0][0x194], R10 ;  /* 0x0000650013207a24 */ /* 0x040fe400078e020a */
[----:B------:R-:W-:Y:S01]  /*0650*/  IMAD R33, R19, c[0x0][0x194], R8 ;  /* 0x0000650013217a24 */ /* 0x000fe200078e0208 */
[----:B------:R-:W-:Y:S01]  /*0660*/  SHF.R.S32.HI R13, RZ, 0x1f, R17 ;  /* 0x0000001fff0d7819 */ /* 0x000fe20000011411 */
[----:B------:R-:W-:-:S02]  /*0670*/  IMAD R31, R31, c[0x0][0x1d0], RZ ;  /* 0x000074001f1f7a24 */ /* 0x000fc400078e02ff */
[----:B------:R-:W-:Y:S02]  /*0680*/  IMAD R19, R19, c[0x0][0x194], R5 ;  /* 0x0000650013137a24 */ /* 0x000fe400078e0205 */
[C---:B------:R-:W-:Y:S01]  /*0690*/  IMAD R37, R6.reuse, c[0x0][0x198], R4 ;  /* 0x0000660006257a24 */ /* 0x040fe200078e0204 */
[----:B------:R-:W-:Y:S01]  /*06a0*/  IADD3 R17, P1, P0, R17, R31, R132 ;  /* 0x0000001f11117210 */ /* 0x000fe2000783e084 */
[C---:B------:R-:W-:Y:S01]  /*06b0*/  IMAD R39, R6.reuse, c[0x0][0x198], R7 ;  /* 0x0000660006277a24 */ /* 0x040fe200078e0207 */
[----:B------:R-:W-:Y:S01]  /*06c0*/  SHF.R.S32.HI R12, RZ, 0x1f, R31 ;  /* 0x0000001fff0c7819 */ /* 0x000fe2000001141f */
[----:B------:R-:W-:Y:S02]  /*06d0*/  IMAD R19, R19, c[0x0][0x1d4], RZ ;  /* 0x0000750013137a24 */ /* 0x000fe400078e02ff */
[----:B------:R-:W-:Y:S01]  /*06e0*/  IMAD R37, R37, c[0x0][0x1d0], RZ ;  /* 0x0000740025257a24 */ /* 0x000fe200078e02ff */
[----:B------:R-:W-:Y:S01]  /*06f0*/  IADD3.X R13, R13, R12, R2, P1, P0 ;  /* 0x0000000c0d0d7210 */ /* 0x000fe20000fe0402 */
[----:B------:R-:W-:Y:S01]  /*0700*/  IMAD R33, R33, c[0x0][0x1d4], RZ ;  /* 0x0000750021217a24 */ /* 0x000fe200078e02ff */
[----:B------:R-:W-:Y:S01]  /*0710*/  SHF.R.S32.HI R31, RZ, 0x1f, R19 ;  /* 0x0000001fff1f7819 */ /* 0x000fe20000011413 */
[----:B------:R-:W-:Y:S01]  /*0720*/  IMAD R39, R39, c[0x0][0x1d0], RZ ;  /* 0x0000740027277a24 */ /* 0x000fe200078e02ff */
[--C-:B------:R-:W-:Y:S01]  /*0730*/  IADD3 R19, P1, P0, R19, R37, R132.reuse ;  /* 0x0000002513137210 */ /* 0x100fe2000783e084 */
[----:B------:R-:W-:Y:S01]  /*0740*/  IMAD R41, R6, c[0x0][0x198], R9 ;  /* 0x0000660006297a24 */ /* 0x000fe200078e0209 */
[----:B------:R-:W-:Y:S01]  /*0750*/  SHF.R.S32.HI R6, RZ, 0x1f, R37 ;  /* 0x0000001fff067819 */ /* 0x000fe20000011425 */
[----:B------:R-:W-:Y:S01]  /*0760*/  IMAD R18, R26, c[0x0][0x1d8], RZ ;  /* 0x000076001a127a24 */ /* 0x000fe200078e02ff */
[----:B------:R-:W-:Y:S01]  /*0770*/  SHF.R.S32.HI R15, RZ, 0x1f, R33 ;  /* 0x0000001fff0f7819 */ /* 0x000fe20000011421 */
[----:B------:R-:W-:Y:S01]  /*0780*/  IMAD R32, R32, c[0x0][0x1d4], RZ ;  /* 0x0000750020207a24 */ /* 0x000fe200078e02ff */
[----:B------:R-:W-:Y:S01]  /*0790*/  IADD3 R33, P3, P2, R33, R39, R132 ;  /* 0x0000002721217210 */ /* 0x000fe20007a7e084 */
[----:B------:R-:W-:Y:S01]  /*07a0*/  IMAD R41, R41, c[0x0][0x1d0], RZ ;  /* 0x0000740029297a24 */ /* 0x000fe200078e02ff */
[----:B------:R-:W-:-:S02]  /*07b0*/  SHF.R.S32.HI R12, RZ, 0x1f, R39 ;  /* 0x0000001fff0c7819 */ /* 0x000fc40000011427 */
[----:B------:R-:W-:Y:S01]  /*07c0*/  IADD3.X R31, R31, R6, R2, P1, P0 ;  /* 0x000000061f1f7210 */ /* 0x000fe20000fe0402 */
[----:B------:R-:W-:Y:S01]  /*07d0*/  IMAD R6, R21, c[0x0][0x1d8], RZ ;  /* 0x0000760015067a24 */ /* 0x000fe200078e02ff */
[----:B------:R-:W-:Y:S01]  /*07e0*/  IADD3 R14, P0, R18, R17, RZ ;  /* 0x00000011120e7210 */ /* 0x000fe20007f1e0ff */
[----:B------:R-:W-:Y:S01]  /*07f0*/  IMAD R17, R23, c[0x0][0x1d8], RZ ;  /* 0x0000760017117a24 */ /* 0x000fe200078e02ff */
[----:B------:R-:W-:Y:S02]  /*0800*/  SHF.R.S32.HI R35, RZ, 0x1f, R32 ;  /* 0x0000001fff237819 */ /* 0x000fe40000011420 */
[----:B------:R-:W-:Y:S01]  /*0810*/  IADD3.X R15, R15, R12, R2, P3, P2 ;  /* 0x0000000c0f0f7210 */ /* 0x000fe20001fe4402 */
[----:B------:R-:W-:Y:S01]  /*0820*/  IMAD R12, R22, c[0x0][0x1d8], RZ ;  /* 0x00007600160c7a24 */ /* 0x000fe200078e02ff */
[----:B------:R-:W-:Y:S02]  /*0830*/  IADD3 R32, P5, P4, R32, R41, R132 ;  /* 0x0000002920207210 */ /* 0x000fe40007cbe084 */
[----:B------:R-:W-:-:S02]  /*0840*/  SHF.R.S32.HI R16, RZ, 0x1f, R41 ;  /* 0x0000001fff107819 */ /* 0x000fc40000011429 */
[----:B------:R-:W-:Y:S02]  /*0850*/  LEA.HI.X.SX32 R13, R18, R13, 0x1, P0 ;  /* 0x0000000d120d7211 */ /* 0x000fe400000f0eff */
[----:B------:R-:W-:Y:S02]  /*0860*/  LEA R18, P3, R14, c[0x0][0x218], 0x2 ;  /* 0x000086000e127a11 */ /* 0x000fe400078610ff */
[----:B------:R-:W-:Y:S02]  /*0870*/  IADD3.X R16, R35, R16, R2, P5, P4 ;  /* 0x0000001023107210 */ /* 0x000fe40002fe8402 */
[----:B------:R-:W-:Y:S02]  /*0880*/  IADD3 R32, P2, R17, R32, RZ ;  /* 0x0000002011207210 */ /* 0x000fe40007f5e0ff */
[----:B------:R-:W-:Y:S02]  /*0890*/  IADD3 R34, P1, R12, R33, RZ ;  /* 0x000000210c227210 */ /* 0x000fe40007f3e0ff */
[----:B------:R-:W-:-:S02]  /*08a0*/  IADD3 R36, P0, R6, R19, RZ ;  /* 0x0000001306247210 */ /* 0x000fc40007f1e0ff */
[----:B------:R-:W-:Y:S02]  /*08b0*/  LEA.HI.X R19, R14, c[0x0][0x21c], R13, 0x2, P3 ;  /* 0x000087000e137a11 */ /* 0x000fe400018f140d */
[----:B------:R-:W-:Y:S02]  /*08c0*/  LEA.HI.X.SX32 R13, R17, R16, 0x1, P2 ;  /* 0x00000010110d7211 */ /* 0x000fe400010f0eff */
[----:B------:R-:W-:Y:S02]  /*08d0*/  LEA.HI.X.SX32 R15, R12, R15, 0x1, P1 ;  /* 0x0000000f0c0f7211 */ /* 0x000fe400008f0eff */
[----:B------:R-:W-:Y:S02]  /*08e0*/  LEA R16, P2, R32, c[0x0][0x218], 0x2 ;  /* 0x0000860020107a11 */ /* 0x000fe400078410ff */
[----:B------:R-:W-:Y:S01]  /*08f0*/  LEA.HI.X.SX32 R31, R6, R31, 0x1, P0 ;  /* 0x0000001f061f7211 */ /* 0x000fe200000f0eff */
[----:B------:R-:W-:Y:S01]  /*0900*/  IMAD.MOV.U32 R6, RZ, RZ, 0x1 ;  /* 0x00000001ff067424 */ /* 0x000fe200078e00ff */
[----:B------:R-:W-:-:S02]  /*0910*/  LEA R12, P1, R34, c[0x0][0x218], 0x2 ;  /* 0x00008600220c7a11 */ /* 0x000fc400078210ff */
[----:B------:R-:W-:Y:S02]  /*0920*/  LEA R14, P0, R36, c[0x0][0x218], 0x2 ;  /* 0x00008600240e7a11 */ /* 0x000fe400078010ff */
[----:B------:R-:W-:Y:S02]  /*0930*/  LEA.HI.X R17, R32, c[0x0][0x21c], R13, 0x2, P2 ;  /* 0x0000870020117a11 */ /* 0x000fe400010f140d */
[----:B------:R-:W-:Y:S02]  /*0940*/  LEA.HI.X R13, R34, c[0x0][0x21c], R15, 0x2, P1 ;  /* 0x00008700220d7a11 */ /* 0x000fe400008f140f */
[----:B------:R-:W-:Y:S02]  /*0950*/  LEA.HI.X R15, R36, c[0x0][0x21c], R31, 0x2, P0 ;  /* 0x00008700240f7a11 */ /* 0x000fe400000f141f */
[----:B------:R-:W-:-:S13]  /*0960*/  ISETP.LE.AND P0, PT, R6, c[0x0][0x17c], PT ;  /* 0x00005f0006007a0c */ /* 0x000fda0003f03270 */
[----:B------:R-:W-:Y:S05]  /*0970*/  @!P0 BRA `(.L_x_312) ;  /* 0x0000026000008947 */ /* 0x000fea0003800000 */
[----:B------:R-:W-:Y:S01]  /*0980*/  ISETP.GE.AND P1, PT, R22, c[0x0][0x160], PT ;  /* 0x0000580016007a0c */ /* 0x000fe20003f26270 */
[----:B------:R-:W-:Y:S01]  /*0990*/  IMAD.MOV.U32 R144, RZ, RZ, RZ ;  /* 0x000000ffff907224 */ /* 0x000fe200078e00ff */
[----:B------:R-:W-:Y:S01]  /*09a0*/  ISETP.GE.AND P3, PT, R26, c[0x0][0x160], PT ;  /* 0x000058001a007a0c */ /* 0x000fe20003f66270 */
[----:B------:R-:W-:Y:S01]  /*09b0*/  IMAD.MOV.U32 R142, RZ, RZ, RZ ;  /* 0x000000ffff8e7224 */ /* 0x000fe200078e00ff */
[----:B------:R-:W-:Y:S01]  /*09c0*/  ISETP.GE.AND P2, PT, R23, c[0x0][0x160], PT ;  /* 0x0000580017007a0c */ /* 0x000fe20003f46270 */
[----:B------:R-:W-:Y:S01]  /*09d0*/  IMAD.MOV.U32 R138, RZ, RZ, RZ ;  /* 0x000000ffff8a7224 */ /* 0x000fe200078e00ff */
[----:B------:R-:W-:Y:S02]  /*09e0*/  ISETP.GE.AND P0, PT, R21, c[0x0][0x160], PT ;  /* 0x0000580015007a0c */ /* 0x000fe40003f06270 */
[----:B------:R-:W-:Y:S02]  /*09f0*/  MOV R140, RZ ;  /* 0x000000ff008c7202 */ /* 0x000fe40000000f00 */
[----:B------:R-:W-:-:S05]  /*0a00*/  MOV R22, RZ ;  /* 0x000000ff00167202 */ /* 0x000fca0000000f00 */
.L_x_313:
[----:B------:R-:W-:-:S05]  /*0a10*/  IMAD.IADD R31, R25, 0x1, -R22 ;  /* 0x00000001191f7824 */ /* 0x000fca00078e0a16 */
[----:B------:R-:W-:-:S05]  /*0a20*/  SEL R31, R31, R22, !P6 ;  /* 0x000000161f1f7207 */ /* 0x000fca0007000000 */
[C---:B------:R-:W-:Y:S02]  /*0a30*/  IMAD R21, R31.reuse, c[0x0][0x194], R10 ;  /* 0x000065001f157a24 */ /* 0x040fe400078e020a */
[C---:B------:R-:W-:Y:S02]  /*0a40*/  IMAD R26, R31.reuse, c[0x0][0x194], R20 ;  /* 0x000065001f1a7a24 */ /* 0x040fe400078e0214 */
[----:B------:R-:W-:Y:S01]  /*0a50*/  IMAD R23, R31, c[0x0][0x194], R8 ;  /* 0x000065001f177a24 */ /* 0x000fe200078e0208 */
[C---:B------:R-:W-:Y:S02]  /*0a60*/  ISETP.GT.AND P4, PT, R21.reuse, -0x1, !P2 ;  /* 0xffffffff1500780c */ /* 0x040fe40005784270 */
[C---:B------:R-:W-:Y:S02]  /*0a70*/  ISETP.GT.AND P5, PT, R26.reuse, -0x1, !P3 ;  /* 0xffffffff1a00780c */ /* 0x040fe40005fa4270 */
[----:B------:R-:W-:Y:S01]  /*0a80*/  ISETP.LT.AND P4, PT, R21, c[0x0][0x164], P4 ;  /* 0x0000590015007a0c */ /* 0x000fe20002781270 */
[----:B------:R-:W-:Y:S01]  /*0a90*/  IMAD R21, R31, c[0x0][0x194], R5 ;  /* 0x000065001f157a24 */ /* 0x000fe200078e0205 */
[----:B------:R-:W-:-:S02]  /*0aa0*/  ISETP.LT.AND P5, PT, R26, c[0x0][0x164], P5 ;  /* 0x000059001a007a0c */ /* 0x000fc40002fa1270 */
[----:B------:R-:W-:Y:S02]  /*0ab0*/  SEL R31, RZ, 0x1, !P4 ;  /* 0x00000001ff1f7807 */ /* 0x000fe40006000000 */
[----:B------:R-:W-:Y:S02]  /*0ac0*/  SEL R33, RZ, 0x1, !P5 ;  /* 0x00000001ff217807 */ /* 0x000fe40006800000 */
[----:B------:R-:W-:Y:S02]  /*0ad0*/  ISETP.GT.AND P5, PT, R23, -0x1, !P1 ;  /* 0xffffffff1700780c */ /* 0x000fe40004fa4270 */
[----:B------:R-:W-:Y:S02]  /*0ae0*/  ISETP.GT.AND P4, PT, R21, -0x1, !P0 ;  /* 0xffffffff1500780c */ /* 0x000fe40004784270 */
[----:B------:R-:W-:Y:S02]  /*0af0*/  ISETP.LT.AND P5, PT, R23, c[0x0][0x164], P5 ;  /* 0x0000590017007a0c */ /* 0x000fe40002fa1270 */
[----:B------:R-:W-:-:S02]  /*0b00*/  ISETP.LT.AND P4, PT, R21, c[0x0][0x164], P4 ;  /* 0x0000590015007a0c */ /* 0x000fc40002781270 */
[----:B------:R-:W-:Y:S02]  /*0b10*/  SEL R23, RZ, 0x1, !P5 ;  /* 0x00000001ff177807 */ /* 0x000fe40006800000 */
[----:B------:R-:W-:Y:S02]  /*0b20*/  SEL R21, RZ, 0x1, !P4 ;  /* 0x00000001ff157807 */ /* 0x000fe40006000000 */
[-C--:B------:R-:W-:Y:S02]  /*0b30*/  SHF.L.U32 R33, R33, R22.reuse, RZ ;  /* 0x0000001621217219 */ /* 0x080fe400000006ff */
[-C--:B------:R-:W-:Y:S02]  /*0b40*/  SHF.L.U32 R31, R31, R22.reuse, RZ ;  /* 0x000000161f1f7219 */ /* 0x080fe400000006ff */
[-C--:B------:R-:W-:Y:S02]  /*0b50*/  SHF.L.U32 R23, R23, R22.reuse, RZ ;  /* 0x0000001617177219 */ /* 0x080fe400000006ff */
[----:B------:R-:W-:-:S02]  /*0b60*/  SHF.L.U32 R21, R21, R22, RZ ;  /* 0x0000001615157219 */ /* 0x000fc400000006ff */
[----:B------:R-:W-:Y:S02]  /*0b70*/  IADD3 R22, R22, 0x1, RZ ;  /* 0x0000000116167810 */ /* 0x000fe40007ffe0ff */
[----:B------:R-:W-:Y:S02]  /*0b80*/  LOP3.LUT R138, R33, R138, RZ, 0xfc, !PT ;  /* 0x0000008a218a7212 */ /* 0x000fe400078efcff */
[----:B------:R-:W-:Y:S02]  /*0b90*/  ISETP.GE.AND P4, PT, R22, c[0x0][0x17c], PT ;  /* 0x00005f0016007a0c */ /* 0x000fe40003f86270 */
[----:B------:R-:W-:Y:S02]  /*0ba0*/  LOP3.LUT R140, R31, R140, RZ, 0xfc, !PT ;  /* 0x0000008c1f8c7212 */ /* 0x000fe400078efcff */
[----:B------:R-:W-:Y:S02]  /*0bb0*/  LOP3.LUT R142, R23, R142, RZ, 0xfc, !PT ;  /* 0x0000008e178e7212 */ /* 0x000fe400078efcff */
[----:B------:R-:W-:-:S07]  /*0bc0*/  LOP3.LUT R144, R21, R144, RZ, 0xfc, !PT ;  /* 0x0000009015907212 */ /* 0x000fce00078efcff */
[----:B------:R-:W-:Y:S05]  /*0bd0*/  @!P4 BRA `(.L_x_313) ;  /* 0xfffffe300000c947 */ /* 0x000fea000383ffff */
.L_x_312:
[----:B------:R-:W-:Y:S01]  /*0be0*/  ISETP.LE.AND P0, PT, R6, c[0x0][0x180], PT ;  /* 0x0000600006007a0c */ /* 0x000fe20003f03270 */
[----:B------:R-:W-:Y:S01]  /*0bf0*/  IMAD.MOV.U32 R143, RZ, RZ, RZ ;  /* 0x000000ffff8f7224 */ /* 0x000fe200078e00ff */
[----:B------:R-:W-:Y:S01]  /*0c00*/  MOV R141, RZ ;  /* 0x000000ff008d7202 */ /* 0x000fe20000000f00 */
[----:B------:R-:W-:-:S10]  /*0c10*/  IMAD.MOV.U32 R139, RZ, RZ, RZ ;  /* 0x000000ffff8b7224 */ /* 0x000fd400078e00ff */
[----:B------:R-:W-:Y:S05]  /*0c20*/  @!P0 BRA `(.L_x_314) ;  /* 0x0000022000008947 */ /* 0x000fea0003800000 */
[----:B------:R-:W-:Y:S01]  /*0c30*/  MOV R145, RZ ;  /* 0x000000ff00917202 */ /* 0x000fe20000000f00 */
[----:B------:R-:W-:Y:S01]  /*0c40*/  IMAD.MOV.U32 R141, RZ, RZ, RZ ;  /* 0x000000ffff8d7224 */ /* 0x000fe200078e00ff */
[----:B------:R-:W-:Y:S01]  /*0c50*/  MOV R143, RZ ;  /* 0x000000ff008f7202 */ /* 0x000fe20000000f00 */
[----:B------:R-:W-:Y:S01]  /*0c60*/  IMAD.MOV.U32 R5, RZ, RZ, RZ ;  /* 0x000000ffff057224 */ /* 0x000fe200078e00ff */
[----:B------:R-:W-:-:S04]  /*0c70*/  MOV R139, RZ ;  /* 0x000000ff008b7202 */ /* 0x000fc80000000f00 */
.L_x_315:
[C---:B------:R-:W-:Y:S02]  /*0c80*/  SEL R8, R24.reuse, R5, !P6 ;  /* 0x0000000518087207 */ /* 0x040fe40007000000 */
[----:B------:R-:W-:-:S03]  /*0c90*/  IADD3 R24, R24, -0x1, RZ ;  /* 0xffffffff18187810 */ /* 0x000fc60007ffe0ff */
[C---:B------:R-:W-:Y:S02]  /*0ca0*/  IMAD R21, R8.reuse, c[0x0][0x198], R11 ;  /* 0x0000660008157a24 */ /* 0x040fe400078e020b */
[C---:B------:R-:W-:Y:S02]  /*0cb0*/  IMAD R20, R8.reuse, c[0x0][0x198], R9 ;  /* 0x0000660008147a24 */ /* 0x040fe400078e0209 */
[C---:B------:R-:W-:Y:S01]  /*0cc0*/  IMAD R10, R8.reuse, c[0x0][0x198], R7 ;  /* 0x00006600080a7a24 */ /* 0x040fe200078e0207 */
[----:B------:R-:W-:Y:S01]  /*0cd0*/  ISETP.GE.AND P3, PT, R21, c[0x0][0x168], PT ;  /* 0x00005a0015007a0c */ /* 0x000fe20003f66270 */
[----:B------:R-:W-:Y:S01]  /*0ce0*/  IMAD R8, R8, c[0x0][0x198], R4 ;  /* 0x0000660008087a24 */ /* 0x000fe200078e0204 */
[----:B------:R-:W-:Y:S02]  /*0cf0*/  ISETP.GE.AND P2, PT, R20, c[0x0][0x168], PT ;  /* 0x00005a0014007a0c */ /* 0x000fe40003f46270 */
[----:B------:R-:W-:Y:S02]  /*0d00*/  ISETP.GE.AND P1, PT, R10, c[0x0][0x168], PT ;  /* 0x00005a000a007a0c */ /* 0x000fe40003f26270 */
[----:B------:R-:W-:-:S02]  /*0d10*/  ISETP.GE.AND P0, PT, R8, c[0x0][0x168], PT ;  /* 0x00005a0008007a0c */ /* 0x000fc40003f06270 */
[----:B------:R-:W-:Y:S02]  /*0d20*/  ISETP.GT.AND P3, PT, R21, -0x1, !P3 ;  /* 0xffffffff1500780c */ /* 0x000fe40005f64270 */
[----:B------:R-:W-:Y:S02]  /*0d30*/  ISETP.GT.AND P2, PT, R20, -0x1, !P2 ;  /* 0xffffffff1400780c */ /* 0x000fe40005744270 */
[----:B------:R-:W-:Y:S02]  /*0d40*/  ISETP.GT.AND P1, PT, R10, -0x1, !P1 ;  /* 0xffffffff0a00780c */ /* 0x000fe40004f24270 */
[----:B------:R-:W-:Y:S02]  /*0d50*/  ISETP.GT.AND P0, PT, R8, -0x1, !P0 ;  /* 0xffffffff0800780c */ /* 0x000fe40004704270 */
[----:B------:R-:W-:Y:S02]  /*0d60*/  SEL R22, RZ, 0x1, !P3 ;  /* 0x00000001ff167807 */ /* 0x000fe40005800000 */
[----:B------:R-:W-:-:S02]  /*0d70*/  SEL R20, RZ, 0x1, !P2 ;  /* 0x00000001ff147807 */ /* 0x000fc40005000000 */
        /* <DEDUP_REMOVED lines=13> */
.L_x_314:
[----:B------:R-:W-:Y:S01]  /*0e50*/  IABS R4, c[0x0][0x1a4] ;  /* 0x0000690000047a13 */ /* 0x000fe20000000000 */
[----:B------:R-:W-:Y:S01]  /*0e60*/  IMAD R29, R29, 0x10, R28 ;  /* 0x000000101d1d7824 */ /* 0x000fe200078e021c */
[----:B------:R-:W-:Y:S01]  /*0e70*/  LEA.HI R7, R27, R27, RZ, 0x1 ;  /* 0x0000001b1b077211 */ /* 0x000fe200078f08ff */
[----:B------:R-:W-:Y:S01]  /*0e80*/  ULDC.64 UR18, c[0x0][0x118] ;  /* 0x0000460000127ab9 */ /* 0x000fe20000000a00 */
[----:B------:R-:W1:Y:S01]  /*0e90*/  I2F.RP R9, R4 ;  /* 0x0000000400097306 */ /* 0x000e620000209400 */
[----:B------:R-:W-:Y:S01]  /*0ea0*/  IMAD R30, R30, 0x40, R29 ;  /* 0x000000401e1e7824 */ /* 0x000fe200078e021d */
[----:B------:R-:W-:Y:S01]  /*0eb0*/  LOP3.LUT R20, R7, 0x3ffffffe, RZ, 0xc0, !PT ;  /* 0x3ffffffe07147812 */ /* 0x000fe200078ec0ff */
[----:B------:R-:W-:Y:S01]  /*0ec0*/  ULDC UR5, c[0x0][0x16c] ;  /* 0x00005b0000057ab9 */ /* 0x000fe20000000800 */
[----:B------:R-:W-:Y:S01]  /*0ed0*/  ISETP.GE.U32.AND P0, PT, R132, c[0x0][0x16c], PT ;  /* 0x00005b0084007a0c */ /* 0x000fe20003f06070 */
[----:B------:R-:W-:Y:S01]  /*0ee0*/  ULDC UR4, c[0x0][0x1a4] ;  /* 0x0000690000047ab9 */ /* 0x000fe20000000800 */
[C---:B------:R-:W-:Y:S01]  /*0ef0*/  IADD3 R8, R27.reuse, 0x8, RZ ;  /* 0x000000081b087810 */ /* 0x040fe20007ffe0ff */
[----:B------:R-:W-:Y:S01]  /*0f00*/  IMAD.IADD R20, R27, 0x1, -R20 ;  /* 0x000000011b147824 */ /* 0x000fe200078e0a14 */
[----:B------:R-:W-:Y:S01]  /*0f10*/  SEL R139, R139, RZ, !P0 ;  /* 0x000000ff8b8b7207 */ /* 0x000fe20004000000 */
[----:B------:R-:W-:Y:S01]  /*0f20*/  ULOP3.LUT UR4, UR5, UR4, URZ, 0x3c, !UPT ;  /* 0x0000000405047292 */ /* 0x000fe2000f8e3c3f */
[----:B------:R-:W-:Y:S01]  /*0f30*/  SEL R138, R138, RZ, !P0 ;  /* 0x000000ff8a8a7207 */ /* 0x000fe20004000000 */
[----:B------:R-:W-:Y:S01]  /*0f40*/  IMAD.MOV.U32 R137, RZ, RZ, RZ ;  /* 0x000000ffff897224 */ /* 0x000fe200078e00ff */
[----:B------:R-:W-:Y:S01]  /*0f50*/  LEA.HI R5, R8, R8, RZ, 0x1 ;  /* 0x0000000808057211 */ /* 0x000fe200078f08ff */
[----:B------:R-:W-:Y:S01]  /*0f60*/  IMAD.MOV.U32 R93, RZ, RZ, c[0x0][0x248] ;  /* 0x00009200ff5d7624 */ /* 0x000fe200078e00ff */
[----:B------:R-:W-:Y:S01]  /*0f70*/  SEL R143, R143, RZ, !P0 ;  /* 0x000000ff8f8f7207 */ /* 0x000fe20004000000 */
[----:B------:R-:W-:Y:S01]  /*0f80*/  IMAD.SHL.U32 R95, R97, 0x4, RZ ;  /* 0x00000004615f7824 */ /* 0x000fe200078e00ff */
[----:B-1----:R-:W1:Y:S01]  /*0f90*/  MUFU.RCP R22, R9 ;  /* 0x0000000900167308 */ /* 0x002e620000001000 */
[----:B------:R-:W-:Y:S01]  /*0fa0*/  LOP3.LUT R21, R5, 0x3ffffffe, RZ, 0xc0, !PT ;  /* 0x3ffffffe05157812 */ /* 0x000fe200078ec0ff */
[----:B------:R-:W-:Y:S01]  /*0fb0*/  BSSY B0, `(.L_x_316) ;  /* 0x0000102000007945 */ /* 0x000fe20003800000 */
[----:B------:R-:W-:-:S02]  /*0fc0*/  SEL R142, R142, RZ, !P0 ;  /* 0x000000ff8e8e7207 */ /* 0x000fc40004000000 */
[----:B------:R-:W-:Y:S01]  /*0fd0*/  SEL R141, R141, RZ, !P0 ;  /* 0x000000ff8d8d7207 */ /* 0x000fe20004000000 */
[----:B------:R-:W-:Y:S01]  /*0fe0*/  IMAD.IADD R8, R8, 0x1, -R21 ;  /* 0x0000000108087824 */ /* 0x000fe200078e0a15 */
[----:B------:R-:W-:Y:S02]  /*0ff0*/  SEL R140, R140, RZ, !P0 ;  /* 0x000000ff8c8c7207 */ /* 0x000fe40004000000 */
[----:B------:R-:W-:Y:S02]  /*1000*/  SEL R145, R145, RZ, !P0 ;  /* 0x000000ff91917207 */ /* 0x000fe40004000000 */
[----:B------:R-:W-:Y:S02]  /*1010*/  LOP3.LUT R21, R141, R140, RZ, 0xc0, !PT ;  /* 0x0000008c8d157212 */ /* 0x000fe400078ec0ff */
[----:B------:R-:W-:Y:S02]  /*1020*/  SEL R144, R144, RZ, !P0 ;  /* 0x000000ff90907207 */ /* 0x000fe40004000000 */
[----:B------:R-:W-:Y:S01]  /*1030*/  ISETP.GE.AND P1, PT, R30, c[0x0][0x178], PT ;  /* 0x00005e001e007a0c */ /* 0x000fe20003f26270 */
[----:B------:R-:W-:Y:S01]  /*1040*/  IMAD.SHL.U32 R21, R21, 0x10, RZ ;  /* 0x0000001015157824 */ /* 0x000fe200078e00ff */
[----:B-1----:R-:W-:-:S02]  /*1050*/  IADD3 R22, R22, 0xffffffe, RZ ;  /* 0x0ffffffe16167810 */ /* 0x002fc40007ffe0ff */
[C---:B------:R-:W-:Y:S02]  /*1060*/  IADD3 R9, R30.reuse, 0x8, RZ ;  /* 0x000000081e097810 */ /* 0x040fe40007ffe0ff */
[----:B------:R-:W1:Y:S01]  /*1070*/  F2I.FTZ.U32.TRUNC.NTZ R23, R22 ;  /* 0x0000001600177305 */ /* 0x000e62000021f000 */
[----:B------:R-:W-:Y:S01]  /*1080*/  LOP3.LUT P6, RZ, R21, 0x10, RZ, 0xc0, !PT ;  /* 0x0000001015ff7812 */ /* 0x000fe200078cc0ff */
[----:B------:R-:W-:Y:S01]  /*1090*/  IMAD R21, R30, c[0x0][0x228], RZ ;  /* 0x00008a001e157a24 */ /* 0x000fe200078e02ff */
[----:B------:R-:W-:Y:S02]  /*10a0*/  ISETP.GE.AND P2, PT, R9, c[0x0][0x178], PT ;  /* 0x00005e0009007a0c */ /* 0x000fe40003f46270 */
[----:B------:R-:W-:Y:S02]  /*10b0*/  SHF.R.S32.HI R9, RZ, 0x1, R7 ;  /* 0x00000001ff097819 */ /* 0x000fe40000011407 */
[----:B------:R-:W-:Y:S02]  /*10c0*/  LOP3.LUT R94, R97, 0x7, RZ, 0xc0, !PT ;  /* 0x00000007615e7812 */ /* 0x000fe400078ec0ff */
[----:B------:R-:W-:-:S02]  /*10d0*/  SHF.R.U32.HI R68, RZ, 0x4, R97 ;  /* 0x00000004ff447819 */ /* 0x000fc40000011661 */
[----:B------:R-:W-:Y:S02]  /*10e0*/  SHF.R.U32.HI R126, RZ, 0x1, R94 ;  /* 0x00000001ff7e7819 */ /* 0x000fe4000001165e */
[----:B------:R-:W-:Y:S02]  /*10f0*/  LOP3.LUT R68, R68, 0x1, RZ, 0xc0, !PT ;  /* 0x0000000144447812 */ /* 0x000fe400078ec0ff */
[C---:B------:R-:W-:Y:S01]  /*1100*/  LOP3.LUT R96, R97.reuse, 0x6, RZ, 0xc0, !PT ;  /* 0x0000000661607812 */ /* 0x040fe200078ec0ff */
[----:B-1----:R-:W-:Y:S01]  /*1110*/  IMAD.MOV R11, RZ, RZ, -R23 ;  /* 0x000000ffff0b7224 */ /* 0x002fe200078e0a17 */
[----:B------:R-:W-:Y:S01]  /*1120*/  LOP3.LUT R127, R97, 0xe, RZ, 0xc0, !PT ;  /* 0x0000000e617f7812 */ /* 0x000fe200078ec0ff */
[----:B------:R-:W-:Y:S01]  /*1130*/  IMAD.MOV.U32 R22, RZ, RZ, RZ ;  /* 0x000000ffff167224 */ /* 0x000fe200078e00ff */
[----:B------:R-:W-:Y:S01]  /*1140*/  SHF.R.U32.HI R96, RZ, 0x1, R96 ;  /* 0x00000001ff607819 */ /* 0x000fe20000011660 */
[----:B------:R-:W-:Y:S01]  /*1150*/  IMAD R11, R11, R4, RZ ;  /* 0x000000040b0b7224 */ /* 0x000fe200078e02ff */
[----:B------:R-:W-:-:S02]  /*1160*/  LOP3.LUT R95, R95, 0x4, RZ, 0xc0, !PT ;  /* 0x000000045f5f7812 */ /* 0x000fc400078ec0ff */
[----:B------:R-:W-:Y:S01]  /*1170*/  SHF.R.U32.HI R127, RZ, 0x1, R127 ;  /* 0x00000001ff7f7819 */ /* 0x000fe2000001167f */
[----:B------:R-:W-:Y:S01]  /*1180*/  IMAD.HI.U32 R10, R23, R11, R22 ;  /* 0x0000000b170a7227 */ /* 0x000fe200078e0016 */
[----:B------:R-:W-:Y:S02]  /*1190*/  SHF.R.S32.HI R22, RZ, 0x1f, R7 ;  /* 0x0000001fff167819 */ /* 0x000fe40000011407 */
[----:B------:R-:W-:Y:S01]  /*11a0*/  IABS R7, c[0x0][0x16c] ;  /* 0x00005b0000077a13 */ /* 0x000fe20000000000 */
[----:B------:R-:W-:Y:S01]  /*11b0*/  IMAD R11, R20, 0x4, R3 ;  /* 0x00000004140b7824 */ /* 0x000fe200078e0203 */
[----:B------:R-:W-:-:S04]  /*11c0*/  LEA.HI R22, R22, R9, RZ, 0x2 ;  /* 0x0000000916167211 */ /* 0x000fc800078f10ff */
[----:B------:R-:W-:Y:S02]  /*11d0*/  SHF.R.S32.HI R20, RZ, 0x1f, R11 ;  /* 0x0000001fff147819 */ /* 0x000fe4000001140b */
[----:B------:R-:W-:Y:S02]  /*11e0*/  LOP3.LUT R22, R22, 0x3ffffffc, RZ, 0xc0, !PT ;  /* 0x3ffffffc16167812 */ /* 0x000fe400078ec0ff */
[----:B------:R-:W-:-:S03]  /*11f0*/  LEA.HI R20, R20, R11, RZ, 0x2 ;  /* 0x0000000b14147211 */ /* 0x000fc600078f10ff */
[----:B------:R-:W-:Y:S01]  /*1200*/  IMAD.IADD R23, R9, 0x1, -R22 ;  /* 0x0000000109177824 */ /* 0x000fe200078e0a16 */
[----:B------:R-:W-:Y:S02]  /*1210*/  LOP3.LUT R20, R20, 0xfffffffc, RZ, 0xc0, !PT ;  /* 0xfffffffc14147812 */ /* 0x000fe400078ec0ff */
[----:B------:R-:W-:-:S03]  /*1220*/  LOP3.LUT R22, R139, R138, RZ, 0xc0, !PT ;  /* 0x0000008a8b167212 */ /* 0x000fc600078ec0ff */
[----:B------:R-:W-:Y:S02]  /*1230*/  IMAD.IADD R24, R11, 0x1, -R20 ;  /* 0x000000010b187824 */ /* 0x000fe400078e0a14 */
[----:B------:R-:W-:Y:S01]  /*1240*/  IMAD.MOV.U32 R11, RZ, RZ, R7 ;  /* 0x000000ffff0b7224 */ /* 0x000fe200078e0007 */
[----:B------:R-:W-:Y:S01]  /*1250*/  LOP3.LUT R7, R143, R142, RZ, 0xc0, !PT ;  /* 0x0000008e8f077212 */ /* 0x000fe200078ec0ff */
[----:B------:R-:W-:Y:S01]  /*1260*/  IMAD.SHL.U32 R22, R22, 0x10, RZ ;  /* 0x0000001016167824 */ /* 0x000fe200078e00ff */
[----:B------:R-:W-:Y:S01]  /*1270*/  LOP3.LUT R23, R24, R23, RZ, 0x3c, !PT ;  /* 0x0000001718177212 */ /* 0x000fe200078e3cff */
[----:B------:R-:W-:-:S03]  /*1280*/  IMAD.HI.U32 R10, R10, R11, RZ ;  /* 0x0000000b0a0a7227 */ /* 0x000fc600078e00ff */
[----:B------:R-:W-:Y:S01]  /*1290*/  LOP3.LUT P3, RZ, R22, 0x10, RZ, 0xc0, !PT ;  /* 0x0000001016ff7812 */ /* 0x000fe2000786c0ff */
[----:B------:R-:W-:Y:S02]  /*12a0*/  IMAD.IADD R20, R20, 0x1, R23 ;  /* 0x0000000114147824 */ /* 0x000fe400078e0217 */
[----:B------:R-:W-:Y:S02]  /*12b0*/  IMAD.MOV R22, RZ, RZ, -R10 ;  /* 0x000000ffff167224 */ /* 0x000fe400078e0a0a */
[----:B------:R-:W-:Y:S02]  /*12c0*/  IMAD R20, R9, 0x18, R20 ;  /* 0x0000001809147824 */ /* 0x000fe400078e0214 */
[----:B------:R-:W-:Y:S01]  /*12d0*/  IMAD R9, R4, R22, R11 ;  /* 0x0000001604097224 */ /* 0x000fe200078e020b */
[----:B------:R-:W-:Y:S01]  /*12e0*/  IADD3 R22, R29, 0x8, RZ ;  /* 0x000000081d167810 */ /* 0x000fe20007ffe0ff */
[----:B------:R-:W-:Y:S01]  /*12f0*/  IMAD.SHL.U32 R23, R7, 0x10, RZ ;  /* 0x0000001007177824 */ /* 0x000fe200078e00ff */
[----:B------:R-:W-:Y:S01]  /*1300*/  LEA.HI R7, R29, R29, RZ, 0x1 ;  /* 0x0000001d1d077211 */ /* 0x000fe200078f08ff */
[----:B------:R-:W-:Y:S01]  /*1310*/  IMAD.SHL.U32 R20, R20, 0x4, RZ ;  /* 0x0000000414147824 */ /* 0x000fe200078e00ff */
[----:B------:R-:W-:-:S02]  /*1320*/  ISETP.GT.U32.AND P5, PT, R4, R9, PT ;  /* 0x000000090400720c */ /* 0x000fc40003fa4070 */
[----:B------:R-:W-:Y:S01]  /*1330*/  LOP3.LUT P4, RZ, R23, 0x10, RZ, 0xc0, !PT ;  /* 0x0000001017ff7812 */ /* 0x000fe2000788c0ff */
[----:B------:R-:W-:Y:S01]  /*1340*/  IMAD.SHL.U32 R136, R20, 0x4, RZ ;  /* 0x0000000414887824 */ /* 0x000fe200078e00ff */
[----:B------:R-:W-:Y:S02]  /*1350*/  LOP3.LUT R23, R145, R144, RZ, 0xc0, !PT ;  /* 0x0000009091177212 */ /* 0x000fe400078ec0ff */
[----:B------:R-:W-:Y:S02]  /*1360*/  LEA.HI R11, R22, R22, RZ, 0x1 ;  /* 0x00000016160b7211 */ /* 0x000fe400078f08ff */
[----:B------:R-:W-:Y:S01]  /*1370*/  LOP3.LUT R136, R136, 0xfffffff0, RZ, 0xc0, !PT ;  /* 0xfffffff088887812 */ /* 0x000fe200078ec0ff */
[----:B------:R-:W-:Y:S01]  /*1380*/  IMAD.SHL.U32 R23, R23, 0x10, RZ ;  /* 0x0000001017177824 */ /* 0x000fe200078e00ff */
[----:B------:R-:W-:Y:S02]  /*1390*/  LOP3.LUT R24, R7, 0x3ffffffe, RZ, 0xc0, !PT ;  /* 0x3ffffffe07187812 */ /* 0x000fe400078ec0ff */
[----:B------:R-:W-:Y:S01]  /*13a0*/  IADD3 R20, P0, R132, R21, RZ ;  /* 0x0000001584147210 */ /* 0x000fe20007f1e0ff */
[----:B------:R-:W-:Y:S01]  /*13b0*/  @!P5 IMAD.IADD R9, R9, 0x1, -R4 ;  /* 0x000000010909d824 */ /* 0x000fe200078e0a04 */
[----:B------:R-:W-:Y:S01]  /*13c0*/  LOP3.LUT R25, R11, 0x3ffffffe, RZ, 0xc0, !PT ;  /* 0x3ffffffe0b197812 */ /* 0x000fe200078ec0ff */
[----:B------:R-:W-:Y:S01]  /*13d0*/  @!PT LDS RZ, [RZ] ;  /* 0x00000000fffff984 */ /* 0x000fe20000000800 */
[----:B------:R-:W-:Y:S01]  /*13e0*/  @!PT LDS RZ, [RZ] ;  /* 0x00000000fffff984 */ /* 0x000fe20000000800 */
[----:B------:R-:W-:Y:S01]  /*13f0*/  @!PT LDS RZ, [RZ] ;  /* 0x00000000fffff984 */ /* 0x000fe20000000800 */
[----:B------:R1:W-:Y:S01]  /*1400*/  LDGSTS.E.LTC128B.128 [R136], [R18.64], P3 ;  /* 0x0000000012887fae */ /* 0x0003e20009921d52 */
[----:B------:R-:W-:Y:S01]  /*1410*/  LOP3.LUT P3, RZ, R23, 0x10, RZ, 0xc0, !PT ;  /* 0x0000001017ff7812 */ /* 0x000fe2000786c0ff */
[----:B------:R-:W-:Y:S01]  /*1420*/  IMAD.IADD R24, R29, 0x1, -R24 ;  /* 0x000000011d187824 */ /* 0x000fe200078e0a18 */
[----:B------:R-:W-:Y:S01]  /*1430*/  LEA.HI.X.SX32 R21, R21, R2, 0x1, P0 ;  /* 0x0000000215157211 */ /* 0x000fe200000f0eff */
[----:B------:R-:W-:Y:S01]  /*1440*/  IMAD R23, R8, 0x4, R3 ;  /* 0x0000000408177824 */ /* 0x000fe200078e0203 */
[----:B------:R-:W-:Y:S01]  /*1450*/  SEL R2, RZ, 0x1, P1 ;  /* 0x00000001ff027807 */ /* 0x000fe20000800000 */
[----:B------:R-:W-:Y:S01]  /*1460*/  IMAD.IADD R22, R22, 0x1, -R25 ;  /* 0x0000000116167824 */ /* 0x000fe200078e0a19 */
[----:B------:R-:W-:Y:S01]  /*1470*/  ISETP.GE.U32.AND P1, PT, R9, R4, PT ;  /* 0x000000040900720c */ /* 0x000fe20003f26070 */
[----:B------:R-:W-:Y:S01]  /*1480*/  IMAD R24, R24, 0x4, R3 ;  /* 0x0000000418187824 */ /* 0x000fe200078e0203 */
[----:B------:R-:W-:Y:S01]  /*1490*/  SHF.R.S32.HI R4, RZ, 0x1, R5 ;  /* 0x00000001ff047819 */ /* 0x000fe20000011405 */
[----:B------:R-:W-:Y:S01]  /*14a0*/  IMAD R22, R22, 0x4, R3 ;  /* 0x0000000416167824 */ /* 0x000fe200078e0203 */
[----:B------:R-:W-:-:S02]  /*14b0*/  SHF.R.S32.HI R5, RZ, 0x1f, R5 ;  /* 0x0000001fff057819 */ /* 0x000fc40000011405 */
[----:B------:R-:W-:Y:S02]  /*14c0*/  SHF.R.S32.HI R26, RZ, 0x1f, R23 ;  /* 0x0000001fff1a7819 */ /* 0x000fe40000011417 */
[--C-:B------:R-:W-:Y:S02]  /*14d0*/  SHF.R.S32.HI R3, RZ, 0x1, R7.reuse ;  /* 0x00000001ff037819 */ /* 0x100fe40000011407 */
[----:B------:R-:W-:Y:S02]  /*14e0*/  SHF.R.S32.HI R28, RZ, 0x1f, R7 ;  /* 0x0000001fff1c7819 */ /* 0x000fe40000011407 */
[----:B------:R-:W-:Y:S02]  /*14f0*/  LEA.HI R7, R5, R4, RZ, 0x2 ;  /* 0x0000000405077211 */ /* 0x000fe400078f10ff */
[----:B------:R-:W-:Y:S02]  /*1500*/  SHF.R.S32.HI R5, RZ, 0x1f, R24 ;  /* 0x0000001fff057819 */ /* 0x000fe40000011418 */
[----:B------:R-:W-:-:S02]  /*1510*/  LEA.HI R26, R26, R23, RZ, 0x2 ;  /* 0x000000171a1a7211 */ /* 0x000fc400078f10ff */
[----:B------:R-:W-:Y:S02]  /*1520*/  LEA.HI R28, R28, R3, RZ, 0x2 ;  /* 0x000000031c1c7211 */ /* 0x000fe400078f10ff */
[----:B------:R-:W-:Y:S02]  /*1530*/  LOP3.LUT R7, R7, 0x3ffffffc, RZ, 0xc0, !PT ;  /* 0x3ffffffc07077812 */ /* 0x000fe400078ec0ff */
[----:B------:R-:W-:Y:S02]  /*1540*/  LEA.HI R5, R5, R24, RZ, 0x2 ;  /* 0x0000001805057211 */ /* 0x000fe400078f10ff */
[----:B------:R-:W-:Y:S01]  /*1550*/  LOP3.LUT R26, R26, 0xfffffffc, RZ, 0xc0, !PT ;  /* 0xfffffffc1a1a7812 */ /* 0x000fe200078ec0ff */
[----:B------:R-:W-:Y:S01]  /*1560*/  IMAD.IADD R7, R4, 0x1, -R7 ;  /* 0x0000000104077824 */ /* 0x000fe200078e0a07 */
[----:B------:R-:W-:Y:S02]  /*1570*/  LEA R8, P0, R20, c[0x0][0x250], 0x2 ;  /* 0x0000940014087a11 */ /* 0x000fe400078010ff */
[----:B------:R-:W-:Y:S01]  /*1580*/  LOP3.LUT R28, R28, 0x3ffffffc, RZ, 0xc0, !PT ;  /* 0x3ffffffc1c1c7812 */ /* 0x000fe200078ec0ff */
[----:B------:R-:W-:Y:S01]  /*1590*/  IMAD.IADD R30, R23, 0x1, -R26 ;  /* 0x00000001171e7824 */ /* 0x000fe200078e0a1a */
[----:B------:R-:W-:-:S02]  /*15a0*/  LOP3.LUT R5, R5, 0xfffffffc, RZ, 0xc0, !PT ;  /* 0xfffffffc05057812 */ /* 0x000fc400078ec0ff */
[----:B------:R-:W-:Y:S01]  /*15b0*/  LEA.HI.X R9, R20, c[0x0][0x254], R21, 0x2, P0 ;  /* 0x0000950014097a11 */ /* 0x000fe200000f1415 */
[----:B------:R-:W-:Y:S01]  /*15c0*/  IMAD.IADD R28, R3, 0x1, -R28 ;  /* 0x00000001031c7824 */ /* 0x000fe200078e0a1c */
[----:B------:R-:W-:Y:S01]  /*15d0*/  SEL R20, RZ, 0xffffffff, P2 ;  /* 0xffffffffff147807 */ /* 0x000fe20001000000 */
[----:B------:R-:W-:Y:S01]  /*15e0*/  IMAD.IADD R23, R24, 0x1, -R5 ;  /* 0x0000000118177824 */ /* 0x000fe200078e0a05 */
[----:B------:R-:W-:Y:S02]  /*15f0*/  @!P5 IADD3 R10, R10, 0x1, RZ ;  /* 0x000000010a0ad810 */ /* 0x000fe40007ffe0ff */
[----:B------:R-:W-:Y:S01]  /*1600*/  LOP3.LUT R7, R30, R7, RZ, 0x3c, !PT ;  /* 0x000000071e077212 */ /* 0x000fe200078e3cff */
[----:B------:R-:W-:Y:S01]  /*1610*/  IMAD.SHL.U32 R21, R20, 0x2, RZ ;  /* 0x0000000214157824 */ /* 0x000fe200078e00ff */
[----:B------:R-:W-:Y:S02]  /*1620*/  @P1 IADD3 R10, R10, 0x1, RZ ;  /* 0x000000010a0a1810 */ /* 0x000fe40007ffe0ff */
[----:B------:R-:W-:-:S02]  /*1630*/  ISETP.LE.AND P1, PT, RZ, UR4, PT ;  /* 0x00000004ff007c0c */ /* 0x000fc4000bf23270 */
[----:B------:R-:W-:Y:S01]  /*1640*/  LOP3.LUT R28, R23, R28, RZ, 0x3c, !PT ;  /* 0x0000001c171c7212 */ /* 0x000fe200078e3cff */
[----:B------:R-:W-:Y:S01]  /*1650*/  IMAD.IADD R23, R26, 0x1, R7 ;  /* 0x000000011a177824 */ /* 0x000fe200078e0207 */
[----:B------:R-:W-:Y:S02]  /*1660*/  ISETP.NE.AND P2, PT, RZ, c[0x0][0x1a4], PT ;  /* 0x00006900ff007a0c */ /* 0x000fe40003f45270 */
[----:B------:R-:W-:Y:S01]  /*1670*/  SHF.R.S32.HI R20, RZ, 0x1, R11 ;  /* 0x00000001ff147819 */ /* 0x000fe2000001140b */
[----:B------:R-:W-:Y:S01]  /*1680*/  IMAD.IADD R28, R5, 0x1, R28 ;  /* 0x00000001051c7824 */ /* 0x000fe200078e021c */
[----:B------:R-:W-:Y:S01]  /*1690*/  ISETP.NE.AND P0, PT, R6, c[0x0][0x180], PT ;  /* 0x0000600006007a0c */ /* 0x000fe20003f05270 */
[----:B------:R-:W-:Y:S01]  /*16a0*/  IMAD R23, R4, 0x18, R23 ;  /* 0x0000001804177824 */ /* 0x000fe200078e0217 */
[----:B------:R-:W-:Y:S01]  /*16b0*/  SHF.R.S32.HI R11, RZ, 0x1f, R11 ;  /* 0x0000001fff0b7819 */ /* 0x000fe2000001140b */
[----:B------:R-:W-:Y:S01]  /*16c0*/  IMAD R28, R3, 0x18, R28 ;  /* 0x00000018031c7824 */ /* 0x000fe200078e021c */
[----:B------:R-:W-:Y:S01]  /*16d0*/  SHF.R.S32.HI R7, RZ, 0x1f, R22 ;  /* 0x0000001fff077819 */ /* 0x000fe20000011416 */
[----:B------:R-:W-:Y:S01]  /*16e0*/  IMAD.MOV.U32 R3, RZ, RZ, 0x8 ;  /* 0x00000008ff037424 */ /* 0x000fe200078e00ff */
[----:B------:R-:W-:Y:S01]  /*16f0*/  LEA.HI R11, R11, R20, RZ, 0x2 ;  /* 0x000000140b0b7211 */ /* 0x000fe200078f10ff */
[----:B------:R-:W-:Y:S01]  /*1700*/  IMAD.SHL.U32 R23, R23, 0x4, RZ ;  /* 0x0000000417177824 */ /* 0x000fe200078e00ff */
[----:B------:R-:W-:Y:S01]  /*1710*/  LEA.HI R7, R7, R22, RZ, 0x2 ;  /* 0x0000001607077211 */ /* 0x000fe200078f10ff */
[----:B------:R-:W-:Y:S01]  /*1720*/  IMAD.SHL.U32 R28, R28, 0x4, RZ ;  /* 0x000000041c1c7824 */ /* 0x000fe200078e00ff */
[----:B------:R-:W-:Y:S01]  /*1730*/  LOP3.LUT R21, R21, 0x2, R2, 0xe2, !PT ;  /* 0x0000000215157812 */ /* 0x000fe200078ee202 */
[----:B------:R-:W-:Y:S01]  /*1740*/  IMAD.MOV.U32 R2, RZ, RZ, R10 ;  /* 0x000000ffff027224 */ /* 0x000fe200078e000a */
[----:B------:R-:W-:Y:S01]  /*1750*/  LOP3.LUT R11, R11, 0x3ffffffc, RZ, 0xc0, !PT ;  /* 0x3ffffffc0b0b7812 */ /* 0x000fe200078ec0ff */
[----:B------:R-:W-:Y:S01]  /*1760*/  IMAD.MOV.U32 R10, RZ, RZ, RZ ;  /* 0x000000ffff0a7224 */ /* 0x000fe200078e00ff */
[----:B------:R-:W-:Y:S01]  /*1770*/  LOP3.LUT R7, R7, 0xfffffffc, RZ, 0xc0, !PT ;  /* 0xfffffffc07077812 */ /* 0x000fe200078ec0ff */
[----:B------:R-:W-:Y:S01]  /*1780*/  @!P1 IMAD.MOV R2, RZ, RZ, -R2 ;  /* 0x000000ffff029224 */ /* 0x000fe200078e0a02 */
[----:B------:R-:W-:Y:S01]  /*1790*/  @!P2 LOP3.LUT R2, RZ, c[0x0][0x1a4], RZ, 0x33, !PT ;  /* 0x00006900ff02aa12 */ /* 0x000fe200078e33ff */
[----:B------:R-:W-:Y:S01]  /*17a0*/  IMAD.IADD R11, R20, 0x1, -R11 ;  /* 0x00000001140b7824 */ /* 0x000fe200078e0a0b */
[----:B------:R-:W-:Y:S01]  /*17b0*/  @!P0 ISETP.LT.AND P1, PT, R6, c[0x0][0x17c], PT ;  /* 0x00005f0006008a0c */ /* 0x000fe20003f21270 */
[----:B------:R-:W-:Y:S01]  /*17c0*/  IMAD.IADD R22, R22, 0x1, -R7 ;  /* 0x0000000116167824 */ /* 0x000fe200078e0a07 */
[----:B------:R-:W-:Y:S01]  /*17d0*/  ISETP.GE.U32.AND P2, PT, R132, R2, PT ;  /* 0x000000028400720c */ /* 0x000fe20003f46070 */
[----:B------:R-:W-:Y:S01]  /*17e0*/  IMAD.SHL.U32 R135, R23, 0x4, RZ ;  /* 0x0000000417877824 */ /* 0x000fe200078e00ff */
[----:B------:R-:W-:Y:S01]  /*17f0*/  @!P0 SEL R10, R6, 0x2, P1 ;  /* 0x00000002060a8807 */ /* 0x000fe20000800000 */
[----:B------:R-:W-:Y:S01]  /*1800*/  IMAD.SHL.U32 R134, R28, 0x4, RZ ;  /* 0x000000041c867824 */ /* 0x000fe200078e00ff */
[----:B------:R-:W-:-:S02]  /*1810*/  LOP3.LUT R22, R22, R11, RZ, 0x3c, !PT ;  /* 0x0000000b16167212 */ /* 0x000fc400078e3cff */
[----:B------:R-:W-:Y:S02]  /*1820*/  SEL R128, R21, RZ, !P2 ;  /* 0x000000ff15807207 */ /* 0x000fe40005000000 */
[----:B------:R-:W-:Y:S01]  /*1830*/  ISETP.NE.AND P2, PT, R10, 0x2, PT ;  /* 0x000000020a00780c */ /* 0x000fe20003f45270 */
[----:B------:R-:W-:Y:S01]  /*1840*/  IMAD.IADD R5, R7, 0x1, R22 ;  /* 0x0000000107057824 */ /* 0x000fe200078e0216 */
[----:B------:R-:W-:Y:S01]  /*1850*/  ISETP.NE.AND P5, PT, R6, c[0x0][0x22c], PT ;  /* 0x00008b0006007a0c */ /* 0x000fe20003fa5270 */
[----:B------:R-:W-:Y:S01]  /*1860*/  IMAD.SHL.U32 R4, R128, 0x10, RZ ;  /* 0x0000001080047824 */ /* 0x000fe200078e00ff */
[----:B------:R-:W-:Y:S01]  /*1870*/  LOP3.LUT R135, R135, 0xfffffff0, RZ, 0xc0, !PT ;  /* 0xfffffff087877812 */ /* 0x000fe200078ec0ff */
[----:B------:R-:W-:Y:S01]  /*1880*/  IMAD R5, R20, 0x18, R5 ;  /* 0x0000001814057824 */ /* 0x000fe200078e0205 */
[----:B------:R-:W-:Y:S01]  /*1890*/  SEL R11, RZ, c[0x0][0x230], P5 ;  /* 0x00008c00ff0b7a07 */ /* 0x000fe20002800000 */
[----:B------:R-:W-:Y:S01]  /*18a0*/  IMAD R20, R10, R3, c[0x2][0x0] ;  /* 0x008000000a147624 */ /* 0x000fe200078e0203 */
[----:B------:R-:W-:Y:S01]  /*18b0*/  LOP3.LUT R134, R134, 0xfffffff0, RZ, 0xc0, !PT ;  /* 0xfffffff086867812 */ /* 0x000fe200078ec0ff */
[----:B------:R2:W-:Y:S01]  /*18c0*/  LDGSTS.E.LTC128B.128 [R135], [R16.64], P6 ;  /* 0x0000000010877fae */ /* 0x0005e2000b121d52 */
[----:B------:R-:W-:Y:S01]  /*18d0*/  IMAD.SHL.U32 R133, R5, 0x4, RZ ;  /* 0x0000000405857824 */ /* 0x000fe200078e00ff */
[----:B------:R-:W-:Y:S01]  /*18e0*/  @!P0 SEL R137, RZ, 0x1, !P1 ;  /* 0x00000001ff898807 */ /* 0x000fe20004800000 */
[C---:B------:R-:W-:Y:S01]  /*18f0*/  IMAD.IADD R7, R132.reuse, 0x1, R11 ;  /* 0x0000000184077824 */ /* 0x040fe200078e020b */
[----:B------:R-:W-:Y:S01]  /*1900*/  @!P2 IADD3 R132, R132, c[0x0][0x1f8], RZ ;  /* 0x00007e008484aa10 */ /* 0x000fe20007ffe0ff */
[----:B------:R-:W2:Y:S01]  /*1910*/  LDC.64 R20, c[0x0][R20+0x160] ;  /* 0x0000580014147b82 */ /* 0x000ea20000000a00 */
[----:B------:R-:W-:Y:S01]  /*1920*/  LOP3.LUT P2, RZ, R4, 0x10, RZ, 0xc0, !PT ;  /* 0x0000001004ff7812 */ /* 0x000fe2000784c0ff */
[----:B------:R-:W-:Y:S01]  /*1930*/  IMAD.SHL.U32 R4, R128, 0x8, RZ ;  /* 0x0000000880047824 */ /* 0x000fe200078e00ff */
[----:B------:R3:W-:Y:S01]  /*1940*/  LDGSTS.E.LTC128B.128 [R136+0xc00], [R12.64], P4 ;  /* 0x00c000000c887fae */ /* 0x0007e2000a121d52 */
[----:B------:R-:W-:Y:S01]  /*1950*/  ISETP.GE.U32.AND P6, PT, R132, c[0x0][0x16c], PT ;  /* 0x00005b0084007a0c */ /* 0x000fe20003fc6070 */
[----:B------:R-:W-:Y:S01]  /*1960*/  IMAD.SHL.U32 R133, R133, 0x4, RZ ;  /* 0x0000000485857824 */ /* 0x000fe200078e00ff */
[----:B------:R-:W-:Y:S01]  /*1970*/  SHF.R.U32.HI R22, RZ, 0x5, R97 ;  /* 0x00000005ff167819 */ /* 0x000fe20000011661 */
[----:B------:R4:W-:Y:S01]  /*1980*/  LDGSTS.E.LTC128B.128 [R135+0xc00], [R14.64], P3 ;  /* 0x00c000000e877fae */ /* 0x0009e20009921d52 */
[----:B------:R-:W-:Y:S01]  /*1990*/  LOP3.LUT P3, RZ, R4, 0x10, RZ, 0xc0, !PT ;  /* 0x0000001004ff7812 */ /* 0x000fe2000786c0ff */
[----:B------:R-:W-:Y:S01]  /*19a0*/  IMAD.MOV.U32 R5, RZ, RZ, 0x1 ;  /* 0x00000001ff057424 */ /* 0x000fe200078e00ff */
[----:B------:R-:W-:Y:S01]  /*19b0*/  LOP3.LUT R133, R133, 0xfffffff0, RZ, 0xc0, !PT ;  /* 0xfffffff085857812 */ /* 0x000fe200078ec0ff */
[----:B------:R-:W-:-:S03]  /*19c0*/  @!P0 IMAD.MOV.U32 R5, RZ, RZ, RZ ;  /* 0x000000ffff058224 */ /* 0x000fc600078e00ff */
[----:B------:R5:W-:Y:S01]  /*19d0*/  LDGSTS.E.BYPASS.LTC128B.128 [R134+0x6000], [R8.64], P2 ;  /* 0x0600000008867fae */ /* 0x000be20009101d52 */
[----:B------:R-:W-:Y:S02]  /*19e0*/  IADD3 R10, P2, R8, c[0x0][0x238], RZ ;  /* 0x00008e00080a7a10 */ /* 0x000fe40007f5e0ff */
[----:B------:R-:W-:Y:S01]  /*19f0*/  IADD3 R131, R5, 0x1, RZ ;  /* 0x0000000105837810 */ /* 0x000fe20007ffe0ff */
[----:B------:R-:W-:Y:S01]  /*1a00*/  @P6 CS2R R138, SRZ ;  /* 0x00000000008a6805 */ /* 0x000fe2000001ff00 */
[----:B------:R-:W-:Y:S01]  /*1a10*/  IADD3.X R11, R9, c[0x0][0x23c], RZ, P2, !PT ;  /* 0x00008f00090b7a10 */ /* 0x000fe200017fe4ff */
[----:B------:R-:W-:Y:S01]  /*1a20*/  @P6 CS2R R140, SRZ ;  /* 0x00000000008c6805 */ /* 0x000fe2000001ff00 */
[----:B------:R-:W-:Y:S01]  /*1a30*/  SHF.L.U32 R4, R6, R5, RZ ;  /* 0x0000000506047219 */ /* 0x000fe200000006ff */
[----:B------:R-:W-:Y:S01]  /*1a40*/  @P6 CS2R R142, SRZ ;  /* 0x00000000008e6805 */ /* 0x000fe2000001ff00 */
[----:B------:R-:W-:Y:S01]  /*1a50*/  ISETP.NE.AND P4, PT, R131, c[0x0][0x180], PT ;  /* 0x0000600083007a0c */ /* 0x000fe20003f85270 */
[----:B------:R5:W-:Y:S01]  /*1a60*/  LDGSTS.E.BYPASS.LTC128B.128 [R133+0x6000], [R10.64], P3 ;  /* 0x060000000a857fae */ /* 0x000be20009901d52 */
[C---:B--2---:R-:W-:Y:S01]  /*1a70*/  IADD3 R16, P2, R20.reuse, R16, RZ ;  /* 0x0000001014107210 */ /* 0x044fe20007f5e0ff */
[----:B------:R-:W-:Y:S01]  /*1a80*/  @P6 CS2R R144, SRZ ;  /* 0x0000000000906805 */ /* 0x000fe2000001ff00 */
[C---:B-1----:R-:W-:Y:S01]  /*1a90*/  IADD3 R18, P3, R20.reuse, R18, RZ ;  /* 0x0000001214127210 */ /* 0x042fe20007f7e0ff */
[----:B------:R-:W0:Y:S01]  /*1aa0*/  LDGDEPBAR ;  /* 0x00000000000079af */ /* 0x000e220000000000 */
[----:B---3--:R-:W-:Y:S01]  /*1ab0*/  IADD3 R12, P1, R20, R12, RZ ;  /* 0x0000000c140c7210 */ /* 0x008fe20007f3e0ff */
[C---:B------:R-:W-:Y:S01]  /*1ac0*/  IMAD.X R17, R21.reuse, 0x1, R17, P2 ;  /* 0x0000000115117824 */ /* 0x040fe200010e0611 */
[----:B------:R-:W-:Y:S01]  /*1ad0*/  LOP3.LUT P2, RZ, R4, R139, RZ, 0xc0, !PT ;  /* 0x0000008b04ff7212 */ /* 0x000fe2000784c0ff */
[C---:B------:R-:W-:Y:S01]  /*1ae0*/  IMAD.X R19, R21.reuse, 0x1, R19, P3 ;  /* 0x0000000115137824 */ /* 0x040fe200018e0613 */
[----:B----4-:R-:W-:Y:S01]  /*1af0*/  IADD3 R14, P0, R20, R14, RZ ;  /* 0x0000000e140e7210 */ /* 0x010fe20007f1e0ff */
[----:B------:R-:W-:Y:S01]  /*1b00*/  IMAD.X R13, R21, 0x1, R13, P1 ;  /* 0x00000001150d7824 */ /* 0x000fe200008e060d */
[----:B------:R-:W-:Y:S01]  /*1b10*/  LOP3.LUT P1, RZ, R4, R141, RZ, 0xc0, !PT ;  /* 0x0000008d04ff7212 */ /* 0x000fe2000782c0ff */
[----:B------:R-:W-:Y:S01]  /*1b20*/  @!P4 IMAD.MOV.U32 R131, RZ, RZ, RZ ;  /* 0x000000ffff83c224 */ /* 0x000fe200078e00ff */
[----:B------:R-:W-:Y:S01]  /*1b30*/  @!P4 IADD3 R5, R137, 0x1, RZ ;  /* 0x000000018905c810 */ /* 0x000fe20007ffe0ff */
[----:B------:R-:W-:Y:S01]  /*1b40*/  IMAD.X R15, R21, 0x1, R15, P0 ;  /* 0x00000001150f7824 */ /* 0x000fe200000e060f */
[----:B------:R-:W-:Y:S01]  /*1b50*/  SHF.R.U32.HI R21, RZ, 0x3, R97 ;  /* 0x00000003ff157819 */ /* 0x000fe20000011661 */
[----:B-----5:R-:W1:Y:S01]  /*1b60*/  SHFL.IDX PT, R8, R22, RZ, 0x1f ;  /* 0x00001fff16087589 */ /* 0x020e6200000e0000 */
[----:B------:R-:W-:-:S02]  /*1b70*/  SHF.L.U32 R9, R6, R137, RZ ;  /* 0x0000008906097219 */ /* 0x000fc400000006ff */
[----:B------:R-:W-:Y:S02]  /*1b80*/  LOP3.LUT R126, R126, 0x1, R21, 0x78, !PT ;  /* 0x000000017e7e7812 */ /* 0x000fe400078e7815 */
[C---:B------:R-:W-:Y:S02]  /*1b90*/  LOP3.LUT P0, RZ, R9.reuse, R138, RZ, 0xc0, !PT ;  /* 0x0000008a09ff7212 */ /* 0x040fe4000780c0ff */
[C---:B------:R-:W-:Y:S02]  /*1ba0*/  LOP3.LUT P3, RZ, R9.reuse, R140, RZ, 0xc0, !PT ;  /* 0x0000008c09ff7212 */ /* 0x040fe4000786c0ff */
[----:B------:R-:W-:Y:S02]  /*1bb0*/  PLOP3.LUT P2, PT, P0, P2, PT, 0x2a, 0x0 ;  /* 0x000000000000781c */ /* 0x000fe40000744572 */
[----:B------:R-:W-:Y:S02]  /*1bc0*/  PLOP3.LUT P1, PT, P3, P1, PT, 0x2a, 0x0 ;  /* 0x000000000000781c */ /* 0x000fe40001f22572 */
[----:B------:R-:W-:-:S02]  /*1bd0*/  LOP3.LUT P6, RZ, R9, R142, RZ, 0xc0, !PT ;  /* 0x0000008e09ff7212 */ /* 0x000fc400078cc0ff */
[C---:B------:R-:W-:Y:S02]  /*1be0*/  LOP3.LUT P3, RZ, R4.reuse, R143, RZ, 0xc0, !PT ;  /* 0x0000008f04ff7212 */ /* 0x040fe4000786c0ff */
[----:B------:R-:W-:Y:S02]  /*1bf0*/  @!P4 ISETP.GE.AND P0, PT, R5, c[0x0][0x17c], PT ;  /* 0x00005f000500ca0c */ /* 0x000fe40003f06270 */
[----:B------:R-:W-:Y:S02]  /*1c00*/  PLOP3.LUT P6, PT, P6, P3, PT, 0x2a, 0x0 ;  /* 0x000000000000781c */ /* 0x000fe400037c6572 */
[----:B------:R-:W-:Y:S01]  /*1c10*/  LOP3.LUT P3, RZ, R4, R145, RZ, 0xc0, !PT ;  /* 0x0000009104ff7212 */ /* 0x000fe2000786c0ff */
[----:B------:R2:W-:Y:S01]  /*1c20*/  LDGSTS.E.LTC128B.128 [R136+0x80], [R18.64], !P2 ;  /* 0x0008000012887fae */ /* 0x0005e2000d121d52 */
[----:B------:R-:W-:Y:S01]  /*1c30*/  LOP3.LUT P2, RZ, R9, R144, RZ, 0xc0, !PT ;  /* 0x0000009009ff7212 */ /* 0x000fe2000784c0ff */
[----:B------:R-:W-:Y:S01]  /*1c40*/  IMAD.MOV.U32 R4, RZ, RZ, c[0x0][0x24c] ;  /* 0x00009300ff047624 */ /* 0x000fe200078e00ff */
[----:B------:R-:W-:Y:S01]  /*1c50*/  @!P4 SEL R137, R5, RZ, !P0 ;  /* 0x000000ff0589c207 */ /* 0x000fe20004000000 */
[----:B------:R2:W-:Y:S01]  /*1c60*/  LDGSTS.E.LTC128B.128 [R135+0x80], [R16.64], !P1 ;  /* 0x0008000010877fae */ /* 0x0005e2000c921d52 */
[----:B------:R-:W-:Y:S01]  /*1c70*/  ISETP.GE.U32.AND P1, PT, R7, R2, PT ;  /* 0x000000020700720c */ /* 0x000fe20003f26070 */
[----:B-1----:R1:W3:Y:S01]  /*1c80*/  R2UR UR5, R8 ;  /* 0x00000000080573c2 */ /* 0x0022e200000e0000 */
[----:B------:R-:W-:-:S02]  /*1c90*/  SEL R5, R93, c[0x0][0x240], !P5 ;  /* 0x000090005d057a07 */ /* 0x000fc40006800000 */
[----:B------:R-:W-:Y:S01]  /*1ca0*/  PLOP3.LUT P3, PT, P2, P3, PT, 0x2a, 0x0 ;  /* 0x000000000000781c */ /* 0x000fe20001766572 */
[----:B------:R2:W-:Y:S01]  /*1cb0*/  LDGSTS.E.LTC128B.128 [R136+0xc80], [R12.64], !P6 ;  /* 0x00c800000c887fae */ /* 0x0005e2000f121d52 */
[----:B------:R-:W-:Y:S02]  /*1cc0*/  SEL R128, R128, RZ, !P1 ;  /* 0x000000ff80807207 */ /* 0x000fe40004800000 */
[----:B------:R-:W-:Y:S01]  /*1cd0*/  IADD3 R20, P1, R5, R10, RZ ;  /* 0x0000000a05147210 */ /* 0x000fe20007f3e0ff */
[----:B------:R-:W-:Y:S01]  /*1ce0*/  IMAD.MOV.U32 R10, RZ, RZ, RZ ;  /* 0x000000ffff0a7224 */ /* 0x000fe200078e00ff */
[----:B------:R-:W-:Y:S01]  /*1cf0*/  SEL R5, R4, c[0x0][0x244], !P5 ;  /* 0x0000910004057a07 */ /* 0x000fe20006800000 */
[----:B------:R-:W-:Y:S01]  /*1d00*/  IMAD.SHL.U32 R9, R128, 0x10, RZ ;  /* 0x0000001080097824 */ /* 0x000fe200078e00ff */
[----:B------:R-:W-:Y:S02]  /*1d10*/  @!P4 SEL R10, R6, 0x2, !P0 ;  /* 0x00000002060ac807 */ /* 0x000fe40004000000 */
[----:B------:R-:W-:Y:S01]  /*1d20*/  LOP3.LUT R126, R126, R95, RZ, 0xfc, !PT ;  /* 0x0000005f7e7e7212 */ /* 0x000fe200078efcff */
[----:B------:R-:W-:Y:S01]  /*1d30*/  IMAD.X R21, R5, 0x1, R11, P1 ;  /* 0x0000000105157824 */ /* 0x000fe200008e060b */
[----:B------:R-:W-:Y:S01]  /*1d40*/  LOP3.LUT P2, RZ, R9, 0x10, RZ, 0xc0, !PT ;  /* 0x0000001009ff7812 */ /* 0x000fe2000784c0ff */
[C---:B------:R-:W-:Y:S01]  /*1d50*/  IMAD R11, R10.reuse, R3, c[0x2][0x0] ;  /* 0x008000000a0b7624 */ /* 0x040fe200078e0203 */
[----:B------:R2:W-:Y:S01]  /*1d60*/  LDGSTS.E.LTC128B.128 [R135+0xc80], [R14.64], !P3 ;  /* 0x00c800000e877fae */ /* 0x0005e2000d921d52 */
[----:B------:R-:W-:Y:S01]  /*1d70*/  ISETP.NE.AND P3, PT, R10, 0x2, PT ;  /* 0x000000020a00780c */ /* 0x000fe20003f65270 */
[----:B------:R-:W-:Y:S01]  /*1d80*/  IMAD.SHL.U32 R5, R68, 0x8, RZ ;  /* 0x0000000844057824 */ /* 0x000fe200078e00ff */
[----:B------:R-:W-:-:S02]  /*1d90*/  LOP3.LUT R68, R95, R68, R96, 0xf6, !PT ;  /* 0x000000445f447212 */ /* 0x000fc400078ef660 */
[----:B------:R-:W4:Y:S01]  /*1da0*/  LDC.64 R10, c[0x0][R11+0x160] ;  /* 0x000058000b0a7b82 */ /* 0x000f220000000a00 */
[----:B-1----:R-:W-:Y:S01]  /*1db0*/  IMAD.SHL.U32 R8, R128, 0x8, RZ ;  /* 0x0000000880087824 */ /* 0x002fe200078e00ff */
[----:B---3--:R-:W-:Y:S01]  /*1dc0*/  USHF.R.S32.HI UR16, URZ, 0x1f, UR5 ;  /* 0x0000001f3f107899 */ /* 0x008fe20008011405 */
[----:B------:R-:W-:Y:S01]  /*1dd0*/  LOP3.LUT R5, R5, 0xfffffff8, R94, 0xe2, !PT ;  /* 0xfffffff805057812 */ /* 0x000fe200078ee25e */
[----:B------:R-:W-:Y:S02]  /*1de0*/  IMAD R68, R127, 0x18, R68 ;  /* 0x000000187f447824 */ /* 0x000fe400078e0244 */
[----:B------:R-:W-:Y:S01]  /*1df0*/  LOP3.LUT P0, RZ, R8, 0x10, RZ, 0xc0, !PT ;  /* 0x0000001008ff7812 */ /* 0x000fe2000780c0ff */
[----:B------:R2:W-:Y:S01]  /*1e00*/  LDGSTS.E.BYPASS.LTC128B.128 [R134+0x6080], [R20.64], P2 ;  /* 0x0608000014867fae */ /* 0x0005e20009101d52 */
[----:B------:R-:W-:Y:S01]  /*1e10*/  IADD3 R8, P1, R20, c[0x0][0x238], RZ ;  /* 0x00008e0014087a10 */ /* 0x000fe20007f3e0ff */
[----:B------:R-:W-:Y:S01]  /*1e20*/  ULEA.HI UR16, UR16, UR5, URZ, 0x2 ;  /* 0x0000000510107291 */ /* 0x000fe2000f8f103f */
[----:B------:R-:W-:-:S02]  /*1e30*/  @!P3 IADD3 R132, R132, c[0x0][0x1f8], RZ ;  /* 0x00007e008484ba10 */ /* 0x000fc40007ffe0ff */
[----:B------:R-:W-:Y:S01]  /*1e40*/  IADD3.X R9, R21, c[0x0][0x23c], RZ, P1, !PT ;  /* 0x00008f0015097a10 */ /* 0x000fe20000ffe4ff */
[----:B------:R-:W-:Y:S01]  /*1e50*/  ULOP3.LUT UR4, UR16, 0xfffffffc, URZ, 0xc0, !UPT ;  /* 0xfffffffc10047892 */ /* 0x000fe2000f8ec03f */
[----:B------:R-:W-:Y:S01]  /*1e60*/  SHF.R.U32.HI R5, RZ, 0x1, R5 ;  /* 0x00000001ff057819 */ /* 0x000fe20000011605 */
[----:B------:R-:W-:Y:S02]  /*1e70*/  USHF.R.S32.HI UR16, URZ, 0x2, UR16 ;  /* 0x000000023f107899 */ /* 0x000fe40008011410 */
[----:B------:R-:W-:Y:S02]  /*1e80*/  UIADD3 UR4, UR5, -UR4, URZ ;  /* 0x8000000405047290 */ /* 0x000fe4000fffe03f */
[----:B------:R2:W-:Y:S01]  /*1e90*/  LDGSTS.E.BYPASS.LTC128B.128 [R133+0x6080], [R8.64], P0 ;  /* 0x0608000008857fae */ /* 0x0005e20008101d52 */
[----:B------:R-:W-:Y:S01]  /*1ea0*/  IMAD R72, R5, 0x18, R126 ;  /* 0x0000001805487824 */ /* 0x000fe200078e027e */
[----:B------:R-:W-:Y:S01]  /*1eb0*/  ULEA.HI UR14, UR4, UR4, URZ, 0x1 ;  /* 0x00000004040e7291 */ /* 0x000fe2000f8f083f */
[----:B----4-:R-:W-:-:S03]  /*1ec0*/  IADD3 R116, P0, R10, R18, RZ ;  /* 0x000000120a747210 */ /* 0x010fc60007f1e0ff */
[----:B------:R-:W-:Y:S01]  /*1ed0*/  ULOP3.LUT UR15, UR14, 0xfffffffe, URZ, 0xc0, !UPT ;  /* 0xfffffffe0e0f7892 */ /* 0x000fe2000f8ec03f */
[C---:B------:R-:W-:Y:S01]  /*1ee0*/  IADD3 R118, P3, R10.reuse, R16, RZ ;  /* 0x000000100a767210 */ /* 0x040fe20007f7e0ff */
[----:B------:R-:W-:Y:S01]  /*1ef0*/  USHF.R.S32.HI UR14, URZ, 0x1, UR14 ;  /* 0x000000013f0e7899 */ /* 0x000fe2000801140e */
[----:B------:R-:W-:Y:S01]  /*1f00*/  IADD3 R120, P2, R10, R14, RZ ;  /* 0x0000000e0a787210 */ /* 0x000fe20007f5e0ff */
[C---:B------:R-:W-:Y:S01]  /*1f10*/  IMAD.X R3, R11.reuse, 0x1, R19, P0 ;  /* 0x000000010b037824 */ /* 0x040fe200000e0613 */
[----:B------:R-:W-:Y:S01]  /*1f20*/  ISETP.GE.U32.AND P0, PT, R132, c[0x0][0x16c], PT ;  /* 0x00005b0084007a0c */ /* 0x000fe20003f06070 */
[----:B------:R-:W-:Y:S01]  /*1f30*/  UIADD3 UR15, UR4, -UR15, URZ ;  /* 0x8000000f040f7290 */ /* 0x000fe2000fffe03f */
[----:B------:R-:W-:Y:S01]  /*1f40*/  IADD3 R122, P1, R10, R12, RZ ;  /* 0x0000000c0a7a7210 */ /* 0x000fe20007f3e0ff */
[C---:B------:R-:W-:Y:S02]  /*1f50*/  IMAD.X R119, R11.reuse, 0x1, R17, P3 ;  /* 0x000000010b777824 */ /* 0x040fe400018e0611 */
[----:B------:R-:W-:-:S02]  /*1f60*/  IMAD.X R121, R11, 0x1, R15, P2 ;  /* 0x000000010b797824 */ /* 0x000fc400010e060f */
[----:B------:R-:W-:-:S06]  /*1f70*/  IMAD.X R123, R11, 0x1, R13, P1 ;  /* 0x000000010b7b7824 */ /* 0x000fcc00008e060d */
[----:B------:R-:W-:Y:S05]  /*1f80*/  @!P0 BRA `(.L_x_317) ;  /* 0x0000004000008947 */ /* 0x000fea0003800000 */
[----:B------:R-:W-:Y:S01]  /*1f90*/  CS2R R140, SRZ ;  /* 0x00000000008c7805 */ /* 0x000fe2000001ff00 */
[----:B------:R-:W-:Y:S01]  /*1fa0*/  CS2R R144, SRZ ;  /* 0x0000000000907805 */ /* 0x000fe2000001ff00 */
[----:B------:R-:W-:Y:S01]  /*1fb0*/  CS2R R142, SRZ ;  /* 0x00000000008e7805 */ /* 0x000fe2000001ff00 */
[----:B------:R-:W-:Y:S02]  /*1fc0*/  CS2R R138, SRZ ;  /* 0x00000000008a7805 */ /* 0x000fe4000001ff00 */
.L_x_317:
[----:B------:R-:W-:Y:S05]  /*1fd0*/  BSYNC B0 ;  /* 0x0000000000007941 */ /* 0x000fea0003800000 */
.L_x_316:
[C---:B------:R-:W-:Y:S01]  /*1fe0*/  SEL R130, R6.reuse, 0x2, !P5 ;  /* 0x0000000206827807 */ /* 0x040fe20006800000 */
[----:B------:R-:W0:Y:S01]  /*1ff0*/  LDGDEPBAR ;  /* 0x00000000000079af */ /* 0x000e220000000000 */
[----:B------:R-:W-:Y:S01]  /*2000*/  SHF.L.U32 R5, R6, R137, RZ ;  /* 0x0000008906057219 */ /* 0x000fe200000006ff */
[----:B------:R-:W-:Y:S01]  /*2010*/  USHF.L.U32 UR4, UR16, 0x3, URZ ;  /* 0x0000000310047899 */ /* 0x000fe2000800063f */
[----:B------:R-:W-:Y:S01]  /*2020*/  ISETP.NE.AND P6, PT, R130, c[0x0][0x22c], PT ;  /* 0x00008b0082007a0c */ /* 0x000fe20003fc5270 */
[----:B------:R-:W-:Y:S01]  /*2030*/  IMAD.MOV.U32 R117, RZ, RZ, R3 ;  /* 0x000000ffff757224 */ /* 0x000fe200078e0003 */
[----:B------:R-:W-:Y:S01]  /*2040*/  LOP3.LUT P1, RZ, R5, R138, RZ, 0xc0, !PT ;  /* 0x0000008a05ff7212 */ /* 0x000fe2000782c0ff */
[----:B------:R-:W-:Y:S01]  /*2050*/  UIMAD UR13, UR15, 0x300, UR4 ;  /* 0x000003000f0d78a4 */ /* 0x000fe2000f8e0204 */
[----:B------:R-:W-:Y:S01]  /*2060*/  SEL R129, RZ, c[0x0][0x230], P6 ;  /* 0x00008c00ff817a07 */ /* 0x000fe20003000000 */
[----:B------:R-:W-:Y:S01]  /*2070*/  UIMAD UR12, UR14, 0x180, UR4 ;  /* 0x000001800e0c78a4 */ /* 0x000fe2000f8e0204 */
[----:B------:R-:W-:Y:S01]  /*2080*/  SEL R93, R93, c[0x0][0x240], !P6 ;  /* 0x000090005d5d7a07 */ /* 0x000fe20007000000 */
[----:B------:R-:W-:Y:S01]  /*2090*/  USHF.L.U32 UR13, UR13, 0x4, URZ ;  /* 0x000000040d0d7899 */ /* 0x000fe2000800063f */
[----:B------:R-:W-:Y:S01]  /*20a0*/  LOP3.LUT P0, RZ, R5, R140, RZ, 0xc0, !PT ;  /* 0x0000008c05ff7212 */ /* 0x000fe2000780c0ff */
[----:B------:R-:W-:Y:S01]  /*20b0*/  IMAD.IADD R129, R7, 0x1, R129 ;  /* 0x0000000107817824 */ /* 0x000fe200078e0281 */
[----:B------:R-:W-:Y:S01]  /*20c0*/  SEL R4, R4, c[0x0][0x244], !P6 ;  /* 0x0000910004047a07 */ /* 0x000fe20007000000 */
[----:B------:R-:W-:Y:S01]  /*20d0*/  IMAD.U32 R7, RZ, RZ, UR15 ;  /* 0x0000000fff077e24 */ /* 0x000fe2000f8e00ff */
[C---:B------:R-:W-:Y:S01]  /*20e0*/  ISETP.LE.AND P3, PT, R6.reuse, c[0x0][0x1c4], PT ;  /* 0x0000710006007a0c */ /* 0x040fe20003f63270 */
[----:B------:R-:W-:Y:S01]  /*20f0*/  ULEA UR12, UR12, 0x6000, 0x4 ;  /* 0x000060000c0c7891 */ /* 0x000fe2000f8e203f */
[----:B------:R-:W-:Y:S01]  /*2100*/  ISETP.GE.U32.AND P2, PT, R129, R2, PT ;  /* 0x000000028100720c */ /* 0x000fe20003f46070 */
[----:B------:R-:W-:Y:S01]  /*2110*/  CS2R R54, SRZ ;  /* 0x0000000000367805 */ /* 0x000fe2000001ff00 */
[----:B------:R-:W-:Y:S01]  /*2120*/  SHF.L.U32 R6, R6, R131, RZ ;  /* 0x0000008306067219 */ /* 0x000fe200000006ff */
[----:B------:R-:W-:Y:S01]  /*2130*/  CS2R R52, SRZ ;  /* 0x0000000000347805 */ /* 0x000fe2000001ff00 */
[----:B------:R-:W-:Y:S01]  /*2140*/  SEL R128, R128, RZ, !P2 ;  /* 0x000000ff80807207 */ /* 0x000fe20005000000 */
[----:B------:R-:W-:Y:S01]  /*2150*/  CS2R R50, SRZ ;  /* 0x0000000000327805 */ /* 0x000fe2000001ff00 */
[----:B------:R-:W-:Y:S01]  /*2160*/  IADD3 R92, P2, R93, R8, RZ ;  /* 0x000000085d5c7210 */ /* 0x000fe20007f5e0ff */
[----:B------:R-:W-:-:S04]  /*2170*/  DEPBAR.LE SB0, 0x1 ;  /* 0x000080400000791a */ /* 0x000fc80000000000 */
[----:B------:R-:W-:Y:S01]  /*2180*/  IMAD.SHL.U32 R5, R128, 0x10, RZ ;  /* 0x0000001080057824 */ /* 0x000fe200078e00ff */
[----:B------:R-:W-:Y:S01]  /*2190*/  LOP3.LUT P5, RZ, R6, R139, RZ, 0xc0, !PT ;  /* 0x0000008b06ff7212 */ /* 0x000fe200078ac0ff */
[----:B------:R-:W-:Y:S01]  /*21a0*/  IMAD.X R93, R4, 0x1, R9, P2 ;  /* 0x00000001045d7824 */ /* 0x000fe200010e0609 */
[----:B------:R-:W-:Y:S01]  /*21b0*/  LOP3.LUT P4, RZ, R6, R141, RZ, 0xc0, !PT ;  /* 0x0000008d06ff7212 */ /* 0x000fe2000788c0ff */
[----:B------:R-:W-:Y:S01]  /*21c0*/  IMAD R4, R7, 0x300, R68 ;  /* 0x0000030007047824 */ /* 0x000fe200078e0244 */
[----:B------:R-:W-:Y:S01]  /*21d0*/  LOP3.LUT P2, RZ, R5, 0x10, RZ, 0xc0, !PT ;  /* 0x0000001005ff7812 */ /* 0x000fe2000784c0ff */
[----:B------:R-:W-:Y:S01]  /*21e0*/  IMAD.U32 R5, RZ, RZ, UR14 ;  /* 0x0000000eff057e24 */ /* 0x000fe2000f8e00ff */
[----:B------:R-:W-:Y:S01]  /*21f0*/  PLOP3.LUT P1, PT, P1, P5, PT, 0x2a, 0x0 ;  /* 0x000000000000781c */ /* 0x000fe20000f2a572 */
[----:B------:R-:W-:Y:S01]  /*2200*/  CS2R R48, SRZ ;  /* 0x0000000000307805 */ /* 0x000fe2000001ff00 */
[----:B------:R-:W-:Y:S01]  /*2210*/  PLOP3.LUT P0, PT, P0, P4, PT, 0x2a, 0x0 ;  /* 0x000000000000781c */ /* 0x000fe20000708572 */
[----:B------:R-:W-:Y:S01]  /*2220*/  IMAD R76, R5, 0x180, R72 ;  /* 0x00000180054c7824 */ /* 0x000fe200078e0248 */
[----:B------:R-:W-:Y:S01]  /*2230*/  IADD3 R4, R4, UR4, RZ ;  /* 0x0000000404047c10 */ /* 0x000fe2000fffe0ff */
[----:B------:R-:W-:Y:S01]  /*2240*/  CS2R R22, SRZ ;  /* 0x0000000000167805 */ /* 0x000fe2000001ff00 */
[----:B------:R-:W-:Y:S01]  /*2250*/  LEA R68, R68, UR13, 0x4 ;  /* 0x0000000d44447c11 */ /* 0x000fe2000f8e20ff */
[----:B------:R-:W-:Y:S01]  /*2260*/  BAR.SYNC.DEFER_BLOCKING 0x0 ;  /* 0x0000000000007b1d */ /* 0x000fe20000010000 */
[----:B------:R-:W-:Y:S01]  /*2270*/  IADD3 R76, R76, UR4, RZ ;  /* 0x000000044c4c7c10 */ /* 0x000fe2000fffe0ff */
[----:B------:R-:W-:Y:S01]  /*2280*/  IMAD.SHL.U32 R4, R4, 0x10, RZ ;  /* 0x0000001004047824 */ /* 0x000fe200078e00ff */
[----:B------:R-:W-:Y:S01]  /*2290*/  LEA R72, R72, UR12, 0x4 ;  /* 0x0000000c48487c11 */ /* 0x000fe2000f8e20ff */
[----:B--2---:R-:W-:Y:S01]  /*22a0*/  CS2R R20, SRZ ;  /* 0x0000000000147805 */ /* 0x004fe2000001ff00 */
[----:B------:R-:W-:Y:S01]  /*22b0*/  CS2R R18, SRZ ;  /* 0x0000000000127805 */ /* 0x000fe2000001ff00 */
[----:B------:R-:W-:Y:S01]  /*22c0*/  IMAD.SHL.U32 R76, R76, 0x10, RZ ;  /* 0x000000104c4c7824 */ /* 0x000fe200078e00ff */
[----:B------:R-:W-:Y:S01]  /*22d0*/  CS2R R16, SRZ ;  /* 0x0000000000107805 */ /* 0x000fe2000001ff00 */
        /* <DEDUP_REMOVED lines=16> */
[----:B------:R-:W1:Y:S01]  /*23e0*/  LDSM.16.M88.4 R68, [R68] ;  /* 0x000000004444783b */ /* 0x000e620000000200 */
[----:B------:R-:W-:Y:S01]  /*23f0*/  CS2R R66, SRZ ;  /* 0x0000000000427805 */ /* 0x000fe2000001ff00 */
[----:B------:R-:W-:Y:S01]  /*2400*/  CS2R R64, SRZ ;  /* 0x0000000000407805 */ /* 0x000fe2000001ff00 */
[----:B------:R-:W-:Y:S01]  /*2410*/  CS2R R38, SRZ ;  /* 0x0000000000267805 */ /* 0x000fe2000001ff00 */
[----:B------:R-:W2:Y:S01]  /*2420*/  LDSM.16.M88.4 R72, [R72] ;  /* 0x000000004848783b */ /* 0x000ea20000000200 */
[----:B------:R-:W-:Y:S01]  /*2430*/  CS2R R36, SRZ ;  /* 0x0000000000247805 */ /* 0x000fe2000001ff00 */
[----:B------:R-:W-:Y:S01]  /*2440*/  CS2R R34, SRZ ;  /* 0x0000000000227805 */ /* 0x000fe2000001ff00 */
[----:B------:R-:W-:Y:S01]  /*2450*/  CS2R R32, SRZ ;  /* 0x0000000000207805 */ /* 0x000fe2000001ff00 */
[----:B------:R-:W3:Y:S01]  /*2460*/  LDSM.16.M88.4 R80, [R4+0xc00] ;  /* 0x000c00000450783b */ /* 0x000ee20000000200 */
[----:B------:R-:W-:Y:S01]  /*2470*/  CS2R R6, SRZ ;  /* 0x0000000000067805 */ /* 0x000fe2000001ff00 */
[----:B------:R-:W-:-:S02]  /*2480*/  SEL R130, R130, RZ, P6 ;  /* 0x000000ff82827207 */ /* 0x000fc40003000000 */
[----:B------:R-:W4:Y:S04]  /*2490*/  LDSM.16.M88.4 R84, [R4+0x1800] ;  /* 0x001800000454783b */ /* 0x000f280000000200 */
[----:B------:R5:W1:Y:S04]  /*24a0*/  LDSM.16.M88.4 R88, [R4+0x2400] ;  /* 0x002400000458783b */ /* 0x000a680000000200 */
[----:B------:R-:W1:Y:S04]  /*24b0*/  LDSM.16.M88.4 R76, [R76+0x6c00] ;  /* 0x006c00004c4c783b */ /* 0x000e680000000200 */
[----:B------:R-:W-:Y:S01]  /*24c0*/  @!PT LDS RZ, [RZ] ;  /* 0x00000000fffff984 */ /* 0x000fe20000000800 */
[----:B------:R-:W-:Y:S01]  /*24d0*/  @!PT LDS RZ, [RZ] ;  /* 0x00000000fffff984 */ /* 0x000fe20000000800 */
[----:B------:R-:W-:Y:S01]  /*24e0*/  @!PT LDS RZ, [RZ] ;  /* 0x00000000fffff984 */ /* 0x000fe20000000800 */
[----:B------:R1:W-:Y:S04]  /*24f0*/  LDGSTS.E.LTC128B.128 [R136+0x100], [R116.64], !P1 ;  /* 0x0010000074887fae */ /* 0x0003e8000c921d52 */
[----:B------:R1:W-:Y:S04]  /*2500*/  LDGSTS.E.LTC128B.128 [R135+0x100], [R118.64], !P0 ;  /* 0x0010000076877fae */ /* 0x0003e8000c121d52 */
[----:B------:R1:W-:Y:S01]  /*2510*/  LDGSTS.E.BYPASS.LTC128B.128 [R134+0x6100], [R92.64], P2 ;  /* 0x061000005c867fae */ /* 0x0003e20009101d52 */
[----:B-----5:R-:W-:Y:S01]  /*2520*/  CS2R R4, SRZ ;  /* 0x0000000000047805 */ /* 0x020fe2000001ff00 */
[----:B------:R-:W-:Y:S05]  /*2530*/  @!P3 BRA `(.L_x_318) ;  /* 0x000014100000b947 */ /* 0x000fea0003800000 */
[----:B-1----:R-:W-:Y:S01]  /*2540*/  FSETP.GEU.AND P0, PT, |R89|, +INF , PT ;  /* 0x7f8000005900780b */ /* 0x002fe20003f0e200 */
[----:B------:R-:W-:Y:S01]  /*2550*/  IMAD.MOV.U32 R55, RZ, RZ, 0x1000 ;  /* 0x00001000ff377424 */ /* 0x000fe200078e00ff */
[----:B------:R-:W-:Y:S01]  /*2560*/  FSETP.GEU.AND P2, PT, |R91|, +INF , PT ;  /* 0x7f8000005b00780b */ /* 0x000fe20003f4e200 */
[----:B------:R-:W-:Y:S01]  /*2570*/  ULDC UR4, c[0x0][0x1c4] ;  /* 0x0000710000047ab9 */ /* 0x000fe20000000800 */
[----:B------:R-:W-:Y:S01]  /*2580*/  FSETP.GEU.AND P1, PT, |R90|, +INF , PT ;  /* 0x7f8000005a00780b */ /* 0x000fe20003f2e200 */
[----:B------:R-:W-:Y:S01]  /*2590*/  UIADD3 UR4, UR4, -0x2, URZ ;  /* 0xfffffffe04047890 */ /* 0x000fe2000fffe03f */
[----:B------:R-:W-:Y:S01]  /*25a0*/  FSETP.GEU.AND P6, PT, |R88|, +INF , PT ;  /* 0x7f8000005800780b */ /* 0x000fe20003fce200 */
[----:B------:R-:W-:Y:S01]  /*25b0*/  IMAD.MOV.U32 R149, RZ, RZ, 0x8 ;  /* 0x00000008ff957424 */ /* 0x000fe200078e00ff */
[----:B----4-:R-:W-:Y:S01]  /*25c0*/  FSETP.GEU.AND P5, PT, |R87|, +INF , PT ;  /* 0x7f8000005700780b */ /* 0x010fe20003fae200 */
[----:B------:R-:W-:Y:S01]  /*25d0*/  IMAD.MOV.U32 R148, RZ, RZ, c[0x0][0x248] ;  /* 0x00009200ff947624 */ /* 0x000fe200078e00ff */
[----:B------:R-:W-:Y:S01]  /*25e0*/  FSETP.GEU.AND P4, PT, |R86|, +INF , PT ;  /* 0x7f8000005600780b */ /* 0x000fe20003f8e200 */
[----:B------:R-:W-:Y:S01]  /*25f0*/  IMAD.U32 R153, RZ, RZ, UR4 ;  /* 0x00000004ff997e24 */ /* 0x000fe2000f8e00ff */
[----:B------:R-:W-:Y:S01]  /*2600*/  FSETP.GEU.AND P3, PT, |R85|, +INF , PT ;  /* 0x7f8000005500780b */ /* 0x000fe20003f6e200 */
[--C-:B------:R-:W-:Y:S01]  /*2610*/  @!P0 IMAD.IADD.U32 R89, R89, 0x1, R55.reuse ;  /* 0x0000000159598824 */ /* 0x100fe200078e0037 */
[----:B---3--:R-:W-:Y:S01]  /*2620*/  FSETP.GEU.AND P0, PT, |R82|, +INF , PT ;  /* 0x7f8000005200780b */ /* 0x008fe20003f0e200 */
[--C-:B------:R-:W-:Y:S01]  /*2630*/  @!P2 IMAD.IADD.U32 R91, R91, 0x1, R55.reuse ;  /* 0x000000015b5ba824 */ /* 0x100fe200078e0037 */
[----:B------:R-:W-:Y:S01]  /*2640*/  FSETP.GEU.AND P2, PT, |R84|, +INF , PT ;  /* 0x7f8000005400780b */ /* 0x000fe20003f4e200 */
[--C-:B------:R-:W-:Y:S01]  /*2650*/  @!P1 IMAD.IADD.U32 R90, R90, 0x1, R55.reuse ;  /* 0x000000015a5a9824 */ /* 0x100fe200078e0037 */
[----:B------:R-:W-:Y:S01]  /*2660*/  FSETP.GEU.AND P1, PT, |R83|, +INF , PT ;  /* 0x7f8000005300780b */ /* 0x000fe20003f2e200 */
[--C-:B------:R-:W-:Y:S01]  /*2670*/  @!P6 IMAD.IADD.U32 R88, R88, 0x1, R55.reuse ;  /* 0x000000015858e824 */ /* 0x100fe200078e0037 */
[----:B------:R-:W-:Y:S01]  /*2680*/  LOP3.LUT R98, R97, 0x1f, RZ, 0xc0, !PT ;  /* 0x0000001f61627812 */ /* 0x000fe200078ec0ff */
[--C-:B------:R-:W-:Y:S01]  /*2690*/  @!P5 IMAD.IADD.U32 R87, R87, 0x1, R55.reuse ;  /* 0x000000015757d824 */ /* 0x100fe200078e0037 */
[----:B------:R-:W-:Y:S01]  /*26a0*/  FSETP.GEU.AND P6, PT, |R81|, +INF , PT ;  /* 0x7f8000005100780b */ /* 0x000fe20003fce200 */
[--C-:B------:R-:W-:Y:S01]  /*26b0*/  @!P4 IMAD.IADD.U32 R86, R86, 0x1, R55.reuse ;  /* 0x000000015656c824 */ /* 0x100fe200078e0037 */
[----:B------:R-:W-:Y:S01]  /*26c0*/  SHF.R.U32.HI R98, RZ, 0x4, R98 ;  /* 0x00000004ff627819 */ /* 0x000fe20000011662 */
[--C-:B------:R-:W-:Y:S01]  /*26d0*/  @!P3 IMAD.IADD.U32 R85, R85, 0x1, R55.reuse ;  /* 0x000000015555b824 */ /* 0x100fe200078e0037 */
[----:B------:R-:W-:Y:S01]  /*26e0*/  FSETP.GEU.AND P5, PT, |R80|, +INF , PT ;  /* 0x7f8000005000780b */ /* 0x000fe20003fae200 */
[--C-:B------:R-:W-:Y:S01]  /*26f0*/  @!P0 IMAD.IADD.U32 R82, R82, 0x1, R55.reuse ;  /* 0x0000000152528824 */ /* 0x100fe200078e0037 */
[----:B------:R-:W-:Y:S01]  /*2700*/  FSETP.GEU.AND P0, PT, |R79|, +INF , PT ;  /* 0x7f8000004f00780b */ /* 0x000fe20003f0e200 */
[--C-:B------:R-:W-:Y:S01]  /*2710*/  @!P2 IMAD.IADD.U32 R84, R84, 0x1, R55.reuse ;  /* 0x000000015454a824 */ /* 0x100fe200078e0037 */
[----:B------:R-:W-:Y:S01]  /*2720*/  FSETP.GEU.AND P4, PT, |R71|, +INF , PT ;  /* 0x7f8000004700780b */ /* 0x000fe20003f8e200 */
[--C-:B------:R-:W-:Y:S01]  /*2730*/  @!P1 IMAD.IADD.U32 R83, R83, 0x1, R55.reuse ;  /* 0x0000000153539824 */ /* 0x100fe200078e0037 */
[----:B------:R-:W-:Y:S01]  /*2740*/  FSETP.GEU.AND P3, PT, |R70|, +INF , PT ;  /* 0x7f8000004600780b */ /* 0x000fe20003f6e200 */
[----:B------:R-:W-:Y:S01]  /*2750*/  IMAD.SHL.U32 R97, R98, 0x8, RZ ;  /* 0x0000000862617824 */ /* 0x000fe200078e00ff */
[----:B------:R-:W-:Y:S01]  /*2760*/  FSETP.GEU.AND P2, PT, |R69|, +INF , PT ;  /* 0x7f8000004500780b */ /* 0x000fe20003f4e200 */
[--C-:B------:R-:W-:Y:S01]  /*2770*/  @!P6 IMAD.IADD.U32 R81, R81, 0x1, R55.reuse ;  /* 0x000000015151e824 */ /* 0x100fe200078e0037 */
[----:B------:R-:W-:Y:S01]  /*2780*/  FSETP.GEU.AND P1, PT, |R68|, +INF , PT ;  /* 0x7f8000004400780b */ /* 0x000fe20003f2e200 */
[----:B------:R-:W-:Y:S01]  /*2790*/  IMAD.MOV.U32 R146, RZ, RZ, 0x1000 ;  /* 0x00001000ff927424 */ /* 0x000fe200078e00ff */
[----:B------:R-:W-:Y:S01]  /*27a0*/  LOP3.LUT R96, R95, R98, R96, 0xf6, !PT ;  /* 0x000000625f607212 */ /* 0x000fe200078ef660 */
[--C-:B------:R-:W-:Y:S01]  /*27b0*/  @!P5 IMAD.IADD.U32 R80, R80, 0x1, R55.reuse ;  /* 0x000000015050d824 */ /* 0x100fe200078e0037 */
[----:B------:R-:W-:Y:S01]  /*27c0*/  LOP3.LUT R95, R97, 0xfffffff8, R94, 0xe2, !PT ;  /* 0xfffffff8615f7812 */ /* 0x000fe200078ee25e */
[--C-:B------:R-:W-:Y:S01]  /*27d0*/  @!P0 IMAD.IADD.U32 R79, R79, 0x1, R55.reuse ;  /* 0x000000014f4f8824 */ /* 0x100fe200078e0037 */
[----:B--2---:R-:W-:Y:S01]  /*27e0*/  FSETP.GEU.AND P0, PT, |R72|, +INF , PT ;  /* 0x7f8000004800780b */ /* 0x004fe20003f0e200 */
        /* <DEDUP_REMOVED lines=8> */
[----:B------:R-:W-:Y:S01]  /*2870*/  IMAD R127, R127, 0x18, R96 ;  /* 0x000000187f7f7824 */ /* 0x000fe200078e0260 */
[----:B------:R-:W-:Y:S01]  /*2880*/  FSETP.GEU.AND P2, PT, |R74|, +INF , PT ;  /* 0x7f8000004a00780b */ /* 0x000fe20003f4e200 */
[----:B------:R-:W-:Y:S01]  /*2890*/  UMOV UR11, 0x2 ;  /* 0x00000002000b7882 */ /* 0x000fe20000000000 */
[----:B------:R-:W-:Y:S01]  /*28a0*/  FSETP.GEU.AND P1, PT, |R73|, +INF , PT ;  /* 0x7f8000004900780b */ /* 0x000fe20003f2e200 */
[----:B------:R-:W-:Y:S01]  /*28b0*/  @!P0 IMAD.IADD.U32 R72, R72, 0x1, R55 ;  /* 0x0000000148488824 */ /* 0x000fe200078e0037 */
[----:B------:R-:W-:Y:S01]  /*28c0*/  SHF.R.U32.HI R95, RZ, 0x1, R95 ;  /* 0x00000001ff5f7819 */ /* 0x000fe2000001165f */
[--C-:B------:R-:W-:Y:S01]  /*28d0*/  @!P6 IMAD.IADD.U32 R78, R78, 0x1, R55.reuse ;  /* 0x000000014e4ee824 */ /* 0x100fe200078e0037 */
[----:B------:R-:W-:Y:S01]  /*28e0*/  IADD3 R124, P0, R92, c[0x0][0x238], RZ ;  /* 0x00008e005c7c7a10 */ /* 0x000fe20007f1e0ff */
[--C-:B------:R-:W-:Y:S01]  /*28f0*/  @!P5 IMAD.IADD.U32 R77, R77, 0x1, R55.reuse ;  /* 0x000000014d4dd824 */ /* 0x100fe200078e0037 */
[----:B------:R-:W-:Y:S01]  /*2900*/  SHF.L.U32 R152, R127, 0x4, RZ ;  /* 0x000000047f987819 */ /* 0x000fe200000006ff */
[----:B------:R-:W-:Y:S01]  /*2910*/  IMAD R126, R95, 0x18, R126 ;  /* 0x000000185f7e7824 */ /* 0x000fe200078e027e */
[----:B------:R-:W-:Y:S01]  /*2920*/  IADD3.X R117, R93, c[0x0][0x23c], RZ, P0, !PT ;  /* 0x00008f005d757a10 */ /* 0x000fe200007fe4ff */
[--C-:B------:R-:W-:Y:S01]  /*2930*/  @!P4 IMAD.IADD.U32 R76, R76, 0x1, R55.reuse ;  /* 0x000000014c4cc824 */ /* 0x100fe200078e0037 */
[----:B------:R-:W-:Y:S01]  /*2940*/  LOP3.LUT R152, R152, 0x20, RZ, 0x3c, !PT ;  /* 0x0000002098987812 */ /* 0x000fe200078e3cff */
[----:B------:R-:W-:Y:S01]  /*2950*/  IMAD.SHL.U32 R151, R126, 0x10, RZ ;  /* 0x000000107e977824 */ /* 0x000fe200078e00ff */
[----:B------:R-:W-:Y:S01]  /*2960*/  MOV R150, 0x1 ;  /* 0x0000000100967802 */ /* 0x000fe20000000f00 */
[--C-:B------:R-:W-:Y:S01]  /*2970*/  @!P3 IMAD.IADD.U32 R75, R75, 0x1, R55.reuse ;  /* 0x000000014b4bb824 */ /* 0x100fe200078e0037 */
[----:B------:R-:W-:Y:S01]  /*2980*/  MOV R147, c[0x0][0x24c] ;  /* 0x0000930000937a02 */ /* 0x000fe20000000f00 */
[--C-:B------:R-:W-:Y:S01]  /*2990*/  @!P2 IMAD.IADD.U32 R74, R74, 0x1, R55.reuse ;  /* 0x000000014a4aa824 */ /* 0x100fe200078e0037 */
[----:B------:R-:W-:Y:S01]  /*29a0*/  LOP3.LUT R151, R151, 0x20, RZ, 0x3c, !PT ;  /* 0x0000002097977812 */ /* 0x000fe200078e3cff */
[----:B------:R-:W-:Y:S01]  /*29b0*/  @!P1 IMAD.IADD.U32 R73, R73, 0x1, R55 ;  /* 0x0000000149499824 */ /* 0x000fe200078e0037 */
[----:B------:R-:W-:Y:S01]  /*29c0*/  UMOV UR10, 0x100 ;  /* 0x00000100000a7882 */ /* 0x000fe20000000000 */
[----:B------:R-:W-:Y:S01]  /*29d0*/  IMAD.MOV.U32 R55, RZ, RZ, RZ ;  /* 0x000000ffff377224 */ /* 0x000fe200078e00ff */
[----:B------:R-:W-:-:S02]  /*29e0*/  UMOV UR9, 0x100 ;  /* 0x0000010000097882 */ /* 0x000fc40000000000 */
[----:B------:R-:W-:Y:S02]  /*29f0*/  UMOV UR8, URZ ;  /* 0x0000003f00087c82 */ /* 0x000fe40008000000 */
.L_x_319:
[C---:B------:R-:W-:Y:S01]  /*2a00*/  HMMA.1688.F32.TF32 R4, R68.reuse, R72, R4 ;  /* 0x000000484404723c */ /* 0x040fe20000081004 */
[C---:B--2---:R-:W-:Y:S01]  /*2a10*/  SHF.L.U32 R154, R150.reuse, R131, RZ ;  /* 0x00000083969a7219 */ /* 0x044fe200000006ff */
[----:B------:R-:W-:Y:S01]  /*2a20*/  LDSM.16.M88.4 R96, [R151+UR12] ;  /* 0x0000000c9760783b */ /* 0x000fe20008000200 */
[----:B------:R-:W-:Y:S01]  /*2a30*/  UISETP.NE.AND UP0, UPT, UR8, 0x2, UPT ;  /* 0x000000020800788c */ /* 0x000fe2000bf05270 */
[----:B------:R-:W-:Y:S01]  /*2a40*/  SHF.L.U32 R125, R150, R137, RZ ;  /* 0x00000089967d7219 */ /* 0x000fe200000006ff */
[----:B------:R-:W-:Y:S01]  /*2a50*/  UMOV UR7, UR13 ;  /* 0x0000000d00077c82 */ /* 0x000fe20008000000 */
[----:B------:R-:W-:Y:S01]  /*2a60*/  LOP3.LUT P3, RZ, R154, R143, RZ, 0xc0, !PT ;  /* 0x0000008f9aff7212 */ /* 0x000fe2000786c0ff */
[----:B------:R-:W-:Y:S01]  /*2a70*/  UMOV UR6, UR12 ;  /* 0x0000000c00067c82 */ /* 0x000fe20008000000 */
[C---:B------:R-:W-:Y:S01]  /*2a80*/  HMMA.1688.F32.TF32 R8, R68.reuse, R74, R8 ;  /* 0x0000004a4408723c */ /* 0x040fe20000081008 */
[C---:B------:R-:W-:Y:S01]  /*2a90*/  LOP3.LUT P1, RZ, R125.reuse, R142, RZ, 0xc0, !PT ;  /* 0x0000008e7dff7212 */ /* 0x040fe2000782c0ff */
[----:B------:R-:W1:Y:S01]  /*2aa0*/  LDSM.16.M88.4 R92, [R152+UR13] ;  /* 0x0000000d985c783b */ /* 0x000e620008000200 */
[----:B------:R-:W-:Y:S01]  /*2ab0*/  LOP3.LUT P0, RZ, R125, R144, RZ, 0xc0, !PT ;  /* 0x000000907dff7212 */ /* 0x000fe2000780c0ff */
[----:B------:R-:W-:Y:S01]  /*2ac0*/  IMAD.SHL.U32 R125, R128, 0x8, RZ ;  /* 0x00000008807d7824 */ /* 0x000fe200078e00ff */
[----:B------:R-:W-:Y:S01]  /*2ad0*/  PLOP3.LUT P1, PT, P1, P3, PT, 0x2a, 0x0 ;  /* 0x000000000000781c */ /* 0x000fe20000f26572 */
[----:B------:R-:W-:Y:S01]  /*2ae0*/  UISETP.NE.AND UP1, UPT, UR11, 0x2, UPT ;  /* 0x000000020b00788c */ /* 0x000fe2000bf25270 */
[----:B------:R-:W-:Y:S01]  /*2af0*/  LOP3.LUT P2, RZ, R154, R145, RZ, 0xc0, !PT ;  /* 0x000000919aff7212 */ /* 0x000fe2000784c0ff */
[C---:B------:R-:W-:Y:S01]  /*2b00*/  HMMA.1688.F32.TF32 R12, R68.reuse, R76, R12 ;  /* 0x0000004c440c723c */ /* 0x040fe2000008100c */
[----:B------:R-:W-:Y:S01]  /*2b10*/  IADD3 R157, R136, UR9, RZ ;  /* 0x00000009889d7c10 */ /* 0x000fe2000fffe0ff */
[----:B------:R-:W1:Y:S01]  /*2b20*/  LDSM.16.M88.4 R100, [R151+UR12+0xc00] ;  /* 0x000c000c9764783b */ /* 0x000e620008000200 */
[----:B------:R-:W-:Y:S01]  /*2b30*/  PLOP3.LUT P2, PT, P0, P2, PT, 0x2a, 0x0 ;  /* 0x000000000000781c */ /* 0x000fe20000744572 */
[----:B------:R-:W-:Y:S01]  /*2b40*/  @UP0 UIADD3 UR12, UR12, 0x80, URZ ;  /* 0x000000800c0c0890 */ /* 0x000fe2000fffe03f */
[----:B------:R-:W-:Y:S01]  /*2b50*/  LOP3.LUT P0, RZ, R125, 0x10, RZ, 0xc0, !PT ;  /* 0x000000107dff7812 */ /* 0x000fe2000780c0ff */
[----:B------:R-:W-:Y:S01]  /*2b60*/  @!UP0 UIADD3 UR12, UR6, -0x100, URZ ;  /* 0xffffff00060c8890 */ /* 0x000fe2000fffe03f */
[----:B------:R-:W-:Y:S01]  /*2b70*/  IADD3 R125, R135, UR9, RZ ;  /* 0x00000009877d7c10 */ /* 0x000fe2000fffe0ff */
[-C--:B------:R-:W-:Y:S01]  /*2b80*/  HMMA.1688.F32.TF32 R16, R68, R78.reuse, R16 ;  /* 0x0000004e4410723c */ /* 0x080fe20000081010 */
[----:B------:R-:W-:Y:S01]  /*2b90*/  IADD3 R155, R133, UR10, RZ ;  /* 0x0000000a859b7c10 */ /* 0x000fe2000fffe0ff */
[----:B------:R-:W-:Y:S01]  /*2ba0*/  LDSM.16.M88.4 R104, [R152+UR13+0xc00] ;  /* 0x000c000d9868783b */ /* 0x000fe20008000200 */
[----:B------:R-:W-:Y:S01]  /*2bb0*/  UMOV UR4, UR9 ;  /* 0x0000000900047c82 */ /* 0x000fe20008000000 */
[----:B------:R-:W-:Y:S01]  /*2bc0*/  IADD3 R131, R131, 0x1, RZ ;  /* 0x0000000183837810 */ /* 0x000fe20007ffe0ff */
[----:B------:R-:W-:Y:S01]  /*2bd0*/  @UP1 UIADD3 UR9, UR9, 0x80, URZ ;  /* 0x0000008009091890 */ /* 0x000fe2000fffe03f */
[----:B------:R-:W-:Y:S01]  /*2be0*/  IADD3 R130, R130, 0x1, RZ ;  /* 0x0000000182827810 */ /* 0x000fe20007ffe0ff */
[----:B------:R-:W-:Y:S01]  /*2bf0*/  @!UP1 UIADD3 UR9, UR4, -0x100, URZ ;  /* 0xffffff0004099890 */ /* 0x000fe2000fffe03f */
[C---:B------:R-:W-:Y:S01]  /*2c00*/  HMMA.1688.F32.TF32 R20, R80.reuse, R78, R20 ;  /* 0x0000004e5014723c */ /* 0x040fe20000081014 */
[----:B------:R-:W-:Y:S01]  /*2c10*/  ISETP.NE.AND P6, PT, R131, c[0x0][0x180], PT ;  /* 0x0000600083007a0c */ /* 0x000fe20003fc5270 */
[----:B------:R-:W2:Y:S01]  /*2c20*/  LDSM.16.M88.4 R108, [R152+UR13+0x1800] ;  /* 0x0018000d986c783b */ /* 0x000ea20008000200 */
[----:B------:R-:W-:Y:S01]  /*2c30*/  ISETP.NE.AND P4, PT, R130, c[0x0][0x22c], PT ;  /* 0x00008b0082007a0c */ /* 0x000fe20003f85270 */
[----:B------:R-:W-:Y:S01]  /*2c40*/  UMOV UR5, UR10 ;  /* 0x0000000a00057c82 */ /* 0x000fe20008000000 */
[----:B------:R-:W-:Y:S01]  /*2c50*/  IADD3 R161, R136, UR9, RZ ;  /* 0x0000000988a17c10 */ /* 0x000fe2000fffe0ff */
[----:B------:R-:W-:Y:S01]  /*2c60*/  @UP1 UIADD3 UR10, UR10, 0x80, URZ ;  /* 0x000000800a0a1890 */ /* 0x000fe2000fffe03f */
[----:B------:R-:W-:Y:S01]  /*2c70*/  IMAD.MOV.U32 R156, RZ, RZ, RZ ;  /* 0x000000ffff9c7224 */ /* 0x000fe200078e00ff */
[C---:B------:R-:W-:Y:S01]  /*2c80*/  HMMA.1688.F32.TF32 R24, R80.reuse, R76, R24 ;  /* 0x0000004c5018723c */ /* 0x040fe20000081018 */
[----:B------:R-:W-:Y:S01]  /*2c90*/  @!UP1 UIADD3 UR10, UR5, -0x100, URZ ;  /* 0xffffff00050a9890 */ /* 0x000fe2000fffe03f */
[----:B------:R-:W2:Y:S01]  /*2ca0*/  LDSM.16.M88.4 R112, [R152+UR13+0x2400] ;  /* 0x0024000d9870783b */ /* 0x000ea20008000200 */
[----:B------:R-:W-:Y:S01]  /*2cb0*/  @UP0 UIADD3 UR13, UR13, 0x80, URZ ;  /* 0x000000800d0d0890 */ /* 0x000fe2000fffe03f */
[----:B------:R-:W-:Y:S01]  /*2cc0*/  SEL R160, RZ, c[0x0][0x230], P4 ;  /* 0x00008c00ffa07a07 */ /* 0x000fe20002000000 */
[----:B------:R-:W-:Y:S01]  /*2cd0*/  @!UP0 UIADD3 UR13, UR7, -0x100, URZ ;  /* 0xffffff00070d8890 */ /* 0x000fe2000fffe03f */
[----:B------:R-:W-:Y:S01]  /*2ce0*/  @!P6 IMAD.MOV.U32 R131, RZ, RZ, RZ ;  /* 0x000000ffff83e224 */ /* 0x000fe200078e00ff */
[----:B------:R-:W-:Y:S01]  /*2cf0*/  @UP1 UIADD3 UR11, UR11, 0x1, URZ ;  /* 0x000000010b0b1890 */ /* 0x000fe2000fffe03f */
[C---:B------:R-:W-:Y:S01]  /*2d00*/  HMMA.1688.F32.TF32 R28, R80.reuse, R74, R28 ;  /* 0x0000004a501c723c */ /* 0x040fe2000008101c */
[----:B------:R-:W-:Y:S01]  /*2d10*/  IMAD.IADD R129, R160, 0x1, R129 ;  /* 0x00000001a0817824 */ /* 0x000fe200078e0281 */
[----:B------:R-:W-:Y:S01]  /*2d20*/  @!PT LDS RZ, [RZ] ;  /* 0x00000000fffff984 */ /* 0x000fe20000000800 */
[----:B------:R-:W-:Y:S01]  /*2d30*/  @!PT LDS RZ, [RZ] ;  /* 0x00000000fffff984 */ /* 0x000fe20000000800 */
[----:B------:R-:W-:Y:S01]  /*2d40*/  @!PT LDS RZ, [RZ] ;  /* 0x00000000fffff984 */ /* 0x000fe20000000800 */
[----:B------:R3:W-:Y:S01]  /*2d50*/  LDGSTS.E.LTC128B.128 [R157+0xc00], [R122.64], !P1 ;  /* 0x00c000007a9d7fae */ /* 0x0007e2000c921d52 */
[----:B------:R-:W-:Y:S01]  /*2d60*/  @UP0 UIADD3 UR8, UR8, 0x1, URZ ;  /* 0x0000000108080890 */ /* 0x000fe2000fffe03f */
[----:B------:R-:W-:Y:S02]  /*2d70*/  SEL R130, R130, RZ, P4 ;  /* 0x000000ff82827207 */ /* 0x000fe40002000000 */
[----:B------:R-:W-:Y:S02]  /*2d80*/  @!UP1 UMOV UR11, URZ ;  /* 0x0000003f000b9c82 */ /* 0x000fe40008000000 */
[-C--:B------:R-:W-:Y:S02]  /*2d90*/  HMMA.1688.F32.TF32 R32, R80, R72.reuse, R32 ;  /* 0x000000485020723c */ /* 0x080fe40000081020 */
[----:B------:R4:W-:Y:S01]  /*2da0*/  LDGSTS.E.LTC128B.128 [R125+0xc00], [R120.64], !P2 ;  /* 0x00c00000787d7fae */ /* 0x0009e2000d121d52 */
[----:B------:R-:W-:Y:S05]  /*2db0*/  @!UP0 UMOV UR8, URZ ;  /* 0x0000003f00088c82 */ /* 0x000fea0008000000 */
[C---:B------:R-:W-:Y:S08]  /*2dc0*/  HMMA.1688.F32.TF32 R36, R84.reuse, R72, R36 ;  /* 0x000000485424723c */ /* 0x040ff00000081024 */
[C---:B------:R-:W-:Y:S01]  /*2dd0*/  HMMA.1688.F32.TF32 R40, R84.reuse, R74, R40 ;  /* 0x0000004a5428723c */ /* 0x040fe20000081028 */
[----:B---3--:R-:W-:Y:S07]  /*2de0*/  IADD3 R157, R134, UR10, RZ ;  /* 0x0000000a869d7c10 */ /* 0x008fee000fffe0ff */
[C---:B------:R-:W-:Y:S01]  /*2df0*/  HMMA.1688.F32.TF32 R44, R84.reuse, R76, R44 ;  /* 0x0000004c542c723c */ /* 0x040fe2000008102c */
[----:B----4-:R-:W-:Y:S07]  /*2e00*/  IMAD.MOV.U32 R125, RZ, RZ, R117 ;  /* 0x000000ffff7d7224 */ /* 0x010fee00078e0075 */
[-C--:B------:R-:W-:Y:S01]  /*2e10*/  HMMA.1688.F32.TF32 R48, R84, R78.reuse, R48 ;  /* 0x0000004e5430723c */ /* 0x080fe20000081030 */
[----:B------:R3:W-:Y:S07]  /*2e20*/  LDGSTS.E.BYPASS.LTC128B.128 [R155+0x6000], [R124.64], P0 ;  /* 0x060000007c9b7fae */ /* 0x0007ee0008101d52 */
[C---:B------:R-:W-:Y:S01]  /*2e30*/  HMMA.1688.F32.TF32 R52, R88.reuse, R78, R52 ;  /* 0x0000004e5834723c */ /* 0x040fe20000081034 */
[----:B------:R-:W0:Y:S07]  /*2e40*/  LDGDEPBAR ;  /* 0x00000000000079af */ /* 0x000e2e0000000000 */
[C---:B------:R-:W-:Y:S08]  /*2e50*/  HMMA.1688.F32.TF32 R56, R88.reuse, R76, R56 ;  /* 0x0000004c5838723c */ /* 0x040ff00000081038 */
[C---:B------:R-:W-:Y:S01]  /*2e60*/  HMMA.1688.F32.TF32 R60, R88.reuse, R74, R60 ;  /* 0x0000004a583c723c */ /* 0x040fe2000008103c */
[----:B---3--:R-:W-:Y:S03]  /*2e70*/  SEL R155, R148, c[0x0][0x240], !P4 ;  /* 0x00009000949b7a07 */ /* 0x008fe60006000000 */
[----:B------:R-:W-:Y:S04]  /*2e80*/  @!P6 IADD3 R125, R137, 0x1, RZ ;  /* 0x00000001897de810 */ /* 0x000fe80007ffe0ff */
[----:B------:R-:W-:Y:S01]  /*2e90*/  HMMA.1688.F32.TF32 R64, R88, R72, R64 ;  /* 0x000000485840723c */ /* 0x000fe20000081040 */
[----:B------:R-:W-:Y:S01]  /*2ea0*/  IADD3 R154, P1, R124, R155, RZ ;  /* 0x0000009b7c9a7210 */ /* 0x000fe20007f3e0ff */
[----:B------:R-:W-:Y:S04]  /*2eb0*/  DEPBAR.LE SB0, 0x1 ;  /* 0x000080400000791a */ /* 0x000fe80000000000 */
[----:B------:R-:W-:Y:S01]  /*2ec0*/  SEL R124, R147, c[0x0][0x244], !P4 ;  /* 0x00009100937c7a07 */ /* 0x000fe20006000000 */
[----:B------:R-:W-:Y:S01]  /*2ed0*/  BAR.SYNC.DEFER_BLOCKING 0x0 ;  /* 0x0000000000007b1d */ /* 0x000fe20000010000 */
[----:B------:R-:W-:Y:S02]  /*2ee0*/  @!P6 ISETP.GE.AND P0, PT, R125, c[0x0][0x17c], PT ;  /* 0x00005f007d00ea0c */ /* 0x000fe40003f06270 */
[----:B-1----:R-:W-:Y:S02]  /*2ef0*/  FSETP.GEU.AND P4, PT, |R94|, +INF , PT ;  /* 0x7f8000005e00780b */ /* 0x002fe40003f8e200 */
[----:B------:R-:W-:Y:S01]  /*2f00*/  @!P6 SEL R156, R150, 0x2, !P0 ;  /* 0x00000002969ce807 */ /* 0x000fe20004000000 */
[----:B------:R-:W-:Y:S01]  /*2f10*/  IMAD.X R155, R117, 0x1, R124, P1 ;  /* 0x00000001759b7824 */ /* 0x000fe200008e067c */
[----:B------:R-:W-:Y:S02]  /*2f20*/  LEA R124, R127, UR13, 0x4 ;  /* 0x0000000d7f7c7c11 */ /* 0x000fe4000f8e20ff */
[----:B------:R-:W-:Y:S01]  /*2f30*/  LEA R117, R126, UR12, 0x4 ;  /* 0x0000000c7e757c11 */ /* 0x000fe2000f8e20ff */
[C---:B------:R-:W-:Y:S01]  /*2f40*/  IMAD R159, R156.reuse, R149, c[0x2][0x0] ;  /* 0x008000009c9f7624 */ /* 0x040fe200078e0295 */
[----:B------:R-:W-:Y:S02]  /*2f50*/  ISETP.NE.AND P5, PT, R156, 0x2, PT ;  /* 0x000000029c00780c */ /* 0x000fe40003fa5270 */
[----:B------:R-:W-:Y:S02]  /*2f60*/  @!P6 SEL R137, R125, RZ, !P0 ;  /* 0x000000ff7d89e207 */ /* 0x000fe40004000000 */
[----:B------:R-:W-:Y:S01]  /*2f70*/  FSETP.GEU.AND P6, PT, |R92|, +INF , PT ;  /* 0x7f8000005c00780b */ /* 0x000fe20003fce200 */
[--C-:B------:R-:W-:Y:S01]  /*2f80*/  @!P4 IMAD.IADD.U32 R94, R94, 0x1, R146.reuse ;  /* 0x000000015e5ec824 */ /* 0x100fe200078e0092 */
[----:B------:R-:W-:Y:S02]  /*2f90*/  FSETP.GEU.AND P4, PT, |R103|, +INF , PT ;  /* 0x7f8000006700780b */ /* 0x000fe40003f8e200 */
[----:B------:R-:W-:Y:S05]  /*2fa0*/  IADD3 R125, R153, -0x1, RZ ;  /* 0xffffffff997d7810 */ /* 0x000fea0007ffe0ff */
[----:B------:R-:W-:Y:S01]  /*2fb0*/  @!P5 IADD3 R132, R132, c[0x0][0x1f8], RZ ;  /* 0x00007e008484da10 */ /* 0x000fe20007ffe0ff */
[----:B------:R-:W1:Y:S01]  /*2fc0*/  LDC.64 R158, c[0x0][R159+0x160] ;  /* 0x000058009f9e7b82 */ /* 0x000e620000000a00 */
[----:B------:R-:W-:Y:S01]  /*2fd0*/  FSETP.GEU.AND P5, PT, |R93|, +INF , PT ;  /* 0x7f8000005d00780b */ /* 0x000fe20003fae200 */
[----:B------:R-:W-:Y:S01]  /*2fe0*/  LDSM.16.M88.4 R68, [R124] ;  /* 0x000000007c44783b */ /* 0x000fe20000000200 */
[--C-:B------:R-:W-:Y:S01]  /*2ff0*/  @!P6 IMAD.IADD.U32 R92, R92, 0x1, R146.reuse ;  /* 0x000000015c5ce824 */ /* 0x100fe200078e0092 */
[----:B------:R-:W-:Y:S01]  /*3000*/  FSETP.GEU.AND P6, PT, |R101|, +INF , PT ;  /* 0x7f8000006500780b */ /* 0x000fe20003fce200 */
[--C-:B------:R-:W-:Y:S05]  /*3010*/  @!P4 IMAD.IADD.U32 R103, R103, 0x1, R146.reuse ;  /* 0x000000016767c824 */ /* 0x100fea00078e0092 */
[----:B------:R-:W-:Y:S04]  /*3020*/  LDSM.16.M88.4 R80, [R124+0xc00] ;  /* 0x000c00007c50783b */ /* 0x000fe80000000200 */
[--C-:B------:R-:W-:Y:S01]  /*3030*/  @!P5 IMAD.IADD.U32 R93, R93, 0x1, R146.reuse ;  /* 0x000000015d5dd824 */ /* 0x100fe200078e0092 */
[----:B------:R-:W-:Y:S02]  /*3040*/  FSETP.GEU.AND P5, PT, |R102|, +INF , PT ;  /* 0x7f8000006600780b */ /* 0x000fe40003fae200 */
[--C-:B------:R-:W-:Y:S01]  /*3050*/  @!P6 IMAD.IADD.U32 R101, R101, 0x1, R146.reuse ;  /* 0x000000016565e824 */ /* 0x100fe200078e0092 */
[----:B------:R-:W-:Y:S01]  /*3060*/  LDSM.16.M88.4 R84, [R124+0x1800] ;  /* 0x001800007c54783b */ /* 0x000fe20000000200 */
[C---:B-1----:R-:W-:Y:S02]  /*3070*/  IADD3 R122, P0, R158.reuse, R122, RZ ;  /* 0x0000007a9e7a7210 */ /* 0x042fe40007f1e0ff */
[C---:B------:R-:W-:Y:S05]  /*3080*/  IADD3 R120, P1, R158.reuse, R120, RZ ;  /* 0x000000789e787210 */ /* 0x040fea0007f3e0ff */
[----:B------:R1:W-:Y:S01]  /*3090*/  LDSM.16.M88.4 R88, [R124+0x2400] ;  /* 0x002400007c58783b */ /* 0x0003e20000000200 */
[----:B------:R-:W-:Y:S01]  /*30a0*/  IADD3 R116, P3, R158, R116, RZ ;  /* 0x000000749e747210 */ /* 0x000fe20007f7e0ff */
[C---:B------:R-:W-:Y:S01]  /*30b0*/  IMAD.X R123, R159.reuse, 0x1, R123, P0 ;  /* 0x000000019f7b7824 */ /* 0x040fe200000e067b */
[----:B------:R-:W-:Y:S01]  /*30c0*/  ISETP.GE.U32.AND P0, PT, R132, c[0x0][0x16c], PT ;  /* 0x00005b0084007a0c */ /* 0x000fe20003f06070 */
[----:B------:R-:W-:Y:S01]  /*30d0*/  IMAD.X R121, R159, 0x1, R121, P1 ;  /* 0x000000019f797824 */ /* 0x000fe200008e0679 */
[----:B------:R-:W-:Y:S01]  /*30e0*/  ISETP.GE.U32.AND P1, PT, R129, R2, PT ;  /* 0x000000028100720c */ /* 0x000fe20003f26070 */
[----:B------:R-:W-:Y:S01]  /*30f0*/  IMAD.X R3, R159, 0x1, R3, P3 ;  /* 0x000000019f037824 */ /* 0x000fe200018e0603 */
[----:B------:R-:W-:Y:S01]  /*3100*/  FSETP.GEU.AND P3, PT, |R95|, +INF , PT ;  /* 0x7f8000005f00780b */ /* 0x000fe20003f6e200 */
[----:B------:R-:W3:Y:S01]  /*3110*/  LDSM.16.M88.4 R72, [R117] ;  /* 0x000000007548783b */ /* 0x000ee20000000200 */
[----:B------:R-:W-:Y:S01]  /*3120*/  SEL R128, R128, RZ, !P1 ;  /* 0x000000ff80807207 */ /* 0x000fe20004800000 */
[--C-:B------:R-:W-:Y:S01]  /*3130*/  @!P5 IMAD.IADD.U32 R102, R102, 0x1, R146.reuse ;  /* 0x000000016666d824 */ /* 0x100fe200078e0092 */
[----:B------:R-:W-:Y:S02]  /*3140*/  FSETP.GEU.AND P1, PT, |R96|, +INF , PT ;  /* 0x7f8000006000780b */ /* 0x000fe40003f2e200 */
[----:B------:R-:W-:Y:S02]  /*3150*/  IADD3 R118, P2, R158, R118, RZ ;  /* 0x000000769e767210 */ /* 0x000fe40007f5e0ff */
[----:B--2---:R-:W-:Y:S01]  /*3160*/  FSETP.GEU.AND P6, PT, |R110|, +INF , PT ;  /* 0x7f8000006e00780b */ /* 0x004fe20003fce200 */
[----:B------:R-:W-:Y:S01]  /*3170*/  @P0 CS2R R138, SRZ ;  /* 0x00000000008a0805 */ /* 0x000fe2000001ff00 */
[----:B------:R-:W-:Y:S01]  /*3180*/  @P0 CS2R R140, SRZ ;  /* 0x00000000008c0805 */ /* 0x000fe2000001ff00 */
[----:B------:R-:W-:Y:S01]  /*3190*/  @P0 CS2R R144, SRZ ;  /* 0x0000000000900805 */ /* 0x000fe2000001ff00 */
[----:B------:R-:W-:Y:S01]  /*31a0*/  @P0 CS2R R142, SRZ ;  /* 0x00000000008e0805 */ /* 0x000fe2000001ff00 */
[----:B------:R-:W-:Y:S01]  /*31b0*/  FSETP.GEU.AND P0, PT, |R97|, +INF , PT ;  /* 0x7f8000006100780b */ /* 0x000fe20003f0e200 */
[----:B------:R-:W-:Y:S01]  /*31c0*/  IMAD.X R119, R159, 0x1, R119, P2 ;  /* 0x000000019f777824 */ /* 0x000fe200010e0677 */
[----:B------:R-:W-:Y:S01]  /*31d0*/  FSETP.GEU.AND P2, PT, |R98|, +INF , PT ;  /* 0x7f8000006200780b */ /* 0x000fe20003f4e200 */
[----:B------:R2:W3:Y:S01]  /*31e0*/  LDSM.16.M88.4 R76, [R117+0xc00] ;  /* 0x000c0000754c783b */ /* 0x0004e20000000200 */
[--C-:B------:R-:W-:Y:S01]  /*31f0*/  @!P1 IMAD.IADD.U32 R96, R96, 0x1, R146.reuse ;  /* 0x0000000160609824 */ /* 0x100fe200078e0092 */
[----:B------:R-:W-:Y:S01]  /*3200*/  FSETP.GEU.AND P1, PT, |R99|, +INF , PT ;  /* 0x7f8000006300780b */ /* 0x000fe20003f2e200 */
[--C-:B------:R-:W-:Y:S01]  /*3210*/  @!P3 IMAD.IADD.U32 R95, R95, 0x1, R146.reuse ;  /* 0x000000015f5fb824 */ /* 0x100fe200078e0092 */
[----:B------:R-:W-:Y:S01]  /*3220*/  FSETP.GEU.AND P3, PT, |R104|, +INF , PT ;  /* 0x7f8000006800780b */ /* 0x000fe20003f6e200 */
[--C-:B------:R-:W-:Y:S01]  /*3230*/  @!P6 IMAD.IADD.U32 R110, R110, 0x1, R146.reuse ;  /* 0x000000016e6ee824 */ /* 0x100fe200078e0092 */
[----:B------:R-:W-:Y:S02]  /*3240*/  IADD3 R159, R135, UR9, RZ ;  /* 0x00000009879f7c10 */ /* 0x000fe4000fffe0ff */
[----:B-1----:R-:W-:Y:S02]  /*3250*/  SHF.L.U32 R124, R150, R131, RZ ;  /* 0x00000083967c7219 */ /* 0x002fe400000006ff */
[--C-:B------:R-:W-:Y:S01]  /*3260*/  @!P0 IMAD.IADD.U32 R97, R97, 0x1, R146.reuse ;  /* 0x0000000161618824 */ /* 0x100fe200078e0092 */
[----:B------:R-:W-:Y:S01]  /*3270*/  FSETP.GEU.AND P0, PT, |R100|, +INF , PT ;  /* 0x7f8000006400780b */ /* 0x000fe20003f0e200 */
[--C-:B------:R-:W-:Y:S01]  /*3280*/  @!P2 IMAD.IADD.U32 R98, R98, 0x1, R146.reuse ;  /* 0x000000016262a824 */ /* 0x100fe200078e0092 */
[----:B------:R-:W-:Y:S02]  /*3290*/  FSETP.GEU.AND P2, PT, |R105|, +INF , PT ;  /* 0x7f8000006900780b */ /* 0x000fe40003f4e200 */
[----:B------:R-:W-:Y:S01]  /*32a0*/  @!P1 IMAD.IADD.U32 R99, R99, 0x1, R146 ;  /* 0x0000000163639824 */ /* 0x000fe200078e0092 */
[----:B------:R-:W-:-:S01]  /*32b0*/  FSETP.GEU.AND P1, PT, |R106|, +INF , PT ;  /* 0x7f8000006a00780b */ /* 0x000fc20003f2e200 */
[C---:B------:R-:W-:Y:S01]  /*32c0*/  HMMA.1688.F32.TF32 R4, R92.reuse, R96, R4 ;  /* 0x000000605c04723c */ /* 0x040fe20000081004 */
[--C-:B------:R-:W-:Y:S01]  /*32d0*/  @!P3 IMAD.IADD.U32 R104, R104, 0x1, R146.reuse ;  /* 0x000000016868b824 */ /* 0x100fe200078e0092 */
[----:B------:R-:W-:Y:S02]  /*32e0*/  LOP3.LUT P3, RZ, R124, R139, RZ, 0xc0, !PT ;  /* 0x0000008b7cff7212 */ /* 0x000fe4000786c0ff */
[----:B------:R-:W-:Y:S02]  /*32f0*/  FSETP.GEU.AND P5, PT, |R111|, +INF , PT ;  /* 0x7f8000006f00780b */ /* 0x000fe40003fae200 */
[----:B--2---:R-:W-:Y:S01]  /*3300*/  SHF.L.U32 R117, R150, R137, RZ ;  /* 0x0000008996757219 */ /* 0x004fe200000006ff */
[--C-:B------:R-:W-:Y:S01]  /*3310*/  @!P0 IMAD.IADD.U32 R100, R100, 0x1, R146.reuse ;  /* 0x0000000164648824 */ /* 0x100fe200078e0092 */
[C---:B------:R-:W-:Y:S01]  /*3320*/  HMMA.1688.F32.TF32 R8, R92.reuse, R98, R8 ;  /* 0x000000625c08723c */ /* 0x040fe20000081008 */
[----:B------:R-:W-:Y:S02]  /*3330*/  FSETP.GEU.AND P0, PT, |R107|, +INF , PT ;  /* 0x7f8000006b00780b */ /* 0x000fe40003f0e200 */
[----:B------:R-:W-:Y:S01]  /*3340*/  FSETP.GEU.AND P4, PT, |R112|, +INF , PT ;  /* 0x7f8000007000780b */ /* 0x000fe20003f8e200 */
[--C-:B------:R-:W-:Y:S01]  /*3350*/  @!P2 IMAD.IADD.U32 R105, R105, 0x1, R146.reuse ;  /* 0x000000016969a824 */ /* 0x100fe200078e0092 */
[C---:B------:R-:W-:Y:S01]  /*3360*/  LOP3.LUT P2, RZ, R117.reuse, R138, RZ, 0xc0, !PT ;  /* 0x0000008a75ff7212 */ /* 0x040fe2000784c0ff */
[--C-:B------:R-:W-:Y:S01]  /*3370*/  @!P1 IMAD.IADD.U32 R106, R106, 0x1, R146.reuse ;  /* 0x000000016a6a9824 */ /* 0x100fe200078e0092 */
[----:B------:R-:W-:Y:S01]  /*3380*/  LOP3.LUT P1, RZ, R117, R140, RZ, 0xc0, !PT ;  /* 0x0000008c75ff7212 */ /* 0x000fe2000782c0ff */
[C---:B------:R-:W-:Y:S01]  /*3390*/  HMMA.1688.F32.TF32 R12, R92.reuse, R100, R12 ;  /* 0x000000645c0c723c */ /* 0x040fe2000008100c */
[----:B------:R-:W-:Y:S03]  /*33a0*/  PLOP3.LUT P3, PT, P2, P3, PT, 0x2a, 0x0 ;  /* 0x000000000000781c */ /* 0x000fe60001766572 */
[----:B------:R-:W-:Y:S02]  /*33b0*/  IMAD.MOV.U32 R117, RZ, RZ, R3 ;  /* 0x000000ffff757224 */ /* 0x000fe400078e0003 */
[--C-:B------:R-:W-:Y:S01]  /*33c0*/  @!P0 IMAD.IADD.U32 R107, R107, 0x1, R146.reuse ;  /* 0x000000016b6b8824 */ /* 0x100fe200078e0092 */
[----:B------:R-:W-:Y:S01]  /*33d0*/  LOP3.LUT P0, RZ, R124, R141, RZ, 0xc0, !PT ;  /* 0x0000008d7cff7212 */ /* 0x000fe2000780c0ff */
[-C--:B------:R-:W-:Y:S01]  /*33e0*/  HMMA.1688.F32.TF32 R16, R92, R102.reuse, R16 ;  /* 0x000000665c10723c */ /* 0x080fe20000081010 */
[----:B------:R-:W-:Y:S01]  /*33f0*/  IMAD.SHL.U32 R124, R128, 0x10, RZ ;  /* 0x00000010807c7824 */ /* 0x000fe200078e00ff */
[----:B---3--:R-:W-:Y:S02]  /*3400*/  FSETP.GEU.AND P6, PT, |R74|, +INF , PT ;  /* 0x7f8000004a00780b */ /* 0x008fe40003fce200 */
[----:B------:R-:W-:Y:S01]  /*3410*/  PLOP3.LUT P0, PT, P1, P0, PT, 0x2a, 0x0 ;  /* 0x000000000000781c */ /* 0x000fe20000f00572 */
[--C-:B------:R-:W-:Y:S01]  /*3420*/  @!P5 IMAD.IADD.U32 R111, R111, 0x1, R146.reuse ;  /* 0x000000016f6fd824 */ /* 0x100fe200078e0092 */
[----:B------:R-:W-:Y:S01]  /*3430*/  @!PT LDS RZ, [RZ] ;  /* 0x00000000fffff984 */ /* 0x000fe20000000800 */
[----:B------:R-:W-:Y:S01]  /*3440*/  @!PT LDS RZ, [RZ] ;  /* 0x00000000fffff984 */ /* 0x000fe20000000800 */
[----:B------:R-:W-:Y:S01]  /*3450*/  @!PT LDS RZ, [RZ] ;  /* 0x00000000fffff984 */ /* 0x000fe20000000800 */
[----:B------:R1:W-:Y:S01]  /*3460*/  LDGSTS.E.LTC128B.128 [R161], [R116.64], !P3 ;  /* 0x0000000074a17fae */ /* 0x0003e2000d921d52 */
[----:B------:R-:W-:Y:S01]  /*3470*/  LOP3.LUT P2, RZ, R124, 0x10, RZ, 0xc0, !PT ;  /* 0x000000107cff7812 */ /* 0x000fe2000784c0ff */
[C---:B------:R-:W-:Y:S01]  /*3480*/  HMMA.1688.F32.TF32 R20, R104.reuse, R102, R20 ;  /* 0x000000666814723c */ /* 0x040fe20000081014 */
[----:B------:R-:W-:Y:S02]  /*3490*/  FSETP.GEU.AND P1, PT, |R108|, +INF , PT ;  /* 0x7f8000006c00780b */ /* 0x000fe40003f2e200 */
[----:B------:R-:W-:Y:S01]  /*34a0*/  FSETP.GEU.AND P3, PT, |R113|, +INF , PT ;  /* 0x7f8000007100780b */ /* 0x000fe20003f6e200 */
[--C-:B------:R-:W-:Y:S01]  /*34b0*/  @!P4 IMAD.IADD.U32 R112, R112, 0x1, R146.reuse ;  /* 0x000000017070c824 */ /* 0x100fe200078e0092 */
[----:B------:R-:W-:Y:S02]  /*34c0*/  FSETP.GEU.AND P5, PT, |R75|, +INF , PT ;  /* 0x7f8000004b00780b */ /* 0x000fe40003fae200 */
[----:B------:R-:W-:Y:S01]  /*34d0*/  FSETP.GEU.AND P4, PT, |R76|, +INF , PT ;  /* 0x7f8000004c00780b */ /* 0x000fe20003f8e200 */
[C---:B------:R-:W-:Y:S01]  /*34e0*/  HMMA.1688.F32.TF32 R24, R104.reuse, R100, R24 ;  /* 0x000000646818723c */ /* 0x040fe20000081018 */
[----:B------:R2:W-:Y:S01]  /*34f0*/  LDGSTS.E.LTC128B.128 [R159], [R118.64], !P0 ;  /* 0x00000000769f7fae */ /* 0x0005e2000c121d52 */
[----:B------:R-:W-:Y:S02]  /*3500*/  FSETP.GEU.AND P0, PT, |R109|, +INF , PT ;  /* 0x7f8000006d00780b */ /* 0x000fe40003f0e200 */
[--C-:B------:R-:W-:Y:S01]  /*3510*/  @!P6 IMAD.IADD.U32 R74, R74, 0x1, R146.reuse ;  /* 0x000000014a4ae824 */ /* 0x100fe200078e0092 */
[----:B------:R-:W-:Y:S01]  /*3520*/  FSETP.GEU.AND P6, PT, |R69|, +INF , PT ;  /* 0x7f8000004500780b */ /* 0x000fe20003fce200 */
[--C-:B------:R-:W-:Y:S01]  /*3530*/  @!P1 IMAD.IADD.U32 R108, R108, 0x1, R146.reuse ;  /* 0x000000016c6c9824 */ /* 0x100fe200078e0092 */
[----:B------:R-:W-:Y:S01]  /*3540*/  FSETP.GEU.AND P1, PT, |R115|, +INF , PT ;  /* 0x7f8000007300780b */ /* 0x000fe20003f2e200 */
[C---:B------:R-:W-:Y:S01]  /*3550*/  HMMA.1688.F32.TF32 R28, R104.reuse, R98, R28 ;  /* 0x00000062681c723c */ /* 0x040fe2000008101c */
[----:B------:R2:W-:Y:S01]  /*3560*/  LDGSTS.E.BYPASS.LTC128B.128 [R157+0x6000], [R154.64], P2 ;  /* 0x060000009a9d7fae */ /* 0x0005e20009101d52 */
[----:B------:R-:W-:Y:S02]  /*3570*/  FSETP.GEU.AND P2, PT, |R114|, +INF , PT ;  /* 0x7f8000007200780b */ /* 0x000fe40003f4e200 */
[--C-:B------:R-:W-:Y:S01]  /*3580*/  @!P3 IMAD.IADD.U32 R113, R113, 0x1, R146.reuse ;  /* 0x000000017171b824 */ /* 0x100fe200078e0092 */
[----:B------:R-:W-:Y:S01]  /*3590*/  FSETP.GEU.AND P3, PT, |R77|, +INF , PT ;  /* 0x7f8000004d00780b */ /* 0x000fe20003f6e200 */
[--C-:B------:R-:W-:Y:S01]  /*35a0*/  @!P5 IMAD.IADD.U32 R75, R75, 0x1, R146.reuse ;  /* 0x000000014b4bd824 */ /* 0x100fe200078e0092 */
[----:B------:R-:W-:Y:S01]  /*35b0*/  FSETP.GEU.AND P5, PT, |R70|, +INF , PT ;  /* 0x7f8000004600780b */ /* 0x000fe20003fae200 */
[-C--:B------:R-:W-:Y:S01]  /*35c0*/  HMMA.1688.F32.TF32 R32, R104, R96.reuse, R32 ;  /* 0x000000606820723c */ /* 0x080fe20000081020 */
[--C-:B------:R-:W-:Y:S03]  /*35d0*/  @!P0 IMAD.IADD.U32 R109, R109, 0x1, R146.reuse ;  /* 0x000000016d6d8824 */ /* 0x100fe600078e0092 */
[----:B------:R-:W-:Y:S01]  /*35e0*/  IADD3 R124, P0, R154, c[0x0][0x238], RZ ;  /* 0x00008e009a7c7a10 */ /* 0x000fe20007f1e0ff */
[--C-:B------:R-:W-:Y:S01]  /*35f0*/  @!P1 IMAD.IADD.U32 R115, R115, 0x1, R146.reuse ;  /* 0x0000000173739824 */ /* 0x100fe200078e0092 */
[----:B------:R-:W-:Y:S01]  /*3600*/  FSETP.GEU.AND P1, PT, |R72|, +INF , PT ;  /* 0x7f8000004800780b */ /* 0x000fe20003f2e200 */
[--C-:B------:R-:W-:Y:S01]  /*3610*/  @!P2 IMAD.IADD.U32 R114, R114, 0x1, R146.reuse ;  /* 0x000000017272a824 */ /* 0x100fe200078e0092 */
[C---:B------:R-:W-:Y:S01]  /*3620*/  HMMA.1688.F32.TF32 R36, R108.reuse, R96, R36 ;  /* 0x000000606c24723c */ /* 0x040fe20000081024 */
[----:B-1----:R-:W-:Y:S02]  /*3630*/  IADD3.X R117, R155, c[0x0][0x23c], RZ, P0, !PT ;  /* 0x00008f009b757a10 */ /* 0x002fe400007fe4ff */
[----:B------:R-:W-:Y:S01]  /*3640*/  FSETP.GEU.AND P0, PT, |R73|, +INF , PT ;  /* 0x7f8000004900780b */ /* 0x000fe20003f0e200 */
[--C-:B------:R-:W-:Y:S01]  /*3650*/  @!P4 IMAD.IADD.U32 R76, R76, 0x1, R146.reuse ;  /* 0x000000014c4cc824 */ /* 0x100fe200078e0092 */
[----:B------:R-:W-:Y:S01]  /*3660*/  FSETP.GEU.AND P2, PT, |R78|, +INF , PT ;  /* 0x7f8000004e00780b */ /* 0x000fe20003f4e200 */
[--C-:B------:R-:W-:Y:S01]  /*3670*/  @!P3 IMAD.IADD.U32 R77, R77, 0x1, R146.reuse ;  /* 0x000000014d4db824 */ /* 0x100fe200078e0092 */
[----:B------:R-:W-:Y:S01]  /*3680*/  FSETP.GEU.AND P4, PT, |R71|, +INF , PT ;  /* 0x7f8000004700780b */ /* 0x000fe20003f8e200 */
[C---:B------:R-:W-:Y:S01]  /*3690*/  HMMA.1688.F32.TF32 R40, R108.reuse, R98, R40 ;  /* 0x000000626c28723c */ /* 0x040fe20000081028 */
[----:B------:R-:W-:Y:S03]  /*36a0*/  FSETP.GEU.AND P3, PT, |R80|, +INF , PT ;  /* 0x7f8000005000780b */ /* 0x000fe60003f6e200 */
[--C-:B------:R-:W-:Y:S01]  /*36b0*/  @!P1 IMAD.IADD.U32 R72, R72, 0x1, R146.reuse ;  /* 0x0000000148489824 */ /* 0x100fe200078e0092 */
[----:B------:R-:W-:Y:S01]  /*36c0*/  FSETP.GEU.AND P1, PT, |R79|, +INF , PT ;  /* 0x7f8000004f00780b */ /* 0x000fe20003f2e200 */
[--C-:B------:R-:W-:Y:S01]  /*36d0*/  @!P6 IMAD.IADD.U32 R69, R69, 0x1, R146.reuse ;  /* 0x000000014545e824 */ /* 0x100fe200078e0092 */
[----:B------:R-:W-:Y:S01]  /*36e0*/  FSETP.GEU.AND P6, PT, |R86|, +INF , PT ;  /* 0x7f8000005600780b */ /* 0x000fe20003fce200 */
[C---:B------:R-:W-:Y:S01]  /*36f0*/  HMMA.1688.F32.TF32 R44, R108.reuse, R100, R44 ;  /* 0x000000646c2c723c */ /* 0x040fe2000008102c */
[--C-:B------:R-:W-:Y:S01]  /*3700*/  @!P0 IMAD.IADD.U32 R73, R73, 0x1, R146.reuse ;  /* 0x0000000149498824 */ /* 0x100fe200078e0092 */
[----:B------:R-:W-:Y:S02]  /*3710*/  FSETP.GEU.AND P0, PT, |R68|, +INF , PT ;  /* 0x7f8000004400780b */ /* 0x000fe40003f0e200 */
[--C-:B------:R-:W-:Y:S01]  /*3720*/  @!P2 IMAD.IADD.U32 R78, R78, 0x1, R146.reuse ;  /* 0x000000014e4ea824 */ /* 0x100fe200078e0092 */
[----:B------:R-:W-:Y:S01]  /*3730*/  FSETP.GEU.AND P2, PT, |R81|, +INF , PT ;  /* 0x7f8000005100780b */ /* 0x000fe20003f4e200 */
[--C-:B------:R-:W-:Y:S01]  /*3740*/  @!P5 IMAD.IADD.U32 R70, R70, 0x1, R146.reuse ;  /* 0x000000014646d824 */ /* 0x100fe200078e0092 */
[----:B------:R-:W-:Y:S01]  /*3750*/  FSETP.GEU.AND P5, PT, |R87|, +INF , PT ;  /* 0x7f8000005700780b */ /* 0x000fe20003fae200 */
[-C--:B------:R-:W-:Y:S01]  /*3760*/  HMMA.1688.F32.TF32 R48, R108, R102.reuse, R48 ;  /* 0x000000666c30723c */ /* 0x080fe20000081030 */
[--C-:B------:R-:W-:Y:S01]  /*3770*/  @!P4 IMAD.IADD.U32 R71, R71, 0x1, R146.reuse ;  /* 0x000000014747c824 */ /* 0x100fe200078e0092 */
[----:B------:R-:W-:Y:S02]  /*3780*/  FSETP.GEU.AND P4, PT, |R88|, +INF , PT ;  /* 0x7f8000005800780b */ /* 0x000fe40003f8e200 */
        /* <DEDUP_REMOVED lines=9> */
[--C-:B------:R-:W-:Y:S02]  /*3820*/  @!P6 IMAD.IADD.U32 R86, R86, 0x1, R146.reuse ;  /* 0x000000015656e824 */ /* 0x100fe400078e0092 */
[C---:B------:R-:W-:Y:S01]  /*3830*/  HMMA.1688.F32.TF32 R56, R112.reuse, R100, R56 ;  /* 0x000000647038723c */ /* 0x040fe20000081038 */
[--C-:B------:R-:W-:Y:S03]  /*3840*/  @!P5 IMAD.IADD.U32 R87, R87, 0x1, R146.reuse ;  /* 0x000000015757d824 */ /* 0x100fe600078e0092 */
[--C-:B------:R-:W-:Y:S01]  /*3850*/  @!P1 IMAD.IADD.U32 R82, R82, 0x1, R146.reuse ;  /* 0x0000000152529824 */ /* 0x100fe200078e0092 */
[----:B------:R-:W-:Y:S01]  /*3860*/  FSETP.GEU.AND P1, PT, |R84|, +INF , PT ;  /* 0x7f8000005400780b */ /* 0x000fe20003f2e200 */
[--C-:B------:R-:W-:Y:S02]  /*3870*/  @!P4 IMAD.IADD.U32 R88, R88, 0x1, R146.reuse ;  /* 0x000000015858c824 */ /* 0x100fe400078e0092 */
[C---:B------:R-:W-:Y:S01]  /*3880*/  HMMA.1688.F32.TF32 R60, R112.reuse, R98, R60 ;  /* 0x00000062703c723c */ /* 0x040fe2000008103c */
[--C-:B------:R-:W-:Y:S01]  /*3890*/  @!P0 IMAD.IADD.U32 R83, R83, 0x1, R146.reuse ;  /* 0x0000000153538824 */ /* 0x100fe200078e0092 */
[----:B------:R-:W-:Y:S02]  /*38a0*/  FSETP.GEU.AND P0, PT, |R85|, +INF , PT ;  /* 0x7f8000005500780b */ /* 0x000fe40003f0e200 */
[--C-:B------:R-:W-:Y:S02]  /*38b0*/  @!P3 IMAD.IADD.U32 R89, R89, 0x1, R146.reuse ;  /* 0x000000015959b824 */ /* 0x100fe400078e0092 */
[--C-:B------:R-:W-:Y:S02]  /*38c0*/  @!P2 IMAD.IADD.U32 R90, R90, 0x1, R146.reuse ;  /* 0x000000015a5aa824 */ /* 0x100fe400078e0092 */
[----:B------:R-:W-:Y:S04]  /*38d0*/  HMMA.1688.F32.TF32 R64, R112, R96, R64 ;  /* 0x000000607040723c */ /* 0x000fe80000081040 */
[--C-:B------:R-:W-:Y:S01]  /*38e0*/  @!P1 IMAD.IADD.U32 R84, R84, 0x1, R146.reuse ;  /* 0x0000000154549824 */ /* 0x100fe200078e0092 */
[----:B------:R-:W-:Y:S02]  /*38f0*/  FSETP.GEU.AND P1, PT, |R91|, +INF , PT ;  /* 0x7f8000005b00780b */ /* 0x000fe40003f2e200 */
[--C-:B------:R-:W-:Y:S01]  /*3900*/  @!P0 IMAD.IADD.U32 R85, R85, 0x1, R146.reuse ;  /* 0x0000000155558824 */ /* 0x100fe200078e0092 */
[----:B------:R-:W-:Y:S01]  /*3910*/  ISETP.GT.AND P0, PT, R153, -0x1, PT ;  /* 0xffffffff9900780c */ /* 0x000fe20003f04270 */
[----:B------:R-:W-:Y:S09]  /*3920*/  IMAD.MOV.U32 R153, RZ, RZ, R125 ;  /* 0x000000ffff997224 */ /* 0x000ff200078e007d */
[----:B------:R-:W-:Y:S03]  /*3930*/  @!P1 IMAD.IADD.U32 R91, R91, 0x1, R146 ;  /* 0x000000015b5b9824 */ /* 0x000fe600078e0092 */
[----:B------:R-:W-:-:S05]  /*3940*/  @P0 BRA `(.L_x_319) ;  /* 0xfffff0b000000947 */ /* 0x000fca000383ffff */
.L_x_318:
[----:B------:R-:W0:Y:S01]  /*3950*/  LDGDEPBAR ;  /* 0x00000000000079af */ /* 0x000e220000000000 */
[----:B------:R-:W-:-:S03]  /*3960*/  ISETP.NE.U32.AND P0, PT, RZ, c[0x0][0x300], PT ;  /* 0x0000c000ff007a0c */ /* 0x000fc60003f05070 */
[----:B------:R-:W0:Y:S01]  /*3970*/  LDGDEPBAR ;  /* 0x00000000000079af */ /* 0x000e220000000000 */
[----:B------:R-:W-:Y:S01]  /*3980*/  ISETP.NE.AND.EX P0, PT, RZ, c[0x0][0x304], PT, P0 ;  /* 0x0000c100ff007a0c */ /* 0x000fe20003f05300 */
[----:B------:R-:W-:-:S04]  /*3990*/  DEPBAR.LE SB0, 0x0 ;  /* 0x000080000000791a */ /* 0x000fc80000000000 */
[----:B------:R-:W-:Y:S08]  /*39a0*/  BAR.SYNC.DEFER_BLOCKING 0x0 ;  /* 0x0000000000007b1d */ /* 0x000ff00000010000 */
[----:B------:R-:W-:Y:S05]  /*39b0*/  @!P0 BRA `(.L_x_320) ;  /* 0x0000008000008947 */ /* 0x000fea0003800000 */
[----:B----4-:R-:W-:Y:S02]  /*39c0*/  IMAD.MOV.U32 R86, RZ, RZ, c[0x0][0x300] ;  /* 0x0000c000ff567624 */ /* 0x010fe400078e00ff */
[----:B------:R-:W-:-:S06]  /*39d0*/  IMAD.MOV.U32 R87, RZ, RZ, c[0x0][0x304] ;  /* 0x0000c100ff577624 */ /* 0x000fcc00078e00ff */
[----:B------:R-:W4:Y:S02]  /*39e0*/  LDG.E.64 R86, [R86.64] ;  /* 0x0000001256567981 */ /* 0x000f24000c1e1b00 */
[----:B----4-:R-:W-:-:S04]  /*39f0*/  ISETP.NE.U32.AND P0, PT, R86, RZ, PT ;  /* 0x000000ff5600720c */ /* 0x010fc80003f05070 */
[----:B------:R-:W-:-:S13]  /*3a00*/  ISETP.NE.AND.EX P0, PT, R87, RZ, PT, P0 ;  /* 0x000000ff5700720c */ /* 0x000fda0003f05300 */
[----:B------:R-:W-:Y:S05]  /*3a10*/  @!P0 BRA `(.L_x_320) ;  /* 0x0000002000008947 */ /* 0x000fea0003800000 */
[----:B------:R4:W5:Y:S01]  /*3a20*/  LD.E R86, [R86.64] ;  /* 0x0000001256567980 */ /* 0x000962000c101900 */
[----:B------:R-:W-:Y:S05]  /*3a30*/  BRA `(.L_x_321) ;  /* 0x0000008000007947 */ /* 0x000fea0003800000 */
.L_x_320:
[----:B------:R-:W-:-:S04]  /*3a40*/  ISETP.NE.U32.AND P0, PT, RZ, c[0x0][0x2f0], PT ;  /* 0x0000bc00ff007a0c */ /* 0x000fc80003f05070 */
[----:B------:R-:W-:-:S13]  /*3a50*/  ISETP.NE.AND.EX P0, PT, RZ, c[0x0][0x2f4], PT, P0 ;  /* 0x0000bd00ff007a0c */ /* 0x000fda0003f05300 */
[----:B------:R-:W-:Y:S05]  /*3a60*/  @!P0 BRA `(.L_x_322) ;  /* 0x0000004000008947 */ /* 0x000fea0003800000 */
[----:B----4-:R-:W-:Y:S02]  /*3a70*/  MOV R86, c[0x0][0x2f0] ;  /* 0x0000bc0000567a02 */ /* 0x010fe40000000f00 */
[----:B------:R-:W-:-:S05]  /*3a80*/  MOV R87, c[0x0][0x2f4] ;  /* 0x0000bd0000577a02 */ /* 0x000fca0000000f00 */
[----:B------:R4:W5:Y:S01]  /*3a90*/  LDG.E R86, [R86.64] ;  /* 0x0000001256567981 */ /* 0x000962000c1e1900 */
[----:B------:R-:W-:Y:S05]  /*3aa0*/  BRA `(.L_x_321) ;  /* 0x0000001000007947 */ /* 0x000fea0003800000 */
.L_x_322:
[----:B----4-:R-:W-:Y:S02]  /*3ab0*/  MOV R86, c[0x0][0x2e8] ;  /* 0x0000ba0000567a02 */ /* 0x010fe40000000f00 */
.L_x_321:
[----:B------:R-:W-:-:S04]  /*3ac0*/  ISETP.NE.U32.AND P0, PT, RZ, c[0x0][0x308], PT ;  /* 0x0000c200ff007a0c */ /* 0x000fc80003f05070 */
[----:B------:R-:W-:-:S13]  /*3ad0*/  ISETP.NE.AND.EX P0, PT, RZ, c[0x0][0x30c], PT, P0 ;  /* 0x0000c300ff007a0c */ /* 0x000fda0003f05300 */
[----:B------:R-:W-:Y:S05]  /*3ae0*/  @!P0 BRA `(.L_x_323) ;  /* 0x0000008000008947 */ /* 0x000fea0003800000 */
[----:B------:R-:W-:Y:S02]  /*3af0*/  IMAD.MOV.U32 R2, RZ, RZ, c[0x0][0x308] ;  /* 0x0000c200ff027624 */ /* 0x000fe400078e00ff */
[----:B------:R-:W-:-:S06]  /*3b00*/  IMAD.MOV.U32 R3, RZ, RZ, c[0x0][0x30c] ;  /* 0x0000c300ff037624 */ /* 0x000fcc00078e00ff */
[----:B----4-:R-:W4:Y:S02]  /*3b10*/  LDG.E.64 R2, [R2.64] ;  /* 0x0000001202027981 */ /* 0x010f24000c1e1b00 */
[----:B----4-:R-:W-:-:S04]  /*3b20*/  ISETP.NE.U32.AND P0, PT, R2, RZ, PT ;  /* 0x000000ff0200720c */ /* 0x010fc80003f05070 */
[----:B------:R-:W-:-:S13]  /*3b30*/  ISETP.NE.AND.EX P0, PT, R3, RZ, PT, P0 ;  /* 0x000000ff0300720c */ /* 0x000fda0003f05300 */
[----:B------:R-:W-:Y:S05]  /*3b40*/  @!P0 BRA `(.L_x_323) ;  /* 0x0000002000008947 */ /* 0x000fea0003800000 */
[----:B-1----:R1:W5:Y:S01]  /*3b50*/  LD.E R91, [R2.64] ;  /* 0x00000012025b7980 */ /* 0x002362000c101900 */
[----:B------:R-:W-:Y:S05]  /*3b60*/  BRA `(.L_x_324) ;  /* 0x0000008000007947 */ /* 0x000fea0003800000 */
.L_x_323:
[----:B------:R-:W-:-:S04]  /*3b70*/  ISETP.NE.U32.AND P0, PT, RZ, c[0x0][0x2f8], PT ;  /* 0x0000be00ff007a0c */ /* 0x000fc80003f05070 */
[----:B------:R-:W-:-:S13]  /*3b80*/  ISETP.NE.AND.EX P0, PT, RZ, c[0x0][0x2fc], PT, P0 ;  /* 0x0000bf00ff007a0c */ /* 0x000fda0003f05300 */
[----:B------:R-:W-:Y:S05]  /*3b90*/  @!P0 BRA `(.L_x_325) ;  /* 0x0000004000008947 */ /* 0x000fea0003800000 */
[----:B------:R-:W-:Y:S02]  /*3ba0*/  MOV R2, c[0x0][0x2f8] ;  /* 0x0000be0000027a02 */ /* 0x000fe40000000f00 */
[----:B------:R-:W-:-:S05]  /*3bb0*/  MOV R3, c[0x0][0x2fc] ;  /* 0x0000bf0000037a02 */ /* 0x000fca0000000f00 */
[----:B-1----:R1:W5:Y:S01]  /*3bc0*/  LDG.E R91, [R2.64] ;  /* 0x00000012025b7981 */ /* 0x002362000c1e1900 */
[----:B------:R-:W-:Y:S05]  /*3bd0*/  BRA `(.L_x_324) ;  /* 0x0000001000007947 */ /* 0x000fea0003800000 */
.L_x_325:
[----:B-1----:R-:W-:Y:S02]  /*3be0*/  MOV R91, c[0x0][0x2ec] ;  /* 0x0000bb00005b7a02 */ /* 0x002fe40000000f00 */
.L_x_324:
[----:B------:R-:W1:Y:S01]  /*3bf0*/  S2R R85, SR_CTAID.X ;  /* 0x0000000000557919 */ /* 0x000e620000002500 */
[----:B------:R-:W4:Y:S01]  /*3c00*/  S2UR UR5, SR_CTAID.Y ;  /* 0x00000000000579c3 */ /* 0x000f220000002600 */
[----:B-1----:R-:W-:Y:S01]  /*3c10*/  IMAD.MOV.U32 R2, RZ, RZ, -0x1 ;  /* 0xffffffffff027424 */ /* 0x002fe200078e00ff */
[----:B------:R-:W-:Y:S01]  /*3c20*/  ULDC UR4, c[0x0][0x1c0] ;  /* 0x0000700000047ab9 */ /* 0x000fe20000000800 */
[----:B------:R-:W-:Y:S01]  /*3c30*/  IMAD.MOV.U32 R3, RZ, RZ, c[0x0][0x1b0] ;  /* 0x00006c00ff037624 */ /* 0x000fe200078e00ff */
[----:B------:R-:W-:Y:S01]  /*3c40*/  MOV R88, 0x4 ;  /* 0x0000000400587802 */ /* 0x000fe20000000f00 */
[----:B--2---:R-:W-:Y:S01]  /*3c50*/  IMAD.MOV.U32 R75, RZ, RZ, -0x1 ;  /* 0xffffffffff4b7424 */ /* 0x004fe200078e00ff */
[----:B------:R-:W-:Y:S02]  /*3c60*/  SHF.L.U32 R2, R2, c[0x0][0x1c0], RZ ;  /* 0x0000700002027a19 */ /* 0x000fe400000006ff */
[----:B------:R-:W-:-:S02]  /*3c70*/  ISETP.GE.AND P5, PT, R3, 0x2, PT ;  /* 0x000000020300780c */ /* 0x000fc40003fa6270 */
[----:B------:R-:W-:Y:S02]  /*3c80*/  MOV R74, c[0x0][0x318] ;  /* 0x0000c600004a7a02 */ /* 0x000fe40000000f00 */
[----:B------:R-:W-:Y:S01]  /*3c90*/  LOP3.LUT R69, R85, R2, RZ, 0x30, !PT ;  /* 0x0000000255457212 */ /* 0x000fe200078e30ff */
[----:B------:R-:W-:Y:S01]  /*3ca0*/  IMAD.MOV.U32 R2, RZ, RZ, c[0x0][0x318] ;  /* 0x0000c600ff027624 */ /* 0x000fe200078e00ff */
[----:B----4-:R-:W-:Y:S01]  /*3cb0*/  USHF.L.U32 UR4, UR5, UR4, URZ ;  /* 0x0000000405047299 */ /* 0x010fe2000800063f */
[----:B------:R-:W-:-:S03]  /*3cc0*/  SHF.R.S32.HI R85, RZ, c[0x0][0x1c0], R85 ;  /* 0x00007000ff557a19 */ /* 0x000fc60000011455 */
[C---:B------:R-:W-:Y:S02]  /*3cd0*/  ISETP.NE.OR P0, PT, R2.reuse, 0x1, !P5 ;  /* 0x000000010200780c */ /* 0x040fe40006f05670 */
[----:B------:R-:W-:Y:S02]  /*3ce0*/  IADD3 R69, R69, UR4, RZ ;  /* 0x0000000445457c10 */ /* 0x000fe4000fffe0ff */
[----:B------:R-:W-:-:S03]  /*3cf0*/  ISETP.NE.AND P4, PT, R2, 0x1, PT ;  /* 0x000000010200780c */ /* 0x000fc60003f85270 */
[----:B------:R-:W-:-:S04]  /*3d00*/  IMAD R89, R69, c[0x0][0x1a8], R85 ;  /* 0x00006a0045597a24 */ /* 0x000fc800078e0255 */
[----:B------:R-:W-:Y:S02]  /*3d10*/  IMAD.WIDE R88, R89, R88, c[0x0][0x310] ;  /* 0x0000c40059587625 */ /* 0x000fe400078e0258 */
[----:B------:R-:W-:Y:S05]  /*3d20*/  @P0 BRA `(.L_x_326) ;  /* 0x000000b000000947 */ /* 0x000fea0003800000 */
[----:B------:R-:W1:Y:S01]  /*3d30*/  S2R R2, SR_TID.X ;  /* 0x0000000000027919 */ /* 0x000e620000002100 */
[----:B------:R-:W-:Y:S01]  /*3d40*/  BSSY B0, `(.L_x_327) ;  /* 0x0000006000007945 */ /* 0x000fe20003800000 */
[----:B------:R-:W-:Y:S02]  /*3d50*/  MOV R75, 0xffffffff ;  /* 0xffffffff004b7802 */ /* 0x000fe40000000f00 */
[----:B-1----:R-:W-:-:S13]  /*3d60*/  ISETP.GT.AND P0, PT, R2, RZ, PT ;  /* 0x000000ff0200720c */ /* 0x002fda0003f04270 */
[----:B------:R-:W-:Y:S05]  /*3d70*/  @P0 BRA `(.L_x_328) ;  /* 0x0000002000000947 */ /* 0x000fea0003800000 */
[----:B------:R-:W2:Y:S02]  /*3d80*/  LDG.E.STRONG.GPU R75, [R88.64] ;  /* 0x00000012584b7981 */ /* 0x000ea4000c1ef900 */
[----:B--2---:R-:W-:-:S05]  /*3d90*/  CCTL.IVALL ;  /* 0x00000000ff00798f */ /* 0x004fca0002000000 */
.L_x_328:
[----:B------:R-:W-:Y:S05]  /*3da0*/  BSYNC B0 ;  /* 0x0000000000007941 */ /* 0x000fea0003800000 */
.L_x_327:
[----:B------:R-:W-:Y:S01]  /*3db0*/  ISETP.NE.AND P0, PT, R0, RZ, PT ;  /* 0x000000ff0000720c */ /* 0x000fe20003f05270 */
[----:B------:R-:W-:-:S03]  /*3dc0*/  IMAD.MOV.U32 R74, RZ, RZ, 0x1 ;  /* 0x00000001ff4a7424 */ /* 0x000fc600078e00ff */
[----:B-----5:R-:W-:Y:S02]  /*3dd0*/  FSEL R91, R91, 1, !P0 ;  /* 0x3f8000005b5b7808 */ /* 0x020fe40004000000 */
.L_x_326:
[----:B------:R-:W1:Y:S01]  /*3de0*/  S2R R2, SR_TID.X ;  /* 0x0000000000027919 */ /* 0x000e620000002100 */
[----:B------:R-:W-:Y:S01]  /*3df0*/  ISETP.GT.AND P3, PT, R3, 0x1, PT ;  /* 0x000000010300780c */ /* 0x000fe20003f64270 */
[----:B------:R-:W-:Y:S01]  /*3e00*/  ULEA UR15, UR16, UR15, 0x1 ;  /* 0x0000000f100f7291 */ /* 0x000fe2000f8e083f */
[----:B------:R-:W-:Y:S01]  /*3e10*/  ISETP.NE.U32.AND P6, PT, RZ, c[0x0][0x2e0], PT ;  /* 0x0000b800ff007a0c */ /* 0x000fe20003fc5070 */
[----:B------:R-:W-:Y:S01]  /*3e20*/  USHF.L.U32 UR14, UR14, 0x4, URZ ;  /* 0x000000040e0e7899 */ /* 0x000fe2000800063f */
[----:B------:R-:W-:Y:S01]  /*3e30*/  IMAD.MOV.U32 R96, RZ, RZ, c[0x0][0x260] ;  /* 0x00009800ff607624 */ /* 0x000fe200078e00ff */
[----:B------:R-:W-:Y:S01]  /*3e40*/  USHF.L.U32 UR15, UR15, 0x3, URZ ;  /* 0x000000030f0f7899 */ /* 0x000fe2000800063f */
[----:B------:R-:W-:Y:S02]  /*3e50*/  IMAD.MOV.U32 R90, RZ, RZ, c[0x0][0x278] ;  /* 0x00009e00ff5a7624 */ /* 0x000fe400078e00ff */
[----:B------:R-:W-:Y:S01]  /*3e60*/  IMAD.MOV.U32 R87, RZ, RZ, c[0x0][0x27c] ;  /* 0x00009f00ff577624 */ /* 0x000fe200078e00ff */
[----:B------:R-:W-:Y:S01]  /*3e70*/  UIMAD UR14, UR15, 0x24, UR14 ;  /* 0x000000240f0e78a4 */ /* 0x000fe2000f8e020e */
[----:B-1----:R-:W-:-:S02]  /*3e80*/  SHF.R.S32.HI R79, RZ, 0x1f, R2 ;  /* 0x0000001fff4f7819 */ /* 0x002fc40000011402 */
[----:B------:R-:W-:Y:S02]  /*3e90*/  LOP3.LUT R76, R2, 0x3, RZ, 0xc0, !PT ;  /* 0x00000003024c7812 */ /* 0x000fe400078ec0ff */
[CC--:B------:R-:W-:Y:S02]  /*3ea0*/  LEA.HI R73, R79.reuse, R2.reuse, RZ, 0x5 ;  /* 0x000000024f497211 */ /* 0x0c0fe400078f28ff */
[----:B------:R-:W-:Y:S02]  /*3eb0*/  LEA.HI R79, R79, R2, RZ, 0x7 ;  /* 0x000000024f4f7211 */ /* 0x000fe400078f38ff */
[----:B------:R-:W-:Y:S02]  /*3ec0*/  SHF.R.S32.HI R72, RZ, 0x5, R73 ;  /* 0x00000005ff487819 */ /* 0x000fe40000011449 */
[----:B------:R-:W-:Y:S02]  /*3ed0*/  LOP3.LUT R73, R73, 0xffffffe0, RZ, 0xc0, !PT ;  /* 0xffffffe049497812 */ /* 0x000fe400078ec0ff */
[----:B------:R-:W-:-:S02]  /*3ee0*/  SHF.R.S32.HI R71, RZ, 0x1f, R72 ;  /* 0x0000001fff477819 */ /* 0x000fc40000011448 */
[----:B------:R-:W-:Y:S01]  /*3ef0*/  LOP3.LUT R77, R79, 0xffffff80, RZ, 0xc0, !PT ;  /* 0xffffff804f4d7812 */ /* 0x000fe200078ec0ff */
[----:B------:R-:W-:Y:S01]  /*3f00*/  IMAD.IADD R70, R2, 0x1, -R73 ;  /* 0x0000000102467824 */ /* 0x000fe200078e0a49 */
[----:B------:R-:W-:Y:S02]  /*3f10*/  LEA.HI R71, R71, R72, RZ, 0x2 ;  /* 0x0000004847477211 */ /* 0x000fe400078f10ff */
[----:B------:R-:W-:Y:S02]  /*3f20*/  SHF.R.S32.HI R79, RZ, 0x7, R79 ;  /* 0x00000007ff4f7819 */ /* 0x000fe4000001144f */
[----:B------:R-:W-:Y:S02]  /*3f30*/  SHF.R.S32.HI R73, RZ, 0x1f, R70 ;  /* 0x0000001fff497819 */ /* 0x000fe40000011446 */
[----:B------:R-:W-:Y:S02]  /*3f40*/  LOP3.LUT R71, R71, 0xfffffffc, RZ, 0xc0, !PT ;  /* 0xfffffffc47477812 */ /* 0x000fe400078ec0ff */
[----:B------:R-:W-:-:S03]  /*3f50*/  LEA.HI R68, R73, R70, RZ, 0x4 ;  /* 0x0000004649447211 */ /* 0x000fc600078f20ff */
[----:B------:R-:W-:Y:S01]  /*3f60*/  IMAD.IADD R72, R72, 0x1, -R71 ;  /* 0x0000000148487824 */ /* 0x000fe200078e0a47 */
[C---:B------:R-:W-:Y:S02]  /*3f70*/  LOP3.LUT R71, R68.reuse, 0x3ffffff0, RZ, 0xc0, !PT ;  /* 0x3ffffff044477812 */ /* 0x040fe400078ec0ff */
[----:B------:R-:W-:Y:S02]  /*3f80*/  LEA.HI.SX32 R68, R68, R77, 0x1c ;  /* 0x0000004d44447211 */ /* 0x000fe400078fe2ff */
[----:B------:R-:W-:Y:S01]  /*3f90*/  LEA.HI R73, R72, R72, RZ, 0x1 ;  /* 0x0000004848497211 */ /* 0x000fe200078f08ff */
[----:B------:R-:W-:Y:S01]  /*3fa0*/  IMAD.IADD R70, R70, 0x1, -R71 ;  /* 0x0000000146467824 */ /* 0x000fe200078e0a47 */
[----:B------:R-:W-:Y:S02]  /*3fb0*/  LOP3.LUT R77, R2, 0x1f, RZ, 0xc0, !PT ;  /* 0x0000001f024d7812 */ /* 0x000fe400078ec0ff */
[----:B------:R-:W-:Y:S01]  /*3fc0*/  LOP3.LUT R71, R73, 0x3ffffffe, RZ, 0xc0, !PT ;  /* 0x3ffffffe49477812 */ /* 0x000fe200078ec0ff */
[----:B------:R-:W-:Y:S01]  /*3fd0*/  IMAD.SHL.U32 R70, R70, 0x4, RZ ;  /* 0x0000000446467824 */ /* 0x000fe200078e00ff */
[----:B------:R-:W-:-:S02]  /*3fe0*/  SHF.R.S32.HI R73, RZ, 0x1, R73 ;  /* 0x00000001ff497819 */ /* 0x000fc40000011449 */
[----:B------:R-:W-:Y:S01]  /*3ff0*/  SHF.R.U32.HI R77, RZ, 0x2, R77 ;  /* 0x00000002ff4d7819 */ /* 0x000fe2000001164d */
[----:B------:R-:W-:Y:S02]  /*4000*/  IMAD.IADD R71, R72, 0x1, -R71 ;  /* 0x0000000148477824 */ /* 0x000fe400078e0a47 */
[----:B------:R-:W-:Y:S02]  /*4010*/  IMAD R72, R73, 0x40, R68 ;  /* 0x0000004049487824 */ /* 0x000fe400078e0244 */
[----:B------:R-:W-:Y:S02]  /*4020*/  IMAD R69, R69, 0x40, R70 ;  /* 0x0000004045457824 */ /* 0x000fe400078e0246 */
[----:B------:R-:W-:Y:S02]  /*4030*/  IMAD R72, R71, 0x4, R72 ;  /* 0x0000000447487824 */ /* 0x000fe400078e0248 */
[----:B------:R-:W-:Y:S01]  /*4040*/  IMAD R68, R79, -0x70, R68 ;  /* 0xffffff904f447824 */ /* 0x000fe200078e0244 */
[----:B------:R-:W-:Y:S01]  /*4050*/  ISETP.GE.AND P2, PT, R69, c[0x0][0x178], PT ;  /* 0x00005e0045007a0c */ /* 0x000fe20003f46270 */
[----:B------:R-:W-:-:S02]  /*4060*/  IMAD R85, R85, 0x80, R72 ;  /* 0x0000008055557824 */ /* 0x000fc400078e0248 */
[----:B------:R-:W-:Y:S01]  /*4070*/  IMAD.WIDE R78, R69, 0x4, RZ ;  /* 0x00000004454e7825 */ /* 0x000fe200078e02ff */
[----:B------:R-:W-:Y:S02]  /*4080*/  ISETP.NE.AND.EX P6, PT, RZ, c[0x0][0x2e4], !P2, P6 ;  /* 0x0000b900ff007a0c */ /* 0x000fe400057c5360 */
[----:B------:R-:W-:Y:S01]  /*4090*/  SHF.R.S32.HI R94, RZ, 0x1f, R85 ;  /* 0x0000001fff5e7819 */ /* 0x000fe20000011455 */
[----:B------:R-:W-:Y:S02]  /*40a0*/  IMAD R68, R73, 0x8, R68 ;  /* 0x0000000849447824 */ /* 0x000fe400078e0244 */
[----:B------:R-:W-:Y:S01]  /*40b0*/  IMAD R3, R77, 0x24, R76 ;  /* 0x000000244d037824 */ /* 0x000fe200078e024c */
[----:B------:R-:W-:Y:S01]  /*40c0*/  LOP3.LUT R76, R78, 0xfffffff0, RZ, 0xc0, !PT ;  /* 0xfffffff04e4c7812 */ /* 0x000fe200078ec0ff */
[----:B------:R-:W-:Y:S01]  /*40d0*/  IMAD R84, R71, 0x4, R68 ;  /* 0x0000000447547824 */ /* 0x000fe200078e0244 */
[----:B------:R-:W-:Y:S01]  /*40e0*/  LOP3.LUT R77, R79, 0x3fffffff, RZ, 0xc0, !PT ;  /* 0x3fffffff4f4d7812 */ /* 0x000fe200078ec0ff */
[----:B------:R-:W-:Y:S01]  /*40f0*/  IMAD.SHL.U32 R71, R70, 0x4, RZ ;  /* 0x0000000446477824 */ /* 0x000fe200078e00ff */
[----:B------:R-:W-:Y:S01]  /*4100*/  IADD3 R3, R3, UR14, RZ ;  /* 0x0000000e03037c10 */ /* 0x000fe2000fffe0ff */
[----:B------:R-:W-:-:S02]  /*4110*/  IMAD R70, R94, c[0x0][0x2a0], RZ ;  /* 0x0000a8005e467a24 */ /* 0x000fc400078e02ff */
[----:B------:R-:W-:Y:S01]  /*4120*/  IMAD.WIDE.U32 R68, R85, c[0x0][0x258], R76 ;  /* 0x0000960055447a25 */ /* 0x000fe200078e004c */
[----:B------:R-:W-:-:S03]  /*4130*/  LOP3.LUT R71, R71, 0xfffffff0, RZ, 0xc0, !PT ;  /* 0xfffffff047477812 */ /* 0x000fc600078ec0ff */
[----:B------:R-:W-:Y:S01]  /*4140*/  IMAD R94, R94, c[0x0][0x258], RZ ;  /* 0x000096005e5e7a24 */ /* 0x000fe200078e02ff */
[----:B------:R-:W-:Y:S01]  /*4150*/  IADD3 R95, P0, R68, c[0x0][0x298], RZ ;  /* 0x0000a600445f7a10 */ /* 0x000fe20007f1e0ff */
[----:B------:R-:W-:-:S04]  /*4160*/  IMAD.WIDE.U32 R72, R85, c[0x0][0x2a0], R76 ;  /* 0x0000a80055487a25 */ /* 0x000fc800078e004c */
[C---:B------:R-:W-:Y:S01]  /*4170*/  IMAD R94, R85.reuse, c[0x0][0x25c], R94 ;  /* 0x00009700555e7a24 */ /* 0x040fe200078e025e */
[----:B------:R-:W-:Y:S01]  /*4180*/  IADD3 R92, P1, R72, c[0x0][0x2e0], RZ ;  /* 0x0000b800485c7a10 */ /* 0x000fe20007f3e0ff */
[----:B------:R-:W-:Y:S02]  /*4190*/  IMAD R93, R85, c[0x0][0x2a4], R70 ;  /* 0x0000a900555d7a24 */ /* 0x000fe400078e0246 */
[----:B------:R-:W-:Y:S01]  /*41a0*/  IMAD R84, R84, 0x120, R71 ;  /* 0x0000012054547824 */ /* 0x000fe200078e0247 */
[----:B------:R-:W-:Y:S01]  /*41b0*/  IADD3.X R94, R69, c[0x0][0x29c], R94, P0, !PT ;  /* 0x0000a700455e7a10 */ /* 0x000fe200007fe45e */
[----:B------:R-:W-:Y:S01]  /*41c0*/  IMAD.MOV.U32 R72, RZ, RZ, c[0x0][0x260] ;  /* 0x00009800ff487624 */ /* 0x000fe200078e00ff */
[----:B------:R-:W-:Y:S01]  /*41d0*/  ISETP.EQ.AND P0, PT, R74, 0x1, PT ;  /* 0x000000014a00780c */ /* 0x000fe20003f02270 */
[----:B------:R-:W-:Y:S01]  /*41e0*/  IMAD.MOV.U32 R70, RZ, RZ, c[0x0][0x264] ;  /* 0x00009900ff467624 */ /* 0x000fe200078e00ff */
[----:B------:R-:W-:Y:S01]  /*41f0*/  IADD3.X R93, R73, c[0x0][0x2e4], R93, P1, !PT ;  /* 0x0000b900495d7a10 */ /* 0x000fe20000ffe45d */
[----:B------:R-:W-:Y:S01]  /*4200*/  IMAD.MOV.U32 R71, RZ, RZ, c[0x0][0x264] ;  /* 0x00009900ff477624 */ /* 0x000fe200078e00ff */
[----:B------:R-:W-:Y:S01]  /*4210*/  ISETP.NE.U32.AND P1, PT, RZ, c[0x0][0x298], PT ;  /* 0x0000a600ff007a0c */ /* 0x000fe20003f25070 */
[----:B------:R-:W-:-:S02]  /*4220*/  IMAD.MOV.U32 R69, RZ, RZ, c[0x0][0x278] ;  /* 0x00009e00ff457624 */ /* 0x000fc400078e00ff */
[----:B------:R-:W-:Y:S01]  /*4230*/  IMAD.MOV.U32 R68, RZ, RZ, c[0x0][0x27c] ;  /* 0x00009f00ff447624 */ /* 0x000fe200078e00ff */
[----:B------:R-:W-:-:S04]  /*4240*/  ISETP.NE.AND.EX P1, PT, RZ, c[0x0][0x29c], !P2, P1 ;  /* 0x0000a700ff007a0c */ /* 0x000fc80005725310 */
[----:B------:R-:W-:Y:S01]  /*4250*/  SEL R73, RZ, 0x1, !P1 ;  /* 0x00000001ff497807 */ /* 0x000fe20004800000 */
[----:B------:R-:W-:Y:S05]  /*4260*/  @P3 BRA P0, `(.L_x_329) ;  /* 0x000001e000003947 */ /* 0x000fea0000000000 */
[----:B------:R-:W-:-:S13]  /*4270*/  ISETP.NE.AND P0, PT, R74, 0x2, PT ;  /* 0x000000024a00780c */ /* 0x000fda0003f05270 */
[----:B------:R-:W-:Y:S05]  /*4280*/  @P0 BRA `(.L_x_330) ;  /* 0x0000034000000947 */ /* 0x000fea0003800000 */
[----:B------:R-:W-:Y:S01]  /*4290*/  MOV R68, c[0x0][0x160] ;  /* 0x0000580000447a02 */ /* 0x000fe20000000f00 */
[----:B------:R-:W-:Y:S01]  /*42a0*/  IMAD.WIDE.U32 R74, R0, c[0x0][0x160], RZ ;  /* 0x00005800004a7a25 */ /* 0x000fe200078e00ff */
[----:B------:R-:W-:Y:S02]  /*42b0*/  SHF.R.S32.HI R69, RZ, 0x1f, R0 ;  /* 0x0000001fff457819 */ /* 0x000fe40000011400 */
[----:B------:R-:W-:-:S03]  /*42c0*/  SHF.R.S32.HI R68, RZ, 0x1f, R68 ;  /* 0x0000001fff447819 */ /* 0x000fc60000011444 */
[----:B------:R-:W-:Y:S02]  /*42d0*/  IMAD R69, R69, c[0x0][0x160], RZ ;  /* 0x0000580045457a24 */ /* 0x000fe400078e02ff */
[----:B------:R-:W-:-:S04]  /*42e0*/  IMAD.WIDE.U32 R76, R74, c[0x0][0x170], RZ ;  /* 0x00005c004a4c7a25 */ /* 0x000fc800078e00ff */
[----:B------:R-:W-:Y:S01]  /*42f0*/  IMAD R69, R0, R68, R69 ;  /* 0x0000004400457224 */ /* 0x000fe200078e0245 */
[----:B------:R-:W-:Y:S01]  /*4300*/  MOV R68, c[0x0][0x170] ;  /* 0x00005c0000447a02 */ /* 0x000fe20000000f00 */
[----:B------:R-:W-:-:S03]  /*4310*/  IMAD.WIDE.U32 R78, R76, c[0x0][0x174], RZ ;  /* 0x00005d004c4e7a25 */ /* 0x000fc600078e00ff */
[----:B------:R-:W-:Y:S02]  /*4320*/  IADD3 R69, R75, R69, RZ ;  /* 0x000000454b457210 */ /* 0x000fe40007ffe0ff */
[----:B------:R-:W-:-:S03]  /*4330*/  SHF.R.S32.HI R68, RZ, 0x1f, R68 ;  /* 0x0000001fff447819 */ /* 0x000fc60000011444 */
[----:B------:R-:W-:-:S04]  /*4340*/  IMAD R69, R69, c[0x0][0x170], RZ ;  /* 0x00005c0045457a24 */ /* 0x000fc800078e02ff */
[----:B------:R-:W-:Y:S01]  /*4350*/  IMAD R69, R68, R74, R69 ;  /* 0x0000004a44457224 */ /* 0x000fe200078e0245 */
[----:B------:R-:W-:-:S04]  /*4360*/  MOV R68, c[0x0][0x174] ;  /* 0x00005d0000447a02 */ /* 0x000fc80000000f00 */
[----:B------:R-:W-:Y:S02]  /*4370*/  IADD3 R69, R77, R69, RZ ;  /* 0x000000454d457210 */ /* 0x000fe40007ffe0ff */
[----:B------:R-:W-:Y:S02]  /*4380*/  SHF.R.S32.HI R75, RZ, 0x1f, R68 ;  /* 0x0000001fff4b7819 */ /* 0x000fe40000011444 */
[----:B------:R-:W-:Y:S01]  /*4390*/  MOV R68, c[0x0][0x178] ;  /* 0x00005e0000447a02 */ /* 0x000fe20000000f00 */
[----:B------:R-:W-:-:S04]  /*43a0*/  IMAD R69, R69, c[0x0][0x174], RZ ;  /* 0x00005d0045457a24 */ /* 0x000fc800078e02ff */
[----:B------:R-:W-:Y:S01]  /*43b0*/  IMAD R69, R75, R76, R69 ;  /* 0x0000004c4b457224 */ /* 0x000fe200078e0245 */
[----:B------:R-:W-:Y:S01]  /*43c0*/  SHF.R.S32.HI R75, RZ, 0x1f, R68 ;  /* 0x0000001fff4b7819 */ /* 0x000fe20000011444 */
[----:B------:R-:W-:-:S03]  /*43d0*/  IMAD.WIDE.U32 R76, R78, c[0x0][0x178], RZ ;  /* 0x00005e004e4c7a25 */ /* 0x000fc600078e00ff */
[----:B------:R-:W-:Y:S02]  /*43e0*/  IADD3 R69, R79, R69, RZ ;  /* 0x000000454f457210 */ /* 0x000fe40007ffe0ff */
[----:B------:R-:W-:-:S03]  /*43f0*/  LEA R92, P0, R76, R92, 0x2 ;  /* 0x0000005c4c5c7211 */ /* 0x000fc600078010ff */
[----:B------:R-:W-:-:S04]  /*4400*/  IMAD R69, R69, c[0x0][0x178], RZ ;  /* 0x00005e0045457a24 */ /* 0x000fc800078e02ff */
[----:B------:R-:W-:-:S05]  /*4410*/  IMAD R69, R75, R78, R69 ;  /* 0x0000004e4b457224 */ /* 0x000fca00078e0245 */
[----:B------:R-:W-:-:S04]  /*4420*/  IADD3 R69, R77, R69, RZ ;  /* 0x000000454d457210 */ /* 0x000fc80007ffe0ff */
[----:B------:R-:W-:Y:S01]  /*4430*/  LEA.HI.X R93, R76, R93, R69, 0x2, P0 ;  /* 0x0000005d4c5d7211 */ /* 0x000fe200000f1445 */
[----:B------:R-:W-:Y:S05]  /*4440*/  BRA `(.L_x_330) ;  /* 0x0000018000007947 */ /* 0x000fea0003800000 */
.L_x_329:
[----:B------:R-:W-:-:S13]  /*4450*/  ISETP.NE.AND P0, PT, R75, R0, PT ;  /* 0x000000004b00720c */ /* 0x000fda0003f05270 */
[----:B------:R-:W-:Y:S01]  /*4460*/  BAR.RED.AND.DEFER_BLOCKING 0x0, P0 ;  /* 0x0000000000007b1d */ /* 0x000fe20000014400 */
[----:B------:R-:W-:-:S04]  /*4470*/  ISETP.NE.AND P0, PT, R0, RZ, PT ;  /* 0x000000ff0000720c */ /* 0x000fc80003f05270 */
[----:B------:R-:W-:Y:S02]  /*4480*/  SEL R95, R95, R92, !P0 ;  /* 0x0000005c5f5f7207 */ /* 0x000fe40004000000 */
[----:B------:R-:W-:Y:S02]  /*4490*/  SEL R94, R94, R93, !P0 ;  /* 0x0000005d5e5e7207 */ /* 0x000fe40004000000 */
[----:B------:R-:W-:Y:S02]  /*44a0*/  SEL R90, R69, c[0x0][0x2c0], !P0 ;  /* 0x0000b000455a7a07 */ /* 0x000fe40004000000 */
[----:B------:R-:W-:Y:S02]  /*44b0*/  SEL R87, R68, c[0x0][0x2c4], !P0 ;  /* 0x0000b10044577a07 */ /* 0x000fe40004000000 */
[----:B------:R-:W-:Y:S02]  /*44c0*/  SEL R96, R72, c[0x0][0x2a8], !P0 ;  /* 0x0000aa0048607a07 */ /* 0x000fe40004000000 */
[----:B------:R-:W-:-:S02]  /*44d0*/  @P0 SEL R73, RZ, 0x1, !P6 ;  /* 0x00000001ff490807 */ /* 0x000fc40007000000 */
[----:B------:R-:W-:Y:S01]  /*44e0*/  SEL R71, R70, c[0x0][0x2ac], !P0 ;  /* 0x0000ab0046477a07 */ /* 0x000fe20004000000 */
[----:B------:R-:W1:Y:S02]  /*44f0*/  B2R.RESULT RZ, P1 ;  /* 0x0000000000ff731c */ /* 0x000e640000024000 */
[----:B-1----:R-:W-:Y:S05]  /*4500*/  @!P1 BRA `(.L_x_331) ;  /* 0x000000a000009947 */ /* 0x002fea0003800000 */
[----:B------:R-:W-:-:S12]  /*4510*/  ISETP.GT.AND P1, PT, R2, RZ, PT ;  /* 0x000000ff0200720c */ /* 0x000fd80003f24270 */
.L_x_333:
[----:B------:R-:W-:Y:S01]  /*4520*/  YIELD ;  /* 0x0000000000007946 */ /* 0x000fe20003800000 */
[----:B------:R-:W-:Y:S05]  /*4530*/  @P1 BRA `(.L_x_332) ;  /* 0x0000002000001947 */ /* 0x000fea0003800000 */
[----:B------:R-:W2:Y:S02]  /*4540*/  LDG.E.STRONG.GPU R75, [R88.64] ;  /* 0x00000012584b7981 */ /* 0x000ea4000c1ef900 */
[----:B--2---:R-:W-:-:S05]  /*4550*/  CCTL.IVALL ;  /* 0x00000000ff00798f */ /* 0x004fca0002000000 */
.L_x_332:
[----:B------:R-:W-:Y:S01]  /*4560*/  ISETP.NE.AND P0, PT, R75, R0, PT ;  /* 0x000000004b00720c */ /* 0x000fe20003f05270 */
[----:B------:R-:W-:-:S12]  /*4570*/  WARPSYNC 0xffffffff ;  /* 0xffffffff00007948 */ /* 0x000fd80003800000 */
[----:B------:R-:W-:Y:S06]  /*4580*/  BAR.RED.AND.DEFER_BLOCKING 0x0, P0 ;  /* 0x0000000000007b1d */ /* 0x000fec0000014400 */
[----:B------:R-:W1:Y:S02]  /*4590*/  B2R.RESULT RZ, P0 ;  /* 0x0000000000ff731c */ /* 0x000e640000004000 */
[----:B-1----:R-:W-:Y:S05]  /*45a0*/  @P0 BRA `(.L_x_333) ;  /* 0xffffff7000000947 */ /* 0x002fea000383ffff */
.L_x_331:
[----:B------:R-:W-:Y:S01]  /*45b0*/  WARPSYNC 0xffffffff ;  /* 0xffffffff00007948 */ /* 0x000fe20003800000 */
[----:B------:R-:W-:Y:S06]  /*45c0*/  BAR.SYNC.DEFER_BLOCKING 0x0 ;  /* 0x0000000000007b1d */ /* 0x000fec0000010000 */
.L_x_330:
[----:B-----5:R-:W-:Y:S01]  /*45d0*/  FSETP.NEU.AND P0, PT, R91, RZ, PT ;  /* 0x000000ff5b00720b */ /* 0x020fe20003f0d000 */
[----:B------:R-:W-:Y:S01]  /*45e0*/  ULDC UR6, c[0x0][0x160] ;  /* 0x0000580000067ab9 */ /* 0x000fe20000000800 */
[----:B------:R-:W-:Y:S01]  /*45f0*/  BSSY B0, `(.L_x_334) ;  /* 0x0000227000007945 */ /* 0x000fe20003800000 */
[----:B------:R-:W-:-:S02]  /*4600*/  ULDC.64 UR4, c[0x0][0x170] ;  /* 0x00005c0000047ab9 */ /* 0x000fc40000000a00 */
[----:B------:R-:W-:-:S04]  /*4610*/  UIMAD UR4, UR4, UR6, URZ ;  /* 0x00000006040472a4 */ /* 0x000fc8000f8e023f */
[----:B------:R-:W-:-:S04]  /*4620*/  UIMAD UR4, UR4, UR5, URZ ;  /* 0x00000005040472a4 */ /* 0x000fc8000f8e023f */
[----:B------:R-:W-:Y:S05]  /*4630*/  @!P0 BRA `(.L_x_335) ;  /* 0x0000155000008947 */ /* 0x000fea0003800000 */
[----:B------:R-:W-:Y:S01]  /*4640*/  PRMT R73, R73, 0x9910, RZ ;  /* 0x0000991049497816 */ /* 0x000fe200000000ff */
[----:B------:R-:W-:Y:S01]  /*4650*/  CS2R R74, SRZ ;  /* 0x00000000004a7805 */ /* 0x000fe2000001ff00 */
[----:B------:R-:W-:Y:S02]  /*4660*/  IADD3 R98, R85, 0x2, RZ ;  /* 0x0000000255627810 */ /* 0x000fe40007ffe0ff */
[----:B------:R-:W-:Y:S02]  /*4670*/  ISETP.NE.AND P0, PT, R73, RZ, PT ;  /* 0x000000ff4900720c */ /* 0x000fe40003f05270 */
[----:B------:R-:W-:Y:S02]  /*4680*/  CS2R R72, SRZ ;  /* 0x0000000000487805 */ /* 0x000fe4000001ff00 */
[----:B------:R-:W-:Y:S02]  /*4690*/  ISETP.LT.AND P1, PT, R85, UR4, P0 ;  /* 0x0000000455007c0c */ /* 0x000fe40008721270 */
[----:B------:R-:W-:-:S11]  /*46a0*/  ISETP.LT.AND P2, PT, R98, UR4, P0 ;  /* 0x0000000462007c0c */ /* 0x000fd60008741270 */
[----:B------:R-:W-:Y:S02]  /*46b0*/  @P1 MOV R76, R95 ;  /* 0x0000005f004c1202 */ /* 0x000fe40000000f00 */
[----:B------:R-:W-:-:S05]  /*46c0*/  @P1 MOV R77, R94 ;  /* 0x0000005e004d1202 */ /* 0x000fca0000000f00 */
[----:B------:R1:W2:Y:S01]  /*46d0*/  @P1 LDG.E.LTC128B.128 R72, [R76.64] ;  /* 0x000000124c481981 */ /* 0x0002a2000c1e1d20 */
[----:B------:R-:W-:Y:S01]  /*46e0*/  IADD3 R96, P1, R96, R95, RZ ;  /* 0x0000005f60607210 */ /* 0x000fe20007f3e0ff */
[----:B------:R-:W-:-:S03]  /*46f0*/  CS2R R68, SRZ ;  /* 0x0000000000447805 */ /* 0x000fc6000001ff00 */
[----:B------:R-:W-:Y:S02]  /*4700*/  IADD3.X R97, R71, R94, RZ, P1, !PT ;  /* 0x0000005e47617210 */ /* 0x000fe40000ffe4ff */
[----:B------:R-:W-:-:S06]  /*4710*/  CS2R R70, SRZ ;  /* 0x0000000000467805 */ /* 0x000fcc000001ff00 */
[----:B------:R-:W4:Y:S04]  /*4720*/  @P2 LDG.E.LTC128B.128 R68, [R96.64] ;  /* 0x0000001260442981 */ /* 0x000f28000c1e1d20 */
[----:B------:R-:W-:Y:S01]  /*4730*/  BAR.SYNC.DEFER_BLOCKING 0x0 ;  /* 0x0000000000007b1d */ /* 0x000fe20000010000 */
[----:B------:R-:W-:Y:S02]  /*4740*/  ISETP.LT.AND P1, PT, R85, UR4, P6 ;  /* 0x0000000455007c0c */ /* 0x000fe4000b721270 */
[----:B------:R-:W-:-:S03]  /*4750*/  ISETP.LT.AND P3, PT, R98, UR4, P6 ;  /* 0x0000000462007c0c */ /* 0x000fc6000b761270 */
[----:B------:R5:W-:Y:S04]  /*4760*/  STS.64 [R3.X8], R4 ;  /* 0x0000000403007388 */ /* 0x000be80000008a00 */
[----:B------:R-:W-:Y:S04]  /*4770*/  STS.64 [R3.X8+0x20], R8 ;  /* 0x0000200803007388 */ /* 0x000fe80000008a00 */
[----:B------:R-:W-:Y:S04]  /*4780*/  STS.64 [R3.X8+0x40], R12 ;  /* 0x0000400c03007388 */ /* 0x000fe80000008a00 */
[----:B------:R-:W-:Y:S04]  /*4790*/  STS.64 [R3.X8+0x60], R16 ;  /* 0x0000601003007388 */ /* 0x000fe80000008a00 */
[----:B------:R-:W-:Y:S06]  /*47a0*/  BAR.SYNC.DEFER_BLOCKING 0x0 ;  /* 0x0000000000007b1d */ /* 0x000fec0000010000 */
[----:B-1----:R-:W1:Y:S04]  /*47b0*/  LDS.128 R76, [R84] ;  /* 0x00000000544c7984 */ /* 0x002e680000000c00 */
[----:B---3--:R-:W3:Y:S01]  /*47c0*/  LDS.128 R80, [R84+0x240] ;  /* 0x0002400054507984 */ /* 0x008ee20000000c00 */
[----:B--2---:R-:W-:-:S02]  /*47d0*/  FMUL R101, R72, R91 ;  /* 0x0000005b48657220 */ /* 0x004fc40000400000 */
[-C--:B------:R-:W-:Y:S02]  /*47e0*/  FMUL R100, R73, R91.reuse ;  /* 0x0000005b49647220 */ /* 0x080fe40000400000 */
[-C--:B------:R-:W-:Y:S02]  /*47f0*/  FMUL R99, R74, R91.reuse ;  /* 0x0000005b4a637220 */ /* 0x080fe40000400000 */
[----:B-----5:R-:W-:Y:S02]  /*4800*/  FMUL R4, R75, R91 ;  /* 0x0000005b4b047220 */ /* 0x020fe40000400000 */
[-C--:B-1----:R-:W-:Y:S02]  /*4810*/  FFMA R76, R76, R86.reuse, R101 ;  /* 0x000000564c4c7223 */ /* 0x082fe40000000065 */
[-C--:B------:R-:W-:Y:S02]  /*4820*/  FFMA R77, R77, R86.reuse, R100 ;  /* 0x000000564d4d7223 */ /* 0x080fe40000000064 */
[----:B------:R-:W-:-:S02]  /*4830*/  FFMA R78, R78, R86, R99 ;  /* 0x000000564e4e7223 */ /* 0x000fc40000000063 */
[-C--:B------:R-:W-:Y:S01]  /*4840*/  FFMA R79, R79, R86.reuse, R4 ;  /* 0x000000564f4f7223 */ /* 0x080fe20000000004 */
[----:B------:R-:W-:Y:S01]  /*4850*/  IADD3 R4, R85, 0x8, RZ ;  /* 0x0000000855047810 */ /* 0x000fe20007ffe0ff */
[-C--:B----4-:R-:W-:Y:S02]  /*4860*/  FMUL R5, R68, R91.reuse ;  /* 0x0000005b44057220 */ /* 0x090fe40000400000 */
[-C--:B------:R-:W-:Y:S01]  /*4870*/  FMUL R8, R69, R91.reuse ;  /* 0x0000005b45087220 */ /* 0x080fe20000400000 */
[----:B------:R1:W-:Y:S01]  /*4880*/  @P1 STG.E.128 [R92.64], R76 ;  /* 0x0000004c5c001986 */ /* 0x0003e2000c101d12 */
[----:B------:R-:W-:Y:S01]  /*4890*/  IADD3 R12, P1, R92, c[0x0][0x2a8], RZ ;  /* 0x0000aa005c0c7a10 */ /* 0x000fe20007f3e0ff */
[-C--:B---3--:R-:W-:Y:S01]  /*48a0*/  FFMA R80, R80, R86.reuse, R5 ;  /* 0x0000005650507223 */ /* 0x088fe20000000005 */
[----:B------:R-:W-:Y:S01]  /*48b0*/  ISETP.LT.AND P2, PT, R4, UR4, P0 ;  /* 0x0000000404007c0c */ /* 0x000fe20008741270 */
[----:B------:R-:W-:Y:S01]  /*48c0*/  FMUL R5, R70, R91 ;  /* 0x0000005b46057220 */ /* 0x000fe20000400000 */
[----:B------:R-:W-:Y:S01]  /*48d0*/  IADD3.X R13, R93, c[0x0][0x2ac], RZ, P1, !PT ;  /* 0x0000ab005d0d7a10 */ /* 0x000fe20000ffe4ff */
[----:B------:R-:W-:Y:S01]  /*48e0*/  FFMA R81, R81, R86, R8 ;  /* 0x0000005651517223 */ /* 0x000fe20000000008 */
[----:B------:R-:W-:Y:S01]  /*48f0*/  IADD3 R8, P1, R90, R95, RZ ;  /* 0x0000005f5a087210 */ /* 0x000fe20007f3e0ff */
[----:B------:R-:W-:-:S02]  /*4900*/  FMUL R16, R71, R91 ;  /* 0x0000005b47107220 */ /* 0x000fc40000400000 */
[-C--:B------:R-:W-:Y:S01]  /*4910*/  FFMA R82, R82, R86.reuse, R5 ;  /* 0x0000005652527223 */ /* 0x080fe20000000005 */
[----:B------:R-:W-:Y:S01]  /*4920*/  IADD3 R5, R85, 0xa, RZ ;  /* 0x0000000a55057810 */ /* 0x000fe20007ffe0ff */
[----:B------:R-:W-:Y:S01]  /*4930*/  FFMA R83, R83, R86, R16 ;  /* 0x0000005653537223 */ /* 0x000fe20000000010 */
[----:B------:R-:W-:Y:S02]  /*4940*/  IADD3.X R9, R87, R94, RZ, P1, !PT ;  /* 0x0000005e57097210 */ /* 0x000fe40000ffe4ff */
[----:B------:R-:W-:Y:S02]  /*4950*/  ISETP.LT.AND P1, PT, R5, UR4, P0 ;  /* 0x0000000405007c0c */ /* 0x000fe40008721270 */
[----:B------:R2:W-:Y:S04]  /*4960*/  @P3 STG.E.128 [R12.64], R80 ;  /* 0x000000500c003986 */ /* 0x0005e8000c101d12 */
[----:B------:R-:W3:Y:S01]  /*4970*/  @P2 LDG.E.LTC128B.128 R72, [R8.64] ;  /* 0x0000001208482981 */ /* 0x000ee2000c1e1d20 */
[----:B------:R-:W-:-:S04]  /*4980*/  IADD3 R16, P2, R90, R96, RZ ;  /* 0x000000605a107210 */ /* 0x000fc80007f5e0ff */
[----:B------:R-:W-:-:S05]  /*4990*/  IADD3.X R17, R87, R97, RZ, P2, !PT ;  /* 0x0000006157117210 */ /* 0x000fca00017fe4ff */
[----:B------:R4:W5:Y:S04]  /*49a0*/  @P1 LDG.E.LTC128B.128 R68, [R16.64] ;  /* 0x0000001210441981 */ /* 0x000968000c1e1d20 */
[----:B------:R-:W-:Y:S01]  /*49b0*/  BAR.SYNC.DEFER_BLOCKING 0x0 ;  /* 0x0000000000007b1d */ /* 0x000fe20000010000 */
[----:B------:R-:W-:Y:S02]  /*49c0*/  ISETP.LT.AND P3, PT, R4, UR4, P6 ;  /* 0x0000000404007c0c */ /* 0x000fe4000b761270 */
[----:B------:R-:W-:Y:S02]  /*49d0*/  ISETP.LT.AND P2, PT, R5, UR4, P6 ;  /* 0x0000000405007c0c */ /* 0x000fe4000b741270 */
[----:B-1----:R-:W-:-:S04]  /*49e0*/  IADD3 R92, P1, R92, c[0x0][0x2c0], RZ ;  /* 0x0000b0005c5c7a10 */ /* 0x002fc80007f3e0ff */
[----:B------:R-:W-:Y:S02]  /*49f0*/  IADD3.X R93, R93, c[0x0][0x2c4], RZ, P1, !PT ;  /* 0x0000b1005d5d7a10 */ /* 0x000fe40000ffe4ff */
[----:B--2---:R-:W-:-:S04]  /*4a00*/  IADD3 R12, P1, R12, c[0x0][0x2c0], RZ ;  /* 0x0000b0000c0c7a10 */ /* 0x004fc80007f3e0ff */
[----:B------:R-:W-:Y:S01]  /*4a10*/  IADD3.X R13, R13, c[0x0][0x2c4], RZ, P1, !PT ;  /* 0x0000b1000d0d7a10 */ /* 0x000fe20000ffe4ff */
[----:B------:R-:W-:Y:S04]  /*4a20*/  STS.64 [R3.X8], R6 ;  /* 0x0000000603007388 */ /* 0x000fe80000008a00 */
[----:B------:R-:W-:Y:S04]  /*4a30*/  STS.64 [R3.X8+0x20], R10 ;  /* 0x0000200a03007388 */ /* 0x000fe80000008a00 */
[----:B------:R1:W-:Y:S04]  /*4a40*/  STS.64 [R3.X8+0x40], R14 ;  /* 0x0000400e03007388 */ /* 0x0003e80000008a00 */
[----:B------:R2:W-:Y:S04]  /*4a50*/  STS.64 [R3.X8+0x60], R18 ;  /* 0x0000601203007388 */ /* 0x0005e80000008a00 */
[----:B------:R-:W-:Y:S01]  /*4a60*/  BAR.SYNC.DEFER_BLOCKING 0x0 ;  /* 0x0000000000007b1d */ /* 0x000fe20000010000 */
[----:B-1----:R-:W-:-:S02]  /*4a70*/  IADD3 R14, R85, 0x10, RZ ;  /* 0x00000010550e7810 */ /* 0x002fc40007ffe0ff */
[----:B--2---:R-:W-:-:S03]  /*4a80*/  IADD3 R18, P1, R90, R8, RZ ;  /* 0x000000085a127210 */ /* 0x004fc60007f3e0ff */
[----:B------:R-:W1:Y:S01]  /*4a90*/  LDS.128 R80, [R84] ;  /* 0x0000000054507984 */ /* 0x000e620000000c00 */
[----:B------:R-:W-:-:S03]  /*4aa0*/  IADD3.X R19, R87, R9, RZ, P1, !PT ;  /* 0x0000000957137210 */ /* 0x000fc60000ffe4ff */
[----:B------:R-:W2:Y:S01]  /*4ab0*/  LDS.128 R76, [R84+0x240] ;  /* 0x00024000544c7984 */ /* 0x000ea20000000c00 */
[----:B----4-:R-:W-:-:S04]  /*4ac0*/  IADD3 R16, P1, R90, R16, RZ ;  /* 0x000000105a107210 */ /* 0x010fc80007f3e0ff */
[----:B------:R-:W-:Y:S01]  /*4ad0*/  IADD3.X R17, R87, R17, RZ, P1, !PT ;  /* 0x0000001157117210 */ /* 0x000fe20000ffe4ff */
[-C--:B---3--:R-:W-:Y:S02]  /*4ae0*/  FMUL R11, R74, R91.reuse ;  /* 0x0000005b4a0b7220 */ /* 0x088fe40000400000 */
[-C--:B------:R-:W-:Y:S02]  /*4af0*/  FMUL R95, R72, R91.reuse ;  /* 0x0000005b485f7220 */ /* 0x080fe40000400000 */
[-C--:B------:R-:W-:Y:S02]  /*4b00*/  FMUL R5, R73, R91.reuse ;  /* 0x0000005b49057220 */ /* 0x080fe40000400000 */
[----:B------:R-:W-:Y:S02]  /*4b10*/  FMUL R7, R75, R91 ;  /* 0x0000005b4b077220 */ /* 0x000fe40000400000 */
[-C--:B-1----:R-:W-:Y:S02]  /*4b20*/  FFMA R6, R82, R86.reuse, R11 ;  /* 0x0000005652067223 */ /* 0x082fe4000000000b */
[----:B------:R-:W-:-:S02]  /*4b30*/  FFMA R4, R80, R86, R95 ;  /* 0x0000005650047223 */ /* 0x000fc4000000005f */
[-C--:B------:R-:W-:Y:S02]  /*4b40*/  FFMA R5, R81, R86.reuse, R5 ;  /* 0x0000005651057223 */ /* 0x080fe40000000005 */
[-C--:B------:R-:W-:Y:S02]  /*4b50*/  FFMA R7, R83, R86.reuse, R7 ;  /* 0x0000005653077223 */ /* 0x080fe40000000007 */
[-C--:B-----5:R-:W-:Y:S02]  /*4b60*/  FMUL R11, R68, R91.reuse ;  /* 0x0000005b440b7220 */ /* 0x0a0fe40000400000 */
[-C--:B------:R-:W-:Y:S01]  /*4b70*/  FMUL R15, R69, R91.reuse ;  /* 0x0000005b450f7220 */ /* 0x080fe20000400000 */
[----:B------:R-:W-:Y:S01]  /*4b80*/  @P3 STG.E.128 [R92.64], R4 ;  /* 0x000000045c003986 */ /* 0x000fe2000c101d12 */
[----:B--2---:R-:W-:Y:S01]  /*4b90*/  FFMA R76, R76, R86, R11 ;  /* 0x000000564c4c7223 */ /* 0x004fe2000000000b */
[----:B------:R-:W-:Y:S01]  /*4ba0*/  ISETP.LT.AND P3, PT, R14, UR4, P0 ;  /* 0x000000040e007c0c */ /* 0x000fe20008761270 */
[----:B------:R-:W-:-:S02]  /*4bb0*/  FMUL R11, R70, R91 ;  /* 0x0000005b460b7220 */ /* 0x000fc40000400000 */
[----:B------:R-:W-:Y:S02]  /*4bc0*/  FMUL R10, R71, R91 ;  /* 0x0000005b470a7220 */ /* 0x000fe40000400000 */
[-C--:B------:R-:W-:Y:S01]  /*4bd0*/  FFMA R77, R77, R86.reuse, R15 ;  /* 0x000000564d4d7223 */ /* 0x080fe2000000000f */
[----:B------:R-:W-:Y:S01]  /*4be0*/  IADD3 R15, R85, 0x12, RZ ;  /* 0x00000012550f7810 */ /* 0x000fe20007ffe0ff */
[-C--:B------:R-:W-:Y:S02]  /*4bf0*/  FFMA R78, R78, R86.reuse, R11 ;  /* 0x000000564e4e7223 */ /* 0x080fe4000000000b */
[----:B------:R-:W-:-:S05]  /*4c00*/  FFMA R79, R79, R86, R10 ;  /* 0x000000564f4f7223 */ /* 0x000fca000000000a */
[----:B------:R-:W-:Y:S01]  /*4c10*/  @P2 STG.E.128 [R12.64], R76 ;  /* 0x0000004c0c002986 */ /* 0x000fe2000c101d12 */
[----:B------:R-:W-:-:S03]  /*4c20*/  ISETP.LT.AND P2, PT, R15, UR4, P0 ;  /* 0x000000040f007c0c */ /* 0x000fc60008741270 */
[----:B------:R-:W2:Y:S10]  /*4c30*/  @P3 LDG.E.LTC128B.128 R72, [R18.64] ;  /* 0x0000001212483981 */ /* 0x000eb4000c1e1d20 */
[----:B------:R-:W3:Y:S04]  /*4c40*/  @P2 LDG.E.LTC128B.128 R68, [R16.64] ;  /* 0x0000001210442981 */ /* 0x000ee8000c1e1d20 */
[----:B------:R-:W-:Y:S01]  /*4c50*/  BAR.SYNC.DEFER_BLOCKING 0x0 ;  /* 0x0000000000007b1d */ /* 0x000fe20000010000 */
[----:B------:R-:W-:-:S02]  /*4c60*/  ISETP.LT.AND P1, PT, R14, UR4, P6 ;  /* 0x000000040e007c0c */ /* 0x000fc4000b721270 */
[----:B------:R-:W-:-:S03]  /*4c70*/  ISETP.LT.AND P3, PT, R15, UR4, P6 ;  /* 0x000000040f007c0c */ /* 0x000fc6000b761270 */
[----:B------:R1:W-:Y:S04]  /*4c80*/  STS.64 [R3.X8], R32 ;  /* 0x0000002003007388 */ /* 0x0003e80000008a00 */
[----:B------:R4:W-:Y:S04]  /*4c90*/  STS.64 [R3.X8+0x20], R28 ;  /* 0x0000201c03007388 */ /* 0x0009e80000008a00 */
[----:B------:R-:W-:Y:S04]  /*4ca0*/  STS.64 [R3.X8+0x40], R24 ;  /* 0x0000401803007388 */ /* 0x000fe80000008a00 */
[----:B------:R-:W-:Y:S04]  /*4cb0*/  STS.64 [R3.X8+0x60], R20 ;  /* 0x0000601403007388 */ /* 0x000fe80000008a00 */
[----:B------:R-:W-:Y:S01]  /*4cc0*/  BAR.SYNC.DEFER_BLOCKING 0x0 ;  /* 0x0000000000007b1d */ /* 0x000fe20000010000 */
[----:B-1----:R-:W-:-:S04]  /*4cd0*/  IADD3 R32, P2, R92, c[0x0][0x2c0], RZ ;  /* 0x0000b0005c207a10 */ /* 0x002fc80007f5e0ff */
[----:B------:R-:W-:Y:S01]  /*4ce0*/  IADD3.X R33, R93, c[0x0][0x2c4], RZ, P2, !PT ;  /* 0x0000b1005d217a10 */ /* 0x000fe200017fe4ff */
[----:B------:R-:W1:Y:S04]  /*4cf0*/  LDS.128 R4, [R84] ;  /* 0x0000000054047984 */ /* 0x000e680000000c00 */
[----:B------:R-:W5:Y:S01]  /*4d00*/  LDS.128 R8, [R84+0x240] ;  /* 0x0002400054087984 */ /* 0x000f620000000c00 */
[-C--:B--2---:R-:W-:Y:S02]  /*4d10*/  FMUL R77, R72, R91.reuse ;  /* 0x0000005b484d7220 */ /* 0x084fe40000400000 */
[-C--:B------:R-:W-:Y:S02]  /*4d20*/  FMUL R76, R73, R91.reuse ;  /* 0x0000005b494c7220 */ /* 0x080fe40000400000 */
[----:B----4-:R-:W-:-:S02]  /*4d30*/  FMUL R29, R74, R91 ;  /* 0x0000005b4a1d7220 */ /* 0x010fc40000400000 */
[-C--:B------:R-:W-:Y:S02]  /*4d40*/  FMUL R14, R75, R91.reuse ;  /* 0x0000005b4b0e7220 */ /* 0x080fe40000400000 */
[-C--:B-1----:R-:W-:Y:S02]  /*4d50*/  FFMA R4, R4, R86.reuse, R77 ;  /* 0x0000005604047223 */ /* 0x082fe4000000004d */
[-C--:B------:R-:W-:Y:S02]  /*4d60*/  FFMA R5, R5, R86.reuse, R76 ;  /* 0x0000005605057223 */ /* 0x080fe4000000004c */
[-C--:B------:R-:W-:Y:S02]  /*4d70*/  FFMA R6, R6, R86.reuse, R29 ;  /* 0x0000005606067223 */ /* 0x080fe4000000001d */
[----:B------:R-:W-:Y:S01]  /*4d80*/  FFMA R7, R7, R86, R14 ;  /* 0x0000005607077223 */ /* 0x000fe2000000000e */
[----:B------:R-:W-:Y:S01]  /*4d90*/  IADD3 R14, R85, 0x18, RZ ;  /* 0x00000018550e7810 */ /* 0x000fe20007ffe0ff */
[----:B---3--:R-:W-:-:S02]  /*4da0*/  FMUL R15, R68, R91 ;  /* 0x0000005b440f7220 */ /* 0x008fc40000400000 */
[-C--:B------:R-:W-:Y:S01]  /*4db0*/  FMUL R20, R69, R91.reuse ;  /* 0x0000005b45147220 */ /* 0x080fe20000400000 */
[----:B------:R-:W-:Y:S01]  /*4dc0*/  @P1 STG.E.128 [R32.64], R4 ;  /* 0x0000000420001986 */ /* 0x000fe2000c101d12 */
[----:B------:R-:W-:Y:S01]  /*4dd0*/  IADD3 R12, P1, R12, c[0x0][0x2c0], RZ ;  /* 0x0000b0000c0c7a10 */ /* 0x000fe20007f3e0ff */
[-C--:B-----5:R-:W-:Y:S01]  /*4de0*/  FFMA R8, R8, R86.reuse, R15 ;  /* 0x0000005608087223 */ /* 0x0a0fe2000000000f */
[----:B------:R-:W-:Y:S01]  /*4df0*/  ISETP.LT.AND P2, PT, R14, UR4, P0 ;  /* 0x000000040e007c0c */ /* 0x000fe20008741270 */
[----:B------:R-:W-:Y:S01]  /*4e00*/  FFMA R9, R9, R86, R20 ;  /* 0x0000005609097223 */ /* 0x000fe20000000014 */
[----:B------:R-:W-:Y:S01]  /*4e10*/  IADD3.X R13, R13, c[0x0][0x2c4], RZ, P1, !PT ;  /* 0x0000b1000d0d7a10 */ /* 0x000fe20000ffe4ff */
[-C--:B------:R-:W-:Y:S01]  /*4e20*/  FMUL R15, R70, R91.reuse ;  /* 0x0000005b460f7220 */ /* 0x080fe20000400000 */
[----:B------:R-:W-:Y:S01]  /*4e30*/  IADD3 R18, P1, R90, R18, RZ ;  /* 0x000000125a127210 */ /* 0x000fe20007f3e0ff */
[----:B------:R-:W-:Y:S02]  /*4e40*/  FMUL R20, R71, R91 ;  /* 0x0000005b47147220 */ /* 0x000fe40000400000 */
[-C--:B------:R-:W-:Y:S01]  /*4e50*/  FFMA R10, R10, R86.reuse, R15 ;  /* 0x000000560a0a7223 */ /* 0x080fe2000000000f */
[----:B------:R-:W-:Y:S01]  /*4e60*/  IADD3.X R19, R87, R19, RZ, P1, !PT ;  /* 0x0000001357137210 */ /* 0x000fe20000ffe4ff */
[----:B------:R-:W-:Y:S01]  /*4e70*/  FFMA R11, R11, R86, R20 ;  /* 0x000000560b0b7223 */ /* 0x000fe20000000014 */
[----:B------:R-:W-:-:S04]  /*4e80*/  IADD3 R15, R85, 0x1a, RZ ;  /* 0x0000001a550f7810 */ /* 0x000fc80007ffe0ff */
[----:B------:R-:W-:Y:S01]  /*4e90*/  @P3 STG.E.128 [R12.64], R8 ;  /* 0x000000080c003986 */ /* 0x000fe2000c101d12 */
[----:B------:R-:W-:-:S03]  /*4ea0*/  ISETP.LT.AND P1, PT, R15, UR4, P0 ;  /* 0x000000040f007c0c */ /* 0x000fc60008721270 */
[----:B------:R-:W2:Y:S01]  /*4eb0*/  @P2 LDG.E.LTC128B.128 R72, [R18.64] ;  /* 0x0000001212482981 */ /* 0x000ea2000c1e1d20 */
[----:B------:R-:W-:-:S04]  /*4ec0*/  IADD3 R20, P2, R90, R16, RZ ;  /* 0x000000105a147210 */ /* 0x000fc80007f5e0ff */
[----:B------:R-:W-:-:S05]  /*4ed0*/  IADD3.X R21, R87, R17, RZ, P2, !PT ;  /* 0x0000001157157210 */ /* 0x000fca00017fe4ff */
[----:B------:R-:W3:Y:S04]  /*4ee0*/  @P1 LDG.E.LTC128B.128 R68, [R20.64] ;  /* 0x0000001214441981 */ /* 0x000ee8000c1e1d20 */
[----:B------:R-:W-:Y:S01]  /*4ef0*/  BAR.SYNC.DEFER_BLOCKING 0x0 ;  /* 0x0000000000007b1d */ /* 0x000fe20000010000 */
[----:B------:R-:W-:Y:S02]  /*4f00*/  ISETP.LT.AND P2, PT, R14, UR4, P6 ;  /* 0x000000040e007c0c */ /* 0x000fe4000b741270 */
[----:B------:R-:W-:Y:S02]  /*4f10*/  ISETP.LT.AND P3, PT, R15, UR4, P6 ;  /* 0x000000040f007c0c */ /* 0x000fe4000b761270 */
[----:B------:R-:W-:Y:S01]  /*4f20*/  IADD3 R14, P1, R32, c[0x0][0x2c0], RZ ;  /* 0x0000b000200e7a10 */ /* 0x000fe20007f3e0ff */
[----:B------:R-:W-:Y:S04]  /*4f30*/  STS.64 [R3.X8], R34 ;  /* 0x0000002203007388 */ /* 0x000fe80000008a00 */
[----:B------:R-:W-:Y:S04]  /*4f40*/  STS.64 [R3.X8+0x20], R30 ;  /* 0x0000201e03007388 */ /* 0x000fe80000008a00 */
[----:B------:R-:W-:Y:S04]  /*4f50*/  STS.64 [R3.X8+0x40], R26 ;  /* 0x0000401a03007388 */ /* 0x000fe80000008a00 */
[----:B------:R-:W-:Y:S04]  /*4f60*/  STS.64 [R3.X8+0x60], R22 ;  /* 0x0000601603007388 */ /* 0x000fe80000008a00 */
[----:B------:R-:W-:Y:S06]  /*4f70*/  BAR.SYNC.DEFER_BLOCKING 0x0 ;  /* 0x0000000000007b1d */ /* 0x000fec0000010000 */
[----:B------:R-:W1:Y:S04]  /*4f80*/  LDS.128 R4, [R84] ;  /* 0x0000000054047984 */ /* 0x000e680000000c00 */
[----:B------:R-:W4:Y:S01]  /*4f90*/  LDS.128 R8, [R84+0x240] ;  /* 0x0002400054087984 */ /* 0x000f220000000c00 */
[----:B--2---:R-:W-:-:S02]  /*4fa0*/  FMUL R17, R72, R91 ;  /* 0x0000005b48117220 */ /* 0x004fc40000400000 */
[-C--:B------:R-:W-:Y:S02]  /*4fb0*/  FMUL R15, R74, R91.reuse ;  /* 0x0000005b4a0f7220 */ /* 0x080fe40000400000 */
[-C--:B-1----:R-:W-:Y:S02]  /*4fc0*/  FFMA R4, R4, R86.reuse, R17 ;  /* 0x0000005604047223 */ /* 0x082fe40000000011 */
[-C--:B------:R-:W-:Y:S02]  /*4fd0*/  FMUL R17, R73, R91.reuse ;  /* 0x0000005b49117220 */ /* 0x080fe40000400000 */
[-C--:B------:R-:W-:Y:S02]  /*4fe0*/  FMUL R16, R75, R91.reuse ;  /* 0x0000005b4b107220 */ /* 0x080fe40000400000 */
[-C--:B------:R-:W-:Y:S01]  /*4ff0*/  FFMA R6, R6, R86.reuse, R15 ;  /* 0x0000005606067223 */ /* 0x080fe2000000000f */
[----:B------:R-:W-:Y:S01]  /*5000*/  IADD3.X R15, R33, c[0x0][0x2c4], RZ, P1, !PT ;  /* 0x0000b100210f7a10 */ /* 0x000fe20000ffe4ff */
[-C--:B------:R-:W-:Y:S01]  /*5010*/  FFMA R5, R5, R86.reuse, R17 ;  /* 0x0000005605057223 */ /* 0x080fe20000000011 */
[----:B------:R-:W-:Y:S01]  /*5020*/  IADD3 R12, P1, R12, c[0x0][0x2c0], RZ ;  /* 0x0000b0000c0c7a10 */ /* 0x000fe20007f3e0ff */
[-C--:B------:R-:W-:Y:S01]  /*5030*/  FFMA R7, R7, R86.reuse, R16 ;  /* 0x0000005607077223 */ /* 0x080fe20000000010 */
[----:B------:R-:W-:Y:S01]  /*5040*/  IADD3 R16, R85, 0x20, RZ ;  /* 0x0000002055107810 */ /* 0x000fe20007ffe0ff */
[-C--:B---3--:R-:W-:Y:S01]  /*5050*/  FMUL R17, R68, R91.reuse ;  /* 0x0000005b44117220 */ /* 0x088fe20000400000 */
[----:B------:R-:W-:Y:S01]  /*5060*/  IADD3.X R13, R13, c[0x0][0x2c4], RZ, P1, !PT ;  /* 0x0000b1000d0d7a10 */ /* 0x000fe20000ffe4ff */
[-C--:B------:R-:W-:Y:S01]  /*5070*/  FMUL R22, R69, R91.reuse ;  /* 0x0000005b45167220 */ /* 0x080fe20000400000 */
[----:B------:R1:W-:Y:S01]  /*5080*/  @P2 STG.E.128 [R14.64], R4 ;  /* 0x000000040e002986 */ /* 0x0003e2000c101d12 */
[----:B------:R-:W-:Y:S01]  /*5090*/  ISETP.LT.AND P2, PT, R16, UR4, P0 ;  /* 0x0000000410007c0c */ /* 0x000fe20008741270 */
[----:B----4-:R-:W-:Y:S01]  /*50a0*/  FFMA R8, R8, R86, R17 ;  /* 0x0000005608087223 */ /* 0x010fe20000000011 */
[----:B------:R-:W-:Y:S01]  /*50b0*/  IADD3 R18, P1, R90, R18, RZ ;  /* 0x000000125a127210 */ /* 0x000fe20007f3e0ff */
[----:B------:R-:W-:-:S02]  /*50c0*/  FMUL R23, R70, R91 ;  /* 0x0000005b46177220 */ /* 0x000fc40000400000 */
[----:B------:R-:W-:Y:S01]  /*50d0*/  FMUL R17, R71, R91 ;  /* 0x0000005b47117220 */ /* 0x000fe20000400000 */
[----:B------:R-:W-:Y:S01]  /*50e0*/  IADD3.X R19, R87, R19, RZ, P1, !PT ;  /* 0x0000001357137210 */ /* 0x000fe20000ffe4ff */
[-C--:B------:R-:W-:Y:S02]  /*50f0*/  FFMA R9, R9, R86.reuse, R22 ;  /* 0x0000005609097223 */ /* 0x080fe40000000016 */
[-C--:B------:R-:W-:Y:S02]  /*5100*/  FFMA R10, R10, R86.reuse, R23 ;  /* 0x000000560a0a7223 */ /* 0x080fe40000000017 */
[----:B------:R-:W-:Y:S01]  /*5110*/  FFMA R11, R11, R86, R17 ;  /* 0x000000560b0b7223 */ /* 0x000fe20000000011 */
[----:B------:R-:W-:-:S04]  /*5120*/  IADD3 R17, R85, 0x22, RZ ;  /* 0x0000002255117810 */ /* 0x000fc80007ffe0ff */
[----:B------:R-:W-:Y:S04]  /*5130*/  @P3 STG.E.128 [R12.64], R8 ;  /* 0x000000080c003986 */ /* 0x000fe8000c101d12 */
[----:B------:R-:W2:Y:S01]  /*5140*/  @P2 LDG.E.LTC128B.128 R72, [R18.64] ;  /* 0x0000001212482981 */ /* 0x000ea2000c1e1d20 */
[----:B------:R-:W-:Y:S02]  /*5150*/  ISETP.LT.AND P2, PT, R17, UR4, P0 ;  /* 0x0000000411007c0c */ /* 0x000fe40008741270 */
[----:B------:R-:W-:-:S04]  /*5160*/  IADD3 R20, P1, R90, R20, RZ ;  /* 0x000000145a147210 */ /* 0x000fc80007f3e0ff */
[----:B------:R-:W-:-:S07]  /*5170*/  IADD3.X R21, R87, R21, RZ, P1, !PT ;  /* 0x0000001557157210 */ /* 0x000fce0000ffe4ff */
[----:B------:R-:W3:Y:S04]  /*5180*/  @P2 LDG.E.LTC128B.128 R68, [R20.64] ;  /* 0x0000001214442981 */ /* 0x000ee8000c1e1d20 */
[----:B------:R-:W-:Y:S01]  /*5190*/  BAR.SYNC.DEFER_BLOCKING 0x0 ;  /* 0x0000000000007b1d */ /* 0x000fe20000010000 */
[----:B------:R-:W-:Y:S02]  /*51a0*/  ISETP.LT.AND P1, PT, R16, UR4, P6 ;  /* 0x0000000410007c0c */ /* 0x000fe4000b721270 */
[----:B-1----:R-:W-:Y:S02]  /*51b0*/  IADD3 R14, P2, R14, c[0x0][0x2c0], RZ ;  /* 0x0000b0000e0e7a10 */ /* 0x002fe40007f5e0ff */
[----:B------:R-:W-:Y:S02]  /*51c0*/  ISETP.LT.AND P3, PT, R17, UR4, P6 ;  /* 0x0000000411007c0c */ /* 0x000fe4000b761270 */
[----:B------:R-:W-:Y:S01]  /*51d0*/  IADD3.X R15, R15, c[0x0][0x2c4], RZ, P2, !PT ;  /* 0x0000b1000f0f7a10 */ /* 0x000fe200017fe4ff */
        /* <DEDUP_REMOVED lines=11> */
[----:B------:R-:W-:Y:S02]  /*5290*/  FMUL R16, R75, R91 ;  /* 0x0000005b4b107220 */ /* 0x000fe40000400000 */
[-C--:B------:R-:W-:Y:S01]  /*52a0*/  FFMA R5, R5, R86.reuse, R22 ;  /* 0x0000005605057223 */ /* 0x080fe20000000016 */
[----:B------:R-:W-:Y:S01]  /*52b0*/  IADD3 R22, R85, 0x28, RZ ;  /* 0x0000002855167810 */ /* 0x000fe20007ffe0ff */
[----:B------:R-:W-:-:S02]  /*52c0*/  FFMA R6, R6, R86, R23 ;  /* 0x0000005606067223 */ /* 0x000fc40000000017 */
[-C--:B------:R-:W-:Y:S01]  /*52d0*/  FFMA R7, R7, R86.reuse, R16 ;  /* 0x0000005607077223 */ /* 0x080fe20000000010 */
[----:B------:R-:W-:Y:S01]  /*52e0*/  ISETP.LT.AND P2, PT, R22, UR4, P0 ;  /* 0x0000000416007c0c */ /* 0x000fe20008741270 */
[-C--:B---3--:R-:W-:Y:S02]  /*52f0*/  FMUL R17, R68, R91.reuse ;  /* 0x0000005b44117220 */ /* 0x088fe40000400000 */
[-C--:B------:R-:W-:Y:S01]  /*5300*/  FMUL R16, R69, R91.reuse ;  /* 0x0000005b45107220 */ /* 0x080fe20000400000 */
[----:B------:R-:W-:Y:S01]  /*5310*/  @P1 STG.E.128 [R14.64], R4 ;  /* 0x000000040e001986 */ /* 0x000fe2000c101d12 */
[----:B------:R-:W-:Y:S01]  /*5320*/  IADD3 R24, P1, R12, c[0x0][0x2c0], RZ ;  /* 0x0000b0000c187a10 */ /* 0x000fe20007f3e0ff */
[-C--:B----4-:R-:W-:Y:S01]  /*5330*/  FFMA R8, R8, R86.reuse, R17 ;  /* 0x0000005608087223 */ /* 0x090fe20000000011 */
[----:B------:R-:W-:Y:S01]  /*5340*/  IADD3 R12, R85, 0x2a, RZ ;  /* 0x0000002a550c7810 */ /* 0x000fe20007ffe0ff */
[----:B------:R-:W-:Y:S01]  /*5350*/  FFMA R9, R9, R86, R16 ;  /* 0x0000005609097223 */ /* 0x000fe20000000010 */
[----:B------:R-:W-:Y:S01]  /*5360*/  IADD3.X R25, R13, c[0x0][0x2c4], RZ, P1, !PT ;  /* 0x0000b1000d197a10 */ /* 0x000fe20000ffe4ff */
[-C--:B------:R-:W-:Y:S01]  /*5370*/  FMUL R17, R70, R91.reuse ;  /* 0x0000005b46117220 */ /* 0x080fe20000400000 */
[----:B------:R-:W-:Y:S01]  /*5380*/  IADD3 R16, P1, R90, R18, RZ ;  /* 0x000000125a107210 */ /* 0x000fe20007f3e0ff */
[----:B------:R-:W-:-:S02]  /*5390*/  FMUL R13, R71, R91 ;  /* 0x0000005b470d7220 */ /* 0x000fc40000400000 */
[-C--:B------:R-:W-:Y:S01]  /*53a0*/  FFMA R10, R10, R86.reuse, R17 ;  /* 0x000000560a0a7223 */ /* 0x080fe20000000011 */
[----:B------:R-:W-:Y:S01]  /*53b0*/  IADD3.X R17, R87, R19, RZ, P1, !PT ;  /* 0x0000001357117210 */ /* 0x000fe20000ffe4ff */
[----:B------:R-:W-:Y:S01]  /*53c0*/  FFMA R11, R11, R86, R13 ;  /* 0x000000560b0b7223 */ /* 0x000fe2000000000d */
[----:B------:R-:W-:-:S04]  /*53d0*/  ISETP.LT.AND P1, PT, R12, UR4, P0 ;  /* 0x000000040c007c0c */ /* 0x000fc80008721270 */
[----:B------:R-:W-:Y:S04]  /*53e0*/  @P3 STG.E.128 [R24.64], R8 ;  /* 0x0000000818003986 */ /* 0x000fe8000c101d12 */
        /* <DEDUP_REMOVED lines=23> */
[----:B------:R-:W-:Y:S01]  /*5560*/  IADD3 R18, R85, 0x30, RZ ;  /* 0x0000003055127810 */ /* 0x000fe20007ffe0ff */
[----:B------:R-:W-:Y:S01]  /*5570*/  FFMA R7, R7, R86, R14 ;  /* 0x0000005607077223 */ /* 0x000fe2000000000e */
[----:B------:R-:W-:Y:S01]  /*5580*/  IADD3 R14, P1, R24, c[0x0][0x2c0], RZ ;  /* 0x0000b000180e7a10 */ /* 0x000fe20007f3e0ff */
[----:B---3--:R-:W-:-:S02]  /*5590*/  FMUL R15, R68, R91 ;  /* 0x0000005b440f7220 */ /* 0x008fc40000400000 */
[-C--:B------:R-:W-:Y:S01]  /*55a0*/  FMUL R22, R69, R91.reuse ;  /* 0x0000005b45167220 */ /* 0x080fe20000400000 */
[----:B------:R1:W-:Y:S01]  /*55b0*/  @P2 STG.E.128 [R12.64], R4 ;  /* 0x000000040c002986 */ /* 0x0003e2000c101d12 */
[----:B------:R-:W-:Y:S01]  /*55c0*/  ISETP.LT.AND P2, PT, R18, UR4, P0 ;  /* 0x0000000412007c0c */ /* 0x000fe20008741270 */
[----:B----4-:R-:W-:Y:S01]  /*55d0*/  FFMA R8, R8, R86, R15 ;  /* 0x0000005608087223 */ /* 0x010fe2000000000f */
[----:B------:R-:W-:Y:S01]  /*55e0*/  IADD3.X R15, R25, c[0x0][0x2c4], RZ, P1, !PT ;  /* 0x0000b100190f7a10 */ /* 0x000fe20000ffe4ff */
[-C--:B------:R-:W-:Y:S01]  /*55f0*/  FMUL R23, R70, R91.reuse ;  /* 0x0000005b46177220 */ /* 0x080fe20000400000 */
[----:B------:R-:W-:Y:S01]  /*5600*/  IADD3 R16, P1, R90, R16, RZ ;  /* 0x000000105a107210 */ /* 0x000fe20007f3e0ff */
[----:B------:R-:W-:Y:S02]  /*5610*/  FMUL R19, R71, R91 ;  /* 0x0000005b47137220 */ /* 0x000fe40000400000 */
[-C--:B------:R-:W-:Y:S01]  /*5620*/  FFMA R9, R9, R86.reuse, R22 ;  /* 0x0000005609097223 */ /* 0x080fe20000000016 */
[----:B------:R-:W-:Y:S01]  /*5630*/  IADD3.X R17, R87, R17, RZ, P1, !PT ;  /* 0x0000001157117210 */ /* 0x000fe20000ffe4ff */
[----:B------:R-:W-:-:S02]  /*5640*/  FFMA R10, R10, R86, R23 ;  /* 0x000000560a0a7223 */ /* 0x000fc40000000017 */
[----:B------:R-:W-:Y:S01]  /*5650*/  FFMA R11, R11, R86, R19 ;  /* 0x000000560b0b7223 */ /* 0x000fe20000000013 */
[----:B------:R-:W-:-:S04]  /*5660*/  IADD3 R19, R85, 0x32, RZ ;  /* 0x0000003255137810 */ /* 0x000fc80007ffe0ff */
[----:B------:R2:W-:Y:S04]  /*5670*/  @P3 STG.E.128 [R14.64], R8 ;  /* 0x000000080e003986 */ /* 0x0005e8000c101d12 */
[----:B------:R-:W3:Y:S01]  /*5680*/  @P2 LDG.E.LTC128B.128 R72, [R16.64] ;  /* 0x0000001210482981 */ /* 0x000ee2000c1e1d20 */
[----:B------:R-:W-:Y:S02]  /*5690*/  ISETP.LT.AND P2, PT, R19, UR4, P0 ;  /* 0x0000000413007c0c */ /* 0x000fe40008741270 */
[----:B------:R-:W-:-:S04]  /*56a0*/  IADD3 R20, P1, R90, R20, RZ ;  /* 0x000000145a147210 */ /* 0x000fc80007f3e0ff */
[----:B------:R-:W-:-:S07]  /*56b0*/  IADD3.X R21, R87, R21, RZ, P1, !PT ;  /* 0x0000001557157210 */ /* 0x000fce0000ffe4ff */
[----:B------:R-:W4:Y:S04]  /*56c0*/  @P2 LDG.E.LTC128B.128 R68, [R20.64] ;  /* 0x0000001214442981 */ /* 0x000f28000c1e1d20 */
[----:B------:R-:W-:Y:S01]  /*56d0*/  BAR.SYNC.DEFER_BLOCKING 0x0 ;  /* 0x0000000000007b1d */ /* 0x000fe20000010000 */
[----:B------:R-:W-:Y:S02]  /*56e0*/  ISETP.LT.AND P2, PT, R18, UR4, P6 ;  /* 0x0000000412007c0c */ /* 0x000fe4000b741270 */
[----:B------:R-:W-:Y:S02]  /*56f0*/  ISETP.LT.AND P3, PT, R19, UR4, P6 ;  /* 0x0000000413007c0c */ /* 0x000fe4000b761270 */
[----:B-1----:R-:W-:-:S04]  /*5700*/  IADD3 R12, P1, R12, c[0x0][0x2c0], RZ ;  /* 0x0000b0000c0c7a10 */ /* 0x002fc80007f3e0ff */
[----:B------:R-:W-:Y:S02]  /*5710*/  IADD3.X R13, R13, c[0x0][0x2c4], RZ, P1, !PT ;  /* 0x0000b1000d0d7a10 */ /* 0x000fe40000ffe4ff */
[----:B--2---:R-:W-:-:S04]  /*5720*/  IADD3 R14, P1, R14, c[0x0][0x2c0], RZ ;  /* 0x0000b0000e0e7a10 */ /* 0x004fc80007f3e0ff */
[----:B------:R-:W-:Y:S02]  /*5730*/  IADD3.X R15, R15, c[0x0][0x2c4], RZ, P1, !PT ;  /* 0x0000b1000f0f7a10 */ /* 0x000fe40000ffe4ff */
[----:B------:R-:W-:-:S04]  /*5740*/  IADD3 R24, P1, R90, R16, RZ ;  /* 0x000000105a187210 */ /* 0x000fc80007f3e0ff */
[----:B------:R-:W-:Y:S01]  /*5750*/  IADD3.X R25, R87, R17, RZ, P1, !PT ;  /* 0x0000001157197210 */ /* 0x000fe20000ffe4ff */
[----:B------:R-:W-:Y:S04]  /*5760*/  STS.64 [R3.X8], R64 ;  /* 0x0000004003007388 */ /* 0x000fe80000008a00 */
[----:B------:R-:W-:Y:S04]  /*5770*/  STS.64 [R3.X8+0x20], R60 ;  /* 0x0000203c03007388 */ /* 0x000fe80000008a00 */
[----:B------:R-:W-:Y:S04]  /*5780*/  STS.64 [R3.X8+0x40], R56 ;  /* 0x0000403803007388 */ /* 0x000fe80000008a00 */
[----:B------:R-:W-:Y:S04]  /*5790*/  STS.64 [R3.X8+0x60], R52 ;  /* 0x0000603403007388 */ /* 0x000fe80000008a00 */
[----:B------:R-:W-:Y:S06]  /*57a0*/  BAR.SYNC.DEFER_BLOCKING 0x0 ;  /* 0x0000000000007b1d */ /* 0x000fec0000010000 */
[----:B------:R-:W1:Y:S04]  /*57b0*/  LDS.128 R4, [R84] ;  /* 0x0000000054047984 */ /* 0x000e680000000c00 */
[----:B------:R-:W2:Y:S01]  /*57c0*/  LDS.128 R8, [R84+0x240] ;  /* 0x0002400054087984 */ /* 0x000ea20000000c00 */
[----:B---3--:R-:W-:-:S02]  /*57d0*/  FMUL R23, R72, R91 ;  /* 0x0000005b48177220 */ /* 0x008fc40000400000 */
[-C--:B------:R-:W-:Y:S02]  /*57e0*/  FMUL R22, R73, R91.reuse ;  /* 0x0000005b49167220 */ /* 0x080fe40000400000 */
[-C--:B------:R-:W-:Y:S02]  /*57f0*/  FMUL R19, R74, R91.reuse ;  /* 0x0000005b4a137220 */ /* 0x080fe40000400000 */
[----:B------:R-:W-:Y:S02]  /*5800*/  FMUL R18, R75, R91 ;  /* 0x0000005b4b127220 */ /* 0x000fe40000400000 */
        /* <DEDUP_REMOVED lines=8> */
[----:B------:R-:W-:Y:S01]  /*5890*/  ISETP.LT.AND P2, PT, R18, UR4, P0 ;  /* 0x0000000412007c0c */ /* 0x000fe20008741270 */
[----:B--2---:R-:W-:Y:S02]  /*58a0*/  FFMA R8, R8, R86, R19 ;  /* 0x0000005608087223 */ /* 0x004fe40000000013 */
[-C--:B------:R-:W-:Y:S02]  /*58b0*/  FMUL R19, R70, R91.reuse ;  /* 0x0000005b46137220 */ /* 0x080fe40000400000 */
[----:B------:R-:W-:-:S02]  /*58c0*/  FMUL R16, R71, R91 ;  /* 0x0000005b47107220 */ /* 0x000fc40000400000 */
[-C--:B------:R-:W-:Y:S02]  /*58d0*/  FFMA R9, R9, R86.reuse, R22 ;  /* 0x0000005609097223 */ /* 0x080fe40000000016 */
[-C--:B------:R-:W-:Y:S02]  /*58e0*/  FFMA R10, R10, R86.reuse, R19 ;  /* 0x000000560a0a7223 */ /* 0x080fe40000000013 */
[----:B------:R-:W-:-:S05]  /*58f0*/  FFMA R11, R11, R86, R16 ;  /* 0x000000560b0b7223 */ /* 0x000fca0000000010 */
[----:B------:R2:W-:Y:S04]  /*5900*/  @P3 STG.E.128 [R14.64], R8 ;  /* 0x000000080e003986 */ /* 0x0005e8000c101d12 */
[----:B------:R-:W3:Y:S01]  /*5910*/  @P2 LDG.E.LTC128B.128 R72, [R24.64] ;  /* 0x0000001218482981 */ /* 0x000ee2000c1e1d20 */
[----:B------:R-:W-:-:S04]  /*5920*/  IADD3 R85, R85, 0x3a, RZ ;  /* 0x0000003a55557810 */ /* 0x000fc80007ffe0ff */
[----:B------:R-:W-:Y:S02]  /*5930*/  ISETP.LT.AND P1, PT, R85, UR4, P0 ;  /* 0x0000000455007c0c */ /* 0x000fe40008721270 */
[----:B------:R-:W-:-:S04]  /*5940*/  IADD3 R16, P0, R90, R20, RZ ;  /* 0x000000145a107210 */ /* 0x000fc80007f1e0ff */
[----:B------:R-:W-:-:S07]  /*5950*/  IADD3.X R17, R87, R21, RZ, P0, !PT ;  /* 0x0000001557117210 */ /* 0x000fce00007fe4ff */
[----:B------:R4:W5:Y:S01]  /*5960*/  @P1 LDG.E.LTC128B.128 R68, [R16.64] ;  /* 0x0000001210441981 */ /* 0x000962000c1e1d20 */
[----:B------:R-:W-:Y:S02]  /*5970*/  ISETP.LT.AND P1, PT, R18, UR4, P6 ;  /* 0x0000000412007c0c */ /* 0x000fe4000b721270 */
[----:B-1----:R-:W-:Y:S01]  /*5980*/  IADD3 R12, P0, R12, c[0x0][0x2c0], RZ ;  /* 0x0000b0000c0c7a10 */ /* 0x002fe20007f1e0ff */
[----:B------:R-:W-:Y:S01]  /*5990*/  BAR.SYNC.DEFER_BLOCKING 0x0 ;  /* 0x0000000000007b1d */ /* 0x000fe20000010000 */
[----:B------:R-:W-:Y:S02]  /*59a0*/  ISETP.LT.AND P6, PT, R85, UR4, P6 ;  /* 0x0000000455007c0c */ /* 0x000fe4000b7c1270 */
[----:B------:R-:W-:Y:S02]  /*59b0*/  IADD3.X R13, R13, c[0x0][0x2c4], RZ, P0, !PT ;  /* 0x0000b1000d0d7a10 */ /* 0x000fe400007fe4ff */
[----:B--2---:R-:W-:-:S04]  /*59c0*/  IADD3 R14, P0, R14, c[0x0][0x2c0], RZ ;  /* 0x0000b0000e0e7a10 */ /* 0x004fc80007f1e0ff */
[----:B------:R-:W-:Y:S01]  /*59d0*/  IADD3.X R15, R15, c[0x0][0x2c4], RZ, P0, !PT ;  /* 0x0000b1000f0f7a10 */ /* 0x000fe200007fe4ff */
        /* <DEDUP_REMOVED lines=9> */
[-C--:B----4-:R-:W-:Y:S02]  /*5a70*/  FMUL R17, R74, R91.reuse ;  /* 0x0000005b4a117220 */ /* 0x090fe40000400000 */
[----:B------:R-:W-:Y:S02]  /*5a80*/  FMUL R75, R75, R91 ;  /* 0x0000005b4b4b7220 */ /* 0x000fe40000400000 */
[-C--:B-1----:R-:W-:Y:S02]  /*5a90*/  FFMA R4, R4, R86.reuse, R19 ;  /* 0x0000005604047223 */ /* 0x082fe40000000013 */
[-C--:B------:R-:W-:Y:S02]  /*5aa0*/  FFMA R5, R5, R86.reuse, R73 ;  /* 0x0000005605057223 */ /* 0x080fe40000000049 */
[----:B------:R-:W-:-:S02]  /*5ab0*/  FFMA R6, R6, R86, R17 ;  /* 0x0000005606067223 */ /* 0x000fc40000000011 */
[----:B------:R-:W-:Y:S02]  /*5ac0*/  FFMA R7, R7, R86, R75 ;  /* 0x0000005607077223 */ /* 0x000fe4000000004b */
[----:B-----5:R-:W-:-:S03]  /*5ad0*/  FMUL R17, R68, R91 ;  /* 0x0000005b44117220 */ /* 0x020fc60000400000 */
[----:B------:R1:W-:Y:S01]  /*5ae0*/  @P1 STG.E.128 [R12.64], R4 ;  /* 0x000000040c001986 */ /* 0x0003e2000c101d12 */
[-C--:B------:R-:W-:Y:S02]  /*5af0*/  FMUL R69, R69, R91.reuse ;  /* 0x0000005b45457220 */ /* 0x080fe40000400000 */
[-C--:B------:R-:W-:Y:S02]  /*5b00*/  FMUL R3, R70, R91.reuse ;  /* 0x0000005b46037220 */ /* 0x080fe40000400000 */
[----:B------:R-:W-:Y:S02]  /*5b10*/  FMUL R71, R71, R91 ;  /* 0x0000005b47477220 */ /* 0x000fe40000400000 */
[-C--:B--2---:R-:W-:Y:S02]  /*5b20*/  FFMA R8, R8, R86.reuse, R17 ;  /* 0x0000005608087223 */ /* 0x084fe40000000011 */
[-C--:B------:R-:W-:Y:S02]  /*5b30*/  FFMA R9, R9, R86.reuse, R69 ;  /* 0x0000005609097223 */ /* 0x080fe40000000045 */
[----:B------:R-:W-:-:S02]  /*5b40*/  FFMA R10, R10, R86, R3 ;  /* 0x000000560a0a7223 */ /* 0x000fc40000000003 */
[----:B------:R-:W-:Y:S01]  /*5b50*/  FFMA R11, R11, R86, R71 ;  /* 0x000000560b0b7223 */ /* 0x000fe20000000047 */
[----:B------:R-:W-:Y:S05]  /*5b60*/  @!P6 BRA `(.L_x_336) ;  /* 0x00000cf00000e947 */ /* 0x000fea0003800000 */
[----:B------:R2:W-:Y:S01]  /*5b70*/  STG.E.128 [R14.64], R8 ;  /* 0x000000080e007986 */ /* 0x0005e2000c101d12 */
[----:B------:R-:W-:Y:S05]  /*5b80*/  BRA `(.L_x_336) ;  /* 0x00000cd000007947 */ /* 0x000fea0003800000 */
.L_x_335:
[----:B------:R-:W-:Y:S01]  /*5b90*/  BAR.SYNC.DEFER_BLOCKING 0x0 ;  /* 0x0000000000007b1d */ /* 0x000fe20000010000 */
[C---:B------:R-:W-:Y:S02]  /*5ba0*/  IADD3 R76, R85.reuse, 0x2, RZ ;  /* 0x00000002554c7810 */ /* 0x040fe40007ffe0ff */
[----:B------:R-:W-:Y:S02]  /*5bb0*/  ISETP.LT.AND P2, PT, R85, UR4, P6 ;  /* 0x0000000455007c0c */ /* 0x000fe4000b741270 */
[----:B------:R-:W-:Y:S02]  /*5bc0*/  ISETP.LT.AND P1, PT, R76, UR4, P6 ;  /* 0x000000044c007c0c */ /* 0x000fe4000b721270 */
[----:B------:R-:W-:-:S04]  /*5bd0*/  IADD3 R90, P0, R92, c[0x0][0x2a8], RZ ;  /* 0x0000aa005c5a7a10 */ /* 0x000fc80007f1e0ff */
[----:B------:R-:W-:Y:S01]  /*5be0*/  IADD3.X R91, R93, c[0x0][0x2ac], RZ, P0, !PT ;  /* 0x0000ab005d5b7a10 */ /* 0x000fe200007fe4ff */
[----:B------:R1:W-:Y:S04]  /*5bf0*/  STS.64 [R3.X8], R4 ;  /* 0x0000000403007388 */ /* 0x0003e80000008a00 */
[----:B------:R-:W-:Y:S04]  /*5c00*/  STS.64 [R3.X8+0x20], R8 ;  /* 0x0000200803007388 */ /* 0x000fe80000008a00 */
[----:B------:R-:W-:Y:S04]  /*5c10*/  STS.64 [R3.X8+0x40], R12 ;  /* 0x0000400c03007388 */ /* 0x000fe80000008a00 */
[----:B------:R-:W-:Y:S04]  /*5c20*/  STS.64 [R3.X8+0x60], R16 ;  /* 0x0000601003007388 */ /* 0x000fe80000008a00 */
[----:B------:R-:W-:Y:S01]  /*5c30*/  BAR.SYNC.DEFER_BLOCKING 0x0 ;  /* 0x0000000000007b1d */ /* 0x000fe20000010000 */
[----:B-1----:R-:W-:-:S02]  /*5c40*/  IADD3 R5, R85, 0x8, RZ ;  /* 0x0000000855057810 */ /* 0x002fc40007ffe0ff */
[----:B------:R-:W-:-:S04]  /*5c50*/  IADD3 R4, R85, 0xa, RZ ;  /* 0x0000000a55047810 */ /* 0x000fc80007ffe0ff */
[----:B------:R-:W-:Y:S01]  /*5c60*/  ISETP.LT.AND P0, PT, R4, UR4, P6 ;  /* 0x0000000404007c0c */ /* 0x000fe2000b701270 */
[----:B------:R-:W1:Y:S04]  /*5c70*/  LDS.128 R72, [R84] ;  /* 0x0000000054487984 */ /* 0x000e680000000c00 */
[----:B------:R-:W2:Y:S01]  /*5c80*/  LDS.128 R68, [R84+0x240] ;  /* 0x0002400054447984 */ /* 0x000ea20000000c00 */
[-C--:B-1----:R-:W-:Y:S02]  /*5c90*/  FMUL R72, R72, R86.reuse ;  /* 0x0000005648487220 */ /* 0x082fe40000400000 */
[-C--:B------:R-:W-:Y:S02]  /*5ca0*/  FMUL R73, R73, R86.reuse ;  /* 0x0000005649497220 */ /* 0x080fe40000400000 */
[----:B------:R-:W-:-:S02]  /*5cb0*/  FMUL R74, R74, R86 ;  /* 0x000000564a4a7220 */ /* 0x000fc40000400000 */
[-C--:B------:R-:W-:Y:S02]  /*5cc0*/  FMUL R75, R75, R86.reuse ;  /* 0x000000564b4b7220 */ /* 0x080fe40000400000 */
[-C--:B--2---:R-:W-:Y:S02]  /*5cd0*/  FMUL R68, R68, R86.reuse ;  /* 0x0000005644447220 */ /* 0x084fe40000400000 */
[-C--:B------:R-:W-:Y:S01]  /*5ce0*/  FMUL R69, R69, R86.reuse ;  /* 0x0000005645457220 */ /* 0x080fe20000400000 */
[----:B------:R1:W-:Y:S01]  /*5cf0*/  @P2 STG.E.128 [R92.64], R72 ;  /* 0x000000485c002986 */ /* 0x0003e2000c101d12 */
[-C--:B------:R-:W-:Y:S01]  /*5d00*/  FMUL R70, R70, R86.reuse ;  /* 0x0000005646467220 */ /* 0x080fe20000400000 */
[----:B------:R-:W-:Y:S01]  /*5d10*/  ISETP.LT.AND P2, PT, R5, UR4, P6 ;  /* 0x0000000405007c0c */ /* 0x000fe2000b741270 */
[----:B------:R-:W-:-:S05]  /*5d20*/  FMUL R71, R71, R86 ;  /* 0x0000005647477220 */ /* 0x000fca0000400000 */
[----:B------:R2:W-:Y:S04]  /*5d30*/  @P1 STG.E.128 [R90.64], R68 ;  /* 0x000000445a001986 */ /* 0x0005e8000c101d12 */
[----:B------:R-:W-:Y:S01]  /*5d40*/  BAR.SYNC.DEFER_BLOCKING 0x0 ;  /* 0x0000000000007b1d */ /* 0x000fe20000010000 */
[----:B-1----:R-:W-:-:S05]  /*5d50*/  IADD3 R92, P1, R92, c[0x0][0x2c0], RZ ;  /* 0x0000b0005c5c7a10 */ /* 0x002fca0007f3e0ff */
[----:B------:R-:W-:Y:S01]  /*5d60*/  STS.64 [R3.X8], R6 ;  /* 0x0000000603007388 */ /* 0x000fe20000008a00 */
[----:B------:R-:W-:-:S03]  /*5d70*/  IADD3.X R93, R93, c[0x0][0x2c4], RZ, P1, !PT ;  /* 0x0000b1005d5d7a10 */ /* 0x000fc60000ffe4ff */
[----:B------:R-:W-:Y:S01]  /*5d80*/  STS.64 [R3.X8+0x20], R10 ;  /* 0x0000200a03007388 */ /* 0x000fe20000008a00 */
[----:B--2---:R-:W-:Y:S02]  /*5d90*/  IADD3 R68, P3, R90, c[0x0][0x2c0], RZ ;  /* 0x0000b0005a447a10 */ /* 0x004fe40007f7e0ff */
[----:B------:R-:W-:Y:S01]  /*5da0*/  IADD3 R71, R85, 0x10, RZ ;  /* 0x0000001055477810 */ /* 0x000fe20007ffe0ff */
[----:B------:R-:W-:Y:S01]  /*5db0*/  STS.64 [R3.X8+0x40], R14 ;  /* 0x0000400e03007388 */ /* 0x000fe20000008a00 */
[----:B------:R-:W-:Y:S02]  /*5dc0*/  IADD3.X R69, R91, c[0x0][0x2c4], RZ, P3, !PT ;  /* 0x0000b1005b457a10 */ /* 0x000fe40001ffe4ff */
[----:B------:R-:W-:Y:S01]  /*5dd0*/  ISETP.LT.AND P1, PT, R71, UR4, P6 ;  /* 0x0000000447007c0c */ /* 0x000fe2000b721270 */
[----:B------:R-:W-:Y:S04]  /*5de0*/  STS.64 [R3.X8+0x60], R18 ;  /* 0x0000601203007388 */ /* 0x000fe80000008a00 */
[----:B------:R-:W-:Y:S01]  /*5df0*/  BAR.SYNC.DEFER_BLOCKING 0x0 ;  /* 0x0000000000007b1d */ /* 0x000fe20000010000 */
[----:B------:R-:W-:-:S04]  /*5e00*/  IADD3 R70, P3, R92, c[0x0][0x2c0], RZ ;  /* 0x0000b0005c467a10 */ /* 0x000fc80007f7e0ff */
[----:B------:R-:W-:Y:S01]  /*5e10*/  IADD3.X R71, R93, c[0x0][0x2c4], RZ, P3, !PT ;  /* 0x0000b1005d477a10 */ /* 0x000fe20001ffe4ff */
[----:B---3--:R-:W1:Y:S04]  /*5e20*/  LDS.128 R80, [R84] ;  /* 0x0000000054507984 */ /* 0x008e680000000c00 */
        /* <DEDUP_REMOVED lines=8> */
[-C--:B------:R-:W-:Y:S02]  /*5eb0*/  FMUL R6, R78, R86.reuse ;  /* 0x000000564e067220 */ /* 0x080fe40000400000 */
[----:B------:R-:W-:-:S05]  /*5ec0*/  FMUL R7, R79, R86 ;  /* 0x000000564f077220 */ /* 0x000fca0000400000 */
[----:B------:R2:W-:Y:S04]  /*5ed0*/  @P0 STG.E.128 [R68.64], R4 ;  /* 0x0000000444000986 */ /* 0x0005e8000c101d12 */
[----:B------:R-:W-:Y:S01]  /*5ee0*/  BAR.SYNC.DEFER_BLOCKING 0x0 ;  /* 0x0000000000007b1d */ /* 0x000fe20000010000 */
[----:B-1----:R-:W-:-:S05]  /*5ef0*/  IADD3 R8, R85, 0x12, RZ ;  /* 0x0000001255087810 */ /* 0x002fca0007ffe0ff */
[----:B------:R-:W-:Y:S01]  /*5f00*/  STS.64 [R3.X8], R32 ;  /* 0x0000002003007388 */ /* 0x000fe20000008a00 */
[----:B------:R-:W-:-:S03]  /*5f10*/  ISETP.LT.AND P0, PT, R8, UR4, P6 ;  /* 0x0000000408007c0c */ /* 0x000fc6000b701270 */
[----:B------:R-:W-:Y:S01]  /*5f20*/  STS.64 [R3.X8+0x20], R28 ;  /* 0x0000201c03007388 */ /* 0x000fe20000008a00 */
[----:B--2---:R-:W-:-:S03]  /*5f30*/  IADD3 R68, P2, R68, c[0x0][0x2c0], RZ ;  /* 0x0000b00044447a10 */ /* 0x004fc60007f5e0ff */
[----:B------:R1:W-:Y:S01]  /*5f40*/  STS.64 [R3.X8+0x40], R24 ;  /* 0x0000401803007388 */ /* 0x0003e20000008a00 */
[----:B------:R-:W-:-:S03]  /*5f50*/  IADD3.X R69, R69, c[0x0][0x2c4], RZ, P2, !PT ;  /* 0x0000b10045457a10 */ /* 0x000fc600017fe4ff */
[----:B------:R2:W-:Y:S04]  /*5f60*/  STS.64 [R3.X8+0x60], R20 ;  /* 0x0000601403007388 */ /* 0x0005e80000008a00 */
[----:B------:R-:W-:Y:S01]  /*5f70*/  BAR.SYNC.DEFER_BLOCKING 0x0 ;  /* 0x0000000000007b1d */ /* 0x000fe20000010000 */
[----:B-1----:R-:W-:Y:S02]  /*5f80*/  IADD3 R24, P2, R68, c[0x0][0x2c0], RZ ;  /* 0x0000b00044187a10 */ /* 0x002fe40007f5e0ff */
[----:B--2---:R-:W-:-:S03]  /*5f90*/  IADD3 R21, R85, 0x18, RZ ;  /* 0x0000001855157810 */ /* 0x004fc60007ffe0ff */
[----:B------:R-:W1:Y:S01]  /*5fa0*/  LDS.128 R16, [R84] ;  /* 0x0000000054107984 */ /* 0x000e620000000c00 */
[----:B------:R-:W-:Y:S02]  /*5fb0*/  IADD3 R20, P3, R70, c[0x0][0x2c0], RZ ;  /* 0x0000b00046147a10 */ /* 0x000fe40007f7e0ff */
[----:B------:R-:W-:Y:S01]  /*5fc0*/  IADD3.X R25, R69, c[0x0][0x2c4], RZ, P2, !PT ;  /* 0x0000b10045197a10 */ /* 0x000fe200017fe4ff */
[----:B------:R-:W2:Y:S01]  /*5fd0*/  LDS.128 R12, [R84+0x240] ;  /* 0x00024000540c7984 */ /* 0x000ea20000000c00 */
[-C--:B-1----:R-:W-:Y:S02]  /*5fe0*/  FMUL R8, R16, R86.reuse ;  /* 0x0000005610087220 */ /* 0x082fe40000400000 */
[-C--:B------:R-:W-:Y:S02]  /*5ff0*/  FMUL R9, R17, R86.reuse ;  /* 0x0000005611097220 */ /* 0x080fe40000400000 */
[-C--:B------:R-:W-:Y:S02]  /*6000*/  FMUL R10, R18, R86.reuse ;  /* 0x00000056120a7220 */ /* 0x080fe40000400000 */
[----:B------:R-:W-:-:S02]  /*6010*/  FMUL R11, R19, R86 ;  /* 0x00000056130b7220 */ /* 0x000fc40000400000 */
[-C--:B--2---:R-:W-:Y:S02]  /*6020*/  FMUL R4, R12, R86.reuse ;  /* 0x000000560c047220 */ /* 0x084fe40000400000 */
[-C--:B------:R-:W-:Y:S01]  /*6030*/  FMUL R5, R13, R86.reuse ;  /* 0x000000560d057220 */ /* 0x080fe20000400000 */
[----:B------:R1:W-:Y:S01]  /*6040*/  @P1 STG.E.128 [R70.64], R8 ;  /* 0x0000000846001986 */ /* 0x0003e2000c101d12 */
[-C--:B------:R-:W-:Y:S01]  /*6050*/  FMUL R6, R14, R86.reuse ;  /* 0x000000560e067220 */ /* 0x080fe20000400000 */
[----:B------:R-:W-:Y:S01]  /*6060*/  ISETP.LT.AND P1, PT, R21, UR4, P6 ;  /* 0x0000000415007c0c */ /* 0x000fe2000b721270 */
[----:B------:R-:W-:Y:S01]  /*6070*/  FMUL R7, R15, R86 ;  /* 0x000000560f077220 */ /* 0x000fe20000400000 */
[----:B------:R-:W-:-:S04]  /*6080*/  IADD3.X R21, R71, c[0x0][0x2c4], RZ, P3, !PT ;  /* 0x0000b10047157a10 */ /* 0x000fc80001ffe4ff */
[----:B------:R-:W-:Y:S04]  /*6090*/  @P0 STG.E.128 [R68.64], R4 ;  /* 0x0000000444000986 */ /* 0x000fe8000c101d12 */
[----:B------:R-:W-:Y:S01]  /*60a0*/  BAR.SYNC.DEFER_BLOCKING 0x0 ;  /* 0x0000000000007b1d */ /* 0x000fe20000010000 */
[----:B-1----:R-:W-:-:S05]  /*60b0*/  IADD3 R8, R85, 0x1a, RZ ;  /* 0x0000001a55087810 */ /* 0x002fca0007ffe0ff */
[----:B------:R-:W-:Y:S01]  /*60c0*/  STS.64 [R3.X8], R34 ;  /* 0x0000002203007388 */ /* 0x000fe20000008a00 */
[----:B------:R-:W-:-:S03]  /*60d0*/  ISETP.LT.AND P0, PT, R8, UR4, P6 ;  /* 0x0000000408007c0c */ /* 0x000fc6000b701270 */
[----:B------:R-:W-:Y:S04]  /*60e0*/  STS.64 [R3.X8+0x20], R30 ;  /* 0x0000201e03007388 */ /* 0x000fe80000008a00 */
[----:B------:R-:W-:Y:S04]  /*60f0*/  STS.64 [R3.X8+0x40], R26 ;  /* 0x0000401a03007388 */ /* 0x000fe80000008a00 */
[----:B------:R1:W-:Y:S04]  /*6100*/  STS.64 [R3.X8+0x60], R22 ;  /* 0x0000601603007388 */ /* 0x0003e80000008a00 */
[----:B------:R-:W-:Y:S01]  /*6110*/  BAR.SYNC.DEFER_BLOCKING 0x0 ;  /* 0x0000000000007b1d */ /* 0x000fe20000010000 */
[----:B-1----:R-:W-:-:S05]  /*6120*/  IADD3 R23, R85, 0x20, RZ ;  /* 0x0000002055177810 */ /* 0x002fca0007ffe0ff */
[----:B------:R-:W1:Y:S01]  /*6130*/  LDS.128 R16, [R84] ;  /* 0x0000000054107984 */ /* 0x000e620000000c00 */
[----:B------:R-:W-:-:S03]  /*6140*/  IADD3 R22, P2, R24, c[0x0][0x2c0], RZ ;  /* 0x0000b00018167a10 */ /* 0x000fc60007f5e0ff */
[----:B------:R-:W2:Y:S01]  /*6150*/  LDS.128 R12, [R84+0x240] ;  /* 0x00024000540c7984 */ /* 0x000ea20000000c00 */
[-C--:B-1----:R-:W-:Y:S02]  /*6160*/  FMUL R8, R16, R86.reuse ;  /* 0x0000005610087220 */ /* 0x082fe40000400000 */
[-C--:B------:R-:W-:Y:S02]  /*6170*/  FMUL R9, R17, R86.reuse ;  /* 0x0000005611097220 */ /* 0x080fe40000400000 */
[-C--:B------:R-:W-:Y:S02]  /*6180*/  FMUL R10, R18, R86.reuse ;  /* 0x00000056120a7220 */ /* 0x080fe40000400000 */
[-C--:B------:R-:W-:Y:S02]  /*6190*/  FMUL R11, R19, R86.reuse ;  /* 0x00000056130b7220 */ /* 0x080fe40000400000 */
[-C--:B--2---:R-:W-:Y:S02]  /*61a0*/  FMUL R4, R12, R86.reuse ;  /* 0x000000560c047220 */ /* 0x084fe40000400000 */
[-C--:B------:R-:W-:Y:S01]  /*61b0*/  FMUL R5, R13, R86.reuse ;  /* 0x000000560d057220 */ /* 0x080fe20000400000 */
[----:B------:R1:W-:Y:S01]  /*61c0*/  @P1 STG.E.128 [R20.64], R8 ;  /* 0x0000000814001986 */ /* 0x0003e2000c101d12 */
[-C--:B------:R-:W-:Y:S01]  /*61d0*/  FMUL R6, R14, R86.reuse ;  /* 0x000000560e067220 */ /* 0x080fe20000400000 */
[----:B------:R-:W-:Y:S01]  /*61e0*/  ISETP.LT.AND P1, PT, R23, UR4, P6 ;  /* 0x0000000417007c0c */ /* 0x000fe2000b721270 */
[----:B------:R-:W-:Y:S01]  /*61f0*/  FMUL R7, R15, R86 ;  /* 0x000000560f077220 */ /* 0x000fe20000400000 */
[----:B------:R-:W-:-:S04]  /*6200*/  IADD3.X R23, R25, c[0x0][0x2c4], RZ, P2, !PT ;  /* 0x0000b10019177a10 */ /* 0x000fc800017fe4ff */
[----:B------:R2:W-:Y:S04]  /*6210*/  @P0 STG.E.128 [R24.64], R4 ;  /* 0x0000000418000986 */ /* 0x0005e8000c101d12 */
[----:B------:R-:W-:Y:S01]  /*6220*/  BAR.SYNC.DEFER_BLOCKING 0x0 ;  /* 0x0000000000007b1d */ /* 0x000fe20000010000 */
[----:B-1----:R-:W-:Y:S02]  /*6230*/  IADD3 R8, R85, 0x22, RZ ;  /* 0x0000002255087810 */ /* 0x002fe40007ffe0ff */
[----:B------:R-:W-:-:S03]  /*6240*/  IADD3 R20, P3, R20, c[0x0][0x2c0], RZ ;  /* 0x0000b00014147a10 */ /* 0x000fc60007f7e0ff */
[----:B------:R-:W-:Y:S01]  /*6250*/  STS.64 [R3.X8], R36 ;  /* 0x0000002403007388 */ /* 0x000fe20000008a00 */
[----:B------:R-:W-:Y:S02]  /*6260*/  ISETP.LT.AND P0, PT, R8, UR4, P6 ;  /* 0x0000000408007c0c */ /* 0x000fe4000b701270 */
[----:B------:R-:W-:Y:S01]  /*6270*/  IADD3.X R21, R21, c[0x0][0x2c4], RZ, P3, !PT ;  /* 0x0000b10015157a10 */ /* 0x000fe20001ffe4ff */
[----:B------:R-:W-:Y:S01]  /*6280*/  STS.64 [R3.X8+0x20], R40 ;  /* 0x0000202803007388 */ /* 0x000fe20000008a00 */
[----:B--2---:R-:W-:-:S03]  /*6290*/  IADD3 R24, R85, 0x28, RZ ;  /* 0x0000002855187810 */ /* 0x004fc60007ffe0ff */
[----:B------:R-:W-:Y:S04]  /*62a0*/  STS.64 [R3.X8+0x40], R44 ;  /* 0x0000402c03007388 */ /* 0x000fe80000008a00 */
[----:B------:R-:W-:Y:S04]  /*62b0*/  STS.64 [R3.X8+0x60], R48 ;  /* 0x0000603003007388 */ /* 0x000fe80000008a00 */
[----:B------:R-:W-:Y:S06]  /*62c0*/  BAR.SYNC.DEFER_BLOCKING 0x0 ;  /* 0x0000000000007b1d */ /* 0x000fec0000010000 */
[----:B------:R-:W1:Y:S04]  /*62d0*/  LDS.128 R16, [R84] ;  /* 0x0000000054107984 */ /* 0x000e680000000c00 */
[----:B------:R-:W2:Y:S01]  /*62e0*/  LDS.128 R12, [R84+0x240] ;  /* 0x00024000540c7984 */ /* 0x000ea20000000c00 */
[----:B-1----:R-:W-:-:S02]  /*62f0*/  FMUL R8, R16, R86 ;  /* 0x0000005610087220 */ /* 0x002fc40000400000 */
        /* <DEDUP_REMOVED lines=9> */
[----:B------:R-:W-:-:S04]  /*6390*/  IADD3 R24, R85, 0x30, RZ ;  /* 0x0000003055187810 */ /* 0x000fc80007ffe0ff */
        /* <DEDUP_REMOVED lines=8> */
[----:B--2---:R-:W-:-:S03]  /*6420*/  IADD3 R22, P2, R22, c[0x0][0x2c0], RZ ;  /* 0x0000b00016167a10 */ /* 0x004fc60007f5e0ff */
[----:B------:R-:W-:Y:S01]  /*6430*/  STS.64 [R3.X8+0x40], R46 ;  /* 0x0000402e03007388 */ /* 0x000fe20000008a00 */
[----:B------:R-:W-:-:S03]  /*6440*/  IADD3.X R23, R23, c[0x0][0x2c4], RZ, P2, !PT ;  /* 0x0000b10017177a10 */ /* 0x000fc600017fe4ff */
        /* <DEDUP_REMOVED lines=23> */
[----:B--2---:R-:W-:Y:S02]  /*65c0*/  IADD3 R22, P2, R22, c[0x0][0x2c0], RZ ;  /* 0x0000b00016167a10 */ /* 0x004fe40007f5e0ff */
[----:B------:R-:W-:Y:S01]  /*65d0*/  IADD3 R85, R85, 0x3a, RZ ;  /* 0x0000003a55557810 */ /* 0x000fe20007ffe0ff */
        /* <DEDUP_REMOVED lines=12> */
[----:B------:R-:W-:Y:S01]  /*66a0*/  @P1 STG.E.128 [R20.64], R8 ;  /* 0x0000000814001986 */ /* 0x000fe2000c101d12 */
[----:B------:R-:W-:-:S02]  /*66b0*/  FMUL R6, R14, R86 ;  /* 0x000000560e067220 */ /* 0x000fc40000400000 */
[----:B------:R-:W-:-:S05]  /*66c0*/  FMUL R7, R15, R86 ;  /* 0x000000560f077220 */ /* 0x000fca0000400000 */
[----:B------:R1:W-:Y:S04]  /*66d0*/  @P0 STG.E.128 [R22.64], R4 ;  /* 0x0000000416000986 */ /* 0x0003e8000c101d12 */
[----:B------:R-:W-:Y:S01]  /*66e0*/  BAR.SYNC.DEFER_BLOCKING 0x0 ;  /* 0x0000000000007b1d */ /* 0x000fe20000010000 */
[----:B------:R-:W-:Y:S02]  /*66f0*/  ISETP.LT.AND P0, PT, R24, UR4, P6 ;  /* 0x0000000418007c0c */ /* 0x000fe4000b701270 */
[----:B------:R-:W-:-:S03]  /*6700*/  ISETP.LT.AND P6, PT, R85, UR4, P6 ;  /* 0x0000000455007c0c */ /* 0x000fc6000b7c1270 */
[----:B------:R-:W-:Y:S04]  /*6710*/  STS.64 [R3.X8], R66 ;  /* 0x0000004203007388 */ /* 0x000fe80000008a00 */
[----:B------:R-:W-:Y:S01]  /*6720*/  STS.64 [R3.X8+0x20], R62 ;  /* 0x0000203e03007388 */ /* 0x000fe20000008a00 */
[----:B-1----:R-:W-:Y:S02]  /*6730*/  IADD3 R4, P2, R20, c[0x0][0x2c0], RZ ;  /* 0x0000b00014047a10 */ /* 0x002fe40007f5e0ff */
[----:B------:R-:W-:Y:S01]  /*6740*/  IADD3 R6, P1, R22, c[0x0][0x2c0], RZ ;  /* 0x0000b00016067a10 */ /* 0x000fe20007f3e0ff */
[----:B------:R-:W-:Y:S01]  /*6750*/  STS.64 [R3.X8+0x40], R58 ;  /* 0x0000403a03007388 */ /* 0x000fe20000008a00 */
[----:B------:R-:W-:Y:S02]  /*6760*/  IADD3.X R5, R21, c[0x0][0x2c4], RZ, P2, !PT ;  /* 0x0000b10015057a10 */ /* 0x000fe400017fe4ff */
[----:B------:R-:W-:Y:S01]  /*6770*/  IADD3.X R7, R23, c[0x0][0x2c4], RZ, P1, !PT ;  /* 0x0000b10017077a10 */ /* 0x000fe20000ffe4ff */
        /* <DEDUP_REMOVED lines=11> */
[----:B------:R-:W-:-:S02]  /*6830*/  FMUL R18, R18, R86 ;  /* 0x0000005612127220 */ /* 0x000fc40000400000 */
[----:B------:R-:W-:-:S05]  /*6840*/  FMUL R19, R19, R86 ;  /* 0x0000005613137220 */ /* 0x000fca0000400000 */
[----:B------:R1:W-:Y:S02]  /*6850*/  @P6 STG.E.128 [R6.64], R16 ;  /* 0x0000001006006986 */ /* 0x0003e4000c101d12 */
.L_x_336:
[----:B------:R-:W-:Y:S05]  /*6860*/  BSYNC B0 ;  /* 0x0000000000007941 */ /* 0x000fea0003800000 */
.L_x_334:
[----:B------:R-:W-:Y:S05]  /*6870*/  @P4 EXIT ;  /* 0x000000000000494d */ /* 0x000fea0003800000 */
[----:B------:R-:W-:Y:S05]  /*6880*/  @!P5 EXIT ;  /* 0x000000000000d94d */ /* 0x000fea0003800000 */
[----:B------:R-:W-:Y:S01]  /*6890*/  BAR.SYNC.DEFER_BLOCKING 0x0 ;  /* 0x0000000000007b1d */ /* 0x000fe20000010000 */
[----:B------:R-:W-:-:S13]  /*68a0*/  ISETP.GT.AND P0, PT, R2, RZ, PT ;  /* 0x000000ff0200720c */ /* 0x000fda0003f04270 */
[----:B------:R-:W-:Y:S05]  /*68b0*/  @P0 EXIT ;  /* 0x000000000000094d */ /* 0x000fea0003800000 */
[----:B------:R-:W-:Y:S01]  /*68c0*/  @!PT LDS RZ, [RZ] ;  /* 0x00000000fffff984 */ /* 0x000fe20000000800 */
[----:B------:R-:W-:Y:S01]  /*68d0*/  @!PT LDS RZ, [RZ] ;  /* 0x00000000fffff984 */ /* 0x000fe20000000800 */
[----:B------:R-:W-:Y:S01]  /*68e0*/  @!PT LDS RZ, [RZ] ;  /* 0x00000000fffff984 */ /* 0x000fe20000000800 */
[----:B------:R-:W-:Y:S01]  /*68f0*/  @!PT LDS RZ, [RZ] ;  /* 0x00000000fffff984 */ /* 0x000fe20000000800 */
[----:B------:R-:W-:Y:S06]  /*6900*/  MEMBAR.ALL.GPU ;  /* 0x0000000000007992 */ /* 0x000fec000000a000 */
[----:B------:R-:W-:Y:S01]  /*6910*/  IADD3 R0, R0, 0x1, RZ ;  /* 0x0000000100007810 */ /* 0x000fe20007ffe0ff */
[----:B------:R-:W-:-:S00]  /*6920*/  ERRBAR ;  /* 0x00000000000079ab */ /* 0x000fc00000000000 */
[----:B------:R-:W-:-:S04]  /*6930*/  ISETP.NE.AND P0, PT, R0, c[0x0][0x1b0], PT ;  /* 0x00006c0000007a0c */ /* 0x000fc80003f05270 */
[----:B------:R-:W-:-:S05]  /*6940*/  SEL R3, R0, RZ, P0 ;  /* 0x000000ff00037207 */ /* 0x000fca0000000000 */
[----:B------:R-:W-:Y:S01]  /*6950*/  STG.E.STRONG.GPU [R88.64], R3 ;  /* 0x0000000358007986 */ /* 0x000fe2000c10f912 */
[----:B------:R-:W-:Y:S05]  /*6960*/  EXIT ;  /* 0x000000000000794d */ /* 0x000fea0003800000 */
.L_x_337:
        /* <DEDUP_REMOVED lines=9> */
.L_x_370:


//--------------------- .text._ZN7cutlass6KernelINS_4conv6kernel23ImplicitGemmConvolutionINS1_11threadblock22ImplicitGemmMultistageINS_4gemm9GemmShapeILi128ELi64ELi16EEENS4_48Conv2dFpropActivationTileAccessIteratorOptimizedINS_11MatrixShapeILi128ELi16EEEfNS_6layout10TensorNHWCENS_9transform29PitchLinearWarpRakedThreadMapINS_16PitchLinearShapeILi16ELi128EEELi128ENSG_ILi4ELi8EEELi4EEENS_12AlignedArrayIfLi4ELi16EEEEENSE_11threadblock25RegularTileAccessIteratorISB_fNSC_37RowMajorTensorOpMultiplicandCrosswiseILi32ELi16EEELi0ESJ_Li16EEELNS_4arch14CacheOperation4KindE0ENS4_44Conv2dFpropFilterTileAccessIteratorOptimizedINSA_ILi16ELi64EEEfSD_NSF_INSG_ILi16ELi64EEELi128ESI_Li4EEESL_Lb0EEENSO_ISW_fNSC_40ColumnMajorTensorOpMultiplicandCrosswiseILi32ELi16EEELi1ESY_Li16EEELSU_1ENS6_11threadblock9MmaPolicyINS6_4warp18MmaTensorOpFastF32INS7_ILi64ELi32ELi16EEEfSQ_fS11_fNSC_8RowMajorENS15_17MmaTensorOpPolicyINSS_3MmaINS7_ILi16ELi8ELi8EEELi32ENS_10tfloat32_tES18_S1C_NSC_11ColumnMajorEfS18_NSS_13OpMultiplyAddEEENSA_ILi1ELi1EEEEELi1ELb0EbEENSA_ILi0ELi0EEES1J_Li1EEELi3EbEENS_8epilogue11threadblock8EpilogueIS8_S1I_Li1ENS1N_22PredicatedTileIteratorINS1N_26OutputTileOptimalThreadMapINS1N_15OutputTileShapeILi64ELi8ELi2ELi1ELi1EEENS1R_ILi1ELi8ELi1ELi1ELi8EEELi128ELi4ELi32EEEfLb0ENSC_9NoPermuteELb0EEENS1M_4warp24FragmentIteratorTensorOpIS17_S1B_fNS_5ArrayIfLi4ELb1EEES18_EENS1X_20TileIteratorTensorOpIS17_S1B_fS18_EENS1N_18SharedLoadIteratorINS1U_18CompactedThreadMapEfLi16EEENS1M_6thread17LinearCombinationIfLi4EffLNS27_9ScaleType4KindE0ELNS_15FloatRoundStyleE2EfEENSA_ILi0ELi8EEELi2ELi1EEENS13_30GemmIdentityThreadblockSwizzleILi1EEELNS1_8OperatorE0ENS1_17Conv2dProblemSizeELNS1_9GroupModeE0EEEEEvNT_6ParamsE --------------------------
	.section	.text._ZN7cutlass6KernelINS_4conv6kernel23ImplicitGemmConvolutionINS1_11threadblock22ImplicitGemmMultistageINS_4gemm9GemmShapeILi128ELi64ELi16EEENS4_48Conv2dFpropActivationTileAccessIteratorOptimizedINS_11MatrixShapeILi128ELi16EEEfNS_6layout10TensorNHWCENS_9transform29PitchLinearWarpRakedThreadMapINS_16PitchLinearShapeILi16ELi128EEELi128ENSG_ILi4ELi8EEELi4EEENS_12AlignedArrayIfLi4ELi16EEEEENSE_11threadblock25RegularTileAccessIteratorISB_fNSC_37RowMajorTensorOpMultiplicandCrosswiseILi32ELi16EEELi0ESJ_Li16EEELNS_4arch14CacheOperation4KindE0ENS4_44Conv2dFpropFilterTileAccessIteratorOptimizedINSA_ILi16ELi64EEEfSD_NSF_INSG_ILi16ELi64EEELi128ESI_Li4EEESL_Lb0EEENSO_ISW_fNSC_40ColumnMajorTensorOpMultiplicandCrosswiseILi32ELi16EEELi1ESY_Li16EEELSU_1ENS6_11threadblock9MmaPolicyINS6_4warp18MmaTensorOpFastF32INS7_ILi64ELi32ELi16EEEfSQ_fS11_fNSC_8RowMajorENS15_17MmaTensorOpPolicyINSS_3MmaINS7_ILi16ELi8ELi8EEELi32ENS_10tfloat32_tES18_S1C_NSC_11ColumnMajorEfS18_NSS_13OpMultiplyAddEEENSA_ILi1ELi1EEEEELi1ELb0EbEENSA_ILi0ELi0EEES1J_Li1EEELi3EbEENS_8epilogue11threadblock8EpilogueIS8_S1I_Li1ENS1N_22PredicatedTileIteratorINS1N_26OutputTileOptimalThreadMapINS1N_15OutputTileShapeILi64ELi8ELi2ELi1ELi1EEENS1R_ILi1ELi8ELi1ELi1ELi8EEELi128ELi4ELi32EEEfLb0ENSC_9NoPermuteELb0EEENS1M_4warp24FragmentIteratorTensorOpIS17_S1B_fNS_5ArrayIfLi4ELb1EEES18_EENS1X_20TileIteratorTensorOpIS17_S1B_fS18_EENS1N_18SharedLoadIteratorINS1U_18CompactedThreadMapEfLi16EEENS1M_6thread17LinearCombinationIfLi4EffLNS27_9ScaleType4KindE0ELNS_15FloatRoundStyleE2EfEENSA_ILi0ELi8EEELi2ELi1EEENS13_30GemmIdentityThreadblockSwizzleILi1EEELNS1_8OperatorE0ENS1_17Conv2dProblemSizeELNS1_9GroupModeE0EEEEEvNT_6ParamsE,"ax",@progbits
	.sectioninfo	@"SHI_REGISTERS=255"
	.align	128
.text._ZN7cutlass6KernelINS_4conv6kernel23ImplicitGemmConvolutionINS1_11threadblock22ImplicitGemmMultistageINS_4gemm9GemmShapeILi128ELi64ELi16EEENS4_48Conv2dFpropActivationTileAccessIteratorOptimizedINS_11MatrixShapeILi128ELi16EEEfNS_6layout10TensorNHWCENS_9transform29PitchLinearWarpRakedThreadMapINS_16PitchLinearShapeILi16ELi128EEELi128ENSG_ILi4ELi8EEELi4EEENS_12AlignedArrayIfLi4ELi16EEEEENSE_11threadblock25RegularTileAccessIteratorISB_fNSC_37RowMajorTensorOpMultiplicandCrosswiseILi32ELi16EEELi0ESJ_Li16EEELNS_4arch14CacheOperation4KindE0ENS4_44Conv2dFpropFilterTileAccessIteratorOptimizedINSA_ILi16ELi64EEEfSD_NSF_INSG_ILi16ELi64EEELi128ESI_Li4EEESL_Lb0EEENSO_ISW_fNSC_40ColumnMajorTensorOpMultiplicandCrosswiseILi32ELi16EEELi1ESY_Li16EEELSU_1ENS6_11threadblock9MmaPolicyINS6_4warp18MmaTensorOpFastF32INS7_ILi64ELi32ELi16EEEfSQ_fS11_fNSC_8RowMajorENS15_17MmaTensorOpPolicyINSS_3MmaINS7_ILi16ELi8ELi8EEELi32ENS_10tfloat32_tES18_S1C_NSC_11ColumnMajorEfS18_NSS_13OpMultiplyAddEEENSA_ILi1ELi1EEEEELi1ELb0EbEENSA_ILi0ELi0EEES1J_Li1EEELi3EbEENS_8epilogue11threadblock8EpilogueIS8_S1I_Li1ENS1N_22PredicatedTileIteratorINS1N_26OutputTileOptimalThreadMapINS1N_15OutputTileShapeILi64ELi8ELi2ELi1ELi1EEENS1R_ILi1ELi8ELi1ELi1ELi8EEELi128ELi4ELi32EEEfLb0ENSC_9NoPermuteELb0EEENS1M_4warp24FragmentIteratorTensorOpIS17_S1B_fNS_5ArrayIfLi4ELb1EEES18_EENS1X_20TileIteratorTensorOpIS17_S1B_fS18_EENS1N_18SharedLoadIteratorINS1U_18CompactedThreadMapEfLi16EEENS1M_6thread17LinearCombinationIfLi4EffLNS27_9ScaleType4KindE0ELNS_15FloatRoundStyleE2EfEENSA_ILi0ELi8EEELi2ELi1EEENS13_30GemmIdentityThreadblockSwizzleILi1EEELNS1_8OperatorE0ENS1_17Conv2dProblemSizeELNS1_9GroupModeE0EEEEEvNT_6ParamsE:
        .type           _ZN7cutlass6KernelINS_4conv6kernel23ImplicitGemmConvolutionINS1_11threadblock22ImplicitGemmMultistageINS_4gemm9GemmShapeILi128ELi64ELi16EEENS4_48Conv2dFpropActivationTileAccessIteratorOptimizedINS_11MatrixShapeILi128ELi16EEEfNS_6layout10TensorNHWCENS_9transform29PitchLinearWarpRakedThreadMapINS_16PitchLinearShapeILi16ELi128EEELi128ENSG_ILi4ELi8EEELi4EEENS_12AlignedArrayIfLi4ELi16EEEEENSE_11threadblock25RegularTileAccessIteratorISB_fNSC_37RowMajorTensorOpMultiplicandCrosswiseILi32ELi16EEELi0ESJ_Li16EEELNS_4arch14CacheOperation4KindE0ENS4_44Conv2dFpropFilterTileAccessIteratorOptimizedINSA_ILi16ELi64EEEfSD_NSF_INSG_ILi16ELi64EEELi128ESI_Li4EEESL_Lb0EEENSO_ISW_fNSC_40ColumnMajorTensorOpMultiplicandCrosswiseILi32ELi16EEELi1ESY_Li16EEELSU_1ENS6_11threadblock9MmaPolicyINS6_4warp18MmaTensorOpFastF32INS7_ILi64ELi32ELi16EEEfSQ_fS11_fNSC_8RowMajorENS15_17MmaTensorOpPolicyINSS_3MmaINS7_ILi16ELi8ELi8EEELi32ENS_10tfloat32_tES18_S1C_NSC_11ColumnMajorEfS18_NSS_13OpMultiplyAddEEENSA_ILi1ELi1EEEEELi1ELb0EbEENSA_ILi0ELi0EEES1J_Li1EEELi3EbEENS_8epilogue11threadblock8EpilogueIS8_S1I_Li1ENS1N_22PredicatedTileIteratorINS1N_26OutputTileOptimalThreadMapINS1N_15OutputTileShapeILi64ELi8ELi2ELi1ELi1EEENS1R_ILi1ELi8ELi1ELi1ELi8EEELi128ELi4ELi32EEEfLb0ENSC_9NoPermuteELb0EEENS1M_4warp24FragmentIteratorTensorOpIS17_S1B_fNS_5ArrayIfLi4ELb1EEES18_EENS1X_20TileIteratorTensorOpIS17_S1B_fS18_EENS1N_18SharedLoadIteratorINS1U_18CompactedThreadMapEfLi16EEENS1M_6thread17LinearCombinationIfLi4EffLNS27_9ScaleType4KindE0ELNS_15FloatRoundStyleE2EfEENSA_ILi0ELi8EEELi2ELi1EEENS13_30GemmIdentityThreadblockSwizzleILi1EEELNS1_8OperatorE0ENS1_17Conv2dProblemSizeELNS1_9GroupModeE0EEEEEvNT_6ParamsE,@function
        .size           _ZN7cutlass6KernelINS_4conv6kernel23ImplicitGemmConvolutionINS1_11threadblock22ImplicitGemmMultistageINS_4gemm9GemmShapeILi128ELi64ELi16EEENS4_48Conv2dFpropActivationTileAccessIteratorOptimizedINS_11MatrixShapeILi128ELi16EEEfNS_6layout10TensorNHWCENS_9transform29PitchLinearWarpRakedThreadMapINS_16PitchLinearShapeILi16ELi128EEELi128ENSG_ILi4ELi8EEELi4EEENS_12AlignedArrayIfLi4ELi16EEEEENSE_11threadblock25RegularTileAccessIteratorISB_fNSC_37RowMajorTensorOpMultiplicandCrosswiseILi32ELi16EEELi0ESJ_Li16EEELNS_4arch14CacheOperation4KindE0ENS4_44Conv2dFpropFilterTileAccessIteratorOptimizedINSA_ILi16ELi64EEEfSD_NSF_INSG_ILi16ELi64EEELi128ESI_Li4EEESL_Lb0EEENSO_ISW_fNSC_40ColumnMajorTensorOpMultiplicandCrosswiseILi32ELi16EEELi1ESY_Li16EEELSU_1ENS6_11threadblock9MmaPolicyINS6_4warp18MmaTensorOpFastF32INS7_ILi64ELi32ELi16EEEfSQ_fS11_fNSC_8RowMajorENS15_17MmaTensorOpPolicyINSS_3MmaINS7_ILi16ELi8ELi8EEELi32ENS_10tfloat32_tES18_S1C_NSC_11ColumnMajorEfS18_NSS_13OpMultiplyAddEEENSA_ILi1ELi1EEEEELi1ELb0EbEENSA_ILi0ELi0EEES1J_Li1EEELi3EbEENS_8epilogue11threadblock8EpilogueIS8_S1I_Li1ENS1N_22PredicatedTileIteratorINS1N_26OutputTileOptimalThreadMapINS1N_15OutputTileShapeILi64ELi8ELi2ELi1ELi1EEENS1R_ILi1ELi8ELi1ELi1ELi8EEELi128ELi4ELi32EEEfLb0ENSC_9NoPermuteELb0EEENS1M_4warp24FragmentIteratorTensorOpIS17_S1B_fNS_5ArrayIfLi4ELb1EEES18_EENS1X_20TileIteratorTensorOpIS17_S1B_fS18_EENS1N_18SharedLoadIteratorINS1U_18CompactedThreadMapEfLi16EEENS1M_6thread17LinearCombinationIfLi4EffLNS27_9ScaleType4KindE0ELNS_15FloatRoundStyleE2EfEENSA_ILi0ELi8EEELi2ELi1EEENS13_30GemmIdentityThreadblockSwizzleILi1EEELNS1_8OperatorE0ENS1_17Conv2dProblemSizeELNS1_9GroupModeE0EEEEEvNT_6ParamsE,(.L_x_371 - _ZN7cutlass6KernelINS_4conv6kernel23ImplicitGemmConvolutionINS1_11threadblock22ImplicitGemmMultistageINS_4gemm9GemmShapeILi128ELi64ELi16EEENS4_48Conv2dFpropActivationTileAccessIteratorOptimizedINS_11MatrixShapeILi128ELi16EEEfNS_6layout10TensorNHWCENS_9transform29PitchLinearWarpRakedThreadMapINS_16PitchLinearShapeILi16ELi128EEELi128ENSG_ILi4ELi8EEELi4EEENS_12AlignedArrayIfLi4ELi16EEEEENSE_11threadblock25RegularTileAccessIteratorISB_fNSC_37RowMajorTensorOpMultiplicandCrosswiseILi32ELi16EEELi0ESJ_Li16EEELNS_4arch14CacheOperation4KindE0ENS4_44Conv2dFpropFilterTileAccessIteratorOptimizedINSA_ILi16ELi64EEEfSD_NSF_INSG_ILi16ELi64EEELi128ESI_Li4EEESL_Lb0EEENSO_ISW_fNSC_40ColumnMajorTensorOpMultiplicandCrosswiseILi32ELi16EEELi1ESY_Li16EEELSU_1ENS6_11threadblock9MmaPolicyINS6_4warp18MmaTensorOpFastF32INS7_ILi64ELi32ELi16EEEfSQ_fS11_fNSC_8RowMajorENS15_17MmaTensorOpPolicyINSS_3MmaINS7_ILi16ELi8ELi8EEELi32ENS_10tfloat32_tES18_S1C_NSC_11ColumnMajorEfS18_NSS_13OpMultiplyAddEEENSA_ILi1ELi1EEEEELi1ELb0EbEENSA_ILi0ELi0EEES1J_Li1EEELi3EbEENS_8epilogue11threadblock8EpilogueIS8_S1I_Li1ENS1N_22PredicatedTileIteratorINS1N_26OutputTileOptimalThreadMapINS1N_15OutputTileShapeILi64ELi8ELi2ELi1ELi1EEENS1R_ILi1ELi8ELi1ELi1ELi8EEELi128ELi4ELi32EEEfLb0ENSC_9NoPermuteELb0EEENS1M_4warp24FragmentIteratorTensorOpIS17_S1B_fNS_5ArrayIfLi4ELb1EEES18_EENS1X_20TileIteratorTensorOpIS17_S1B_fS18_EENS1N_18SharedLoadIteratorINS1U_18CompactedThreadMapEfLi16EEENS1M_6thread17LinearCombinationIfLi4EffLNS27_9ScaleType4KindE0ELNS_15FloatRoundStyleE2EfEENSA_ILi0ELi8EEELi2ELi1EEENS13_30GemmIdentityThreadblockSwizzleILi1EEELNS1_8OperatorE0ENS1_17Conv2dProblemSizeELNS1_9GroupModeE0EEEEEvNT_6ParamsE)
        .other          _ZN7cutlass6KernelINS_4conv6kernel23ImplicitGemmConvolutionINS1_11threadblock22ImplicitGemmMultistageINS_4gemm9GemmShapeILi128ELi64ELi16EEENS4_48Conv2dFpropActivationTileAccessIteratorOptimizedINS_11MatrixShapeILi128ELi16EEEfNS_6layout10TensorNHWCENS_9transform29PitchLinearWarpRakedThreadMapINS_16PitchLinearShapeILi16ELi128EEELi128ENSG_ILi4ELi8EEELi4EEENS_12AlignedArrayIfLi4ELi16EEEEENSE_11threadblock25RegularTileAccessIteratorISB_fNSC_37RowMajorTensorOpMultiplicandCrosswiseILi32ELi16EEELi0ESJ_Li16EEELNS_4arch14CacheOperation4KindE0ENS4_44Conv2dFpropFilterTileAccessIteratorOptimizedINSA_ILi16ELi64EEEfSD_NSF_INSG_ILi16ELi64EEELi128ESI_Li4EEESL_Lb0EEENSO_ISW_fNSC_40ColumnMajorTensorOpMultiplicandCrosswiseILi32ELi16EEELi1ESY_Li16EEELSU_1ENS6_11threadblock9MmaPolicyINS6_4warp18MmaTensorOpFastF32INS7_ILi64ELi32ELi16EEEfSQ_fS11_fNSC_8RowMajorENS15_17MmaTensorOpPolicyINSS_3MmaINS7_ILi16ELi8ELi8EEELi32ENS_10tfloat32_tES18_S1C_NSC_11ColumnMajorEfS18_NSS_13OpMultiplyAddEEENSA_ILi1ELi1EEEEELi1ELb0EbEENSA_ILi0ELi0EEES1J_Li1EEELi3EbEENS_8epilogue11threadblock8EpilogueIS8_S1I_Li1ENS1N_22PredicatedTileIteratorINS1N_26OutputTileOptimalThreadMapINS1N_15OutputTileShapeILi64ELi8ELi2ELi1ELi1EEENS1R_ILi1ELi8ELi1ELi1ELi8EEELi128ELi4ELi32EEEfLb0ENSC_9NoPermuteELb0EEENS1M_4warp24FragmentIteratorTensorOpIS17_S1B_fNS_5ArrayIfLi4ELb1EEES18_EENS1X_20TileIteratorTensorOpIS17_S1B_fS18_EENS1N_18SharedLoadIteratorINS1U_18CompactedThreadMapEfLi16EEENS1M_6thread17LinearCombinationIfLi4EffLNS27_9ScaleType4KindE0ELNS_15FloatRoundStyleE2EfEENSA_ILi0ELi8EEELi2ELi1EEENS13_30GemmIdentityThreadblockSwizzleILi1EEELNS1_8OperatorE0ENS1_17Conv2dProblemSizeELNS1_9GroupModeE0EEEEEvNT_6ParamsE,@"STO_CUDA_ENTRY STV_DEFAULT"
_ZN7cutlass6KernelINS_4conv6kernel23ImplicitGemmConvolutionINS1_11threadblock22ImplicitGemmMultistageINS_4gemm9GemmShapeILi128ELi64ELi16EEENS4_48Conv2dFpropActivationTileAccessIteratorOptimizedINS_11MatrixShapeILi128ELi16EEEfNS_6layout10TensorNHWCENS_9transform29PitchLinearWarpRakedThreadMapINS_16PitchLinearShapeILi16ELi128EEELi128ENSG_ILi4ELi8EEELi4EEENS_12AlignedArrayIfLi4ELi16EEEEENSE_11threadblock25RegularTileAccessIteratorISB_fNSC_37RowMajorTensorOpMultiplicandCrosswiseILi32ELi16EEELi0ESJ_Li16EEELNS_4arch14CacheOperation4KindE0ENS4_44Conv2dFpropFilterTileAccessIteratorOptimizedINSA_ILi16ELi64EEEfSD_NSF_INSG_ILi16ELi64EEELi128ESI_Li4EEESL_Lb0EEENSO_ISW_fNSC_40ColumnMajorTensorOpMultiplicandCrosswiseILi32ELi16EEELi1ESY_Li16EEELSU_1ENS6_11threadblock9MmaPolicyINS6_4warp18MmaTensorOpFastF32INS7_ILi64ELi32ELi16EEEfSQ_fS11_fNSC_8RowMajorENS15_17MmaTensorOpPolicyINSS_3MmaINS7_ILi16ELi8ELi8EEELi32ENS_10tfloat32_tES18_S1C_NSC_11ColumnMajorEfS18_NSS_13OpMultiplyAddEEENSA_ILi1ELi1EEEEELi1ELb0EbEENSA_ILi0ELi0EEES1J_Li1EEELi3EbEENS_8epilogue11threadblock8EpilogueIS8_S1I_Li1ENS1N_22PredicatedTileIteratorINS1N_26OutputTileOptimalThreadMapINS1N_15OutputTileShapeILi64ELi8ELi2ELi1ELi1EEENS1R_ILi1ELi8ELi1ELi1ELi8EEELi128ELi4ELi32EEEfLb0ENSC_9NoPermuteELb0EEENS1M_4warp24FragmentIteratorTensorOpIS17_S1B_fNS_5ArrayIfLi4ELb1EEES18_EENS1X_20TileIteratorTensorOpIS17_S1B_fS18_EENS1N_18SharedLoadIteratorINS1U_18CompactedThreadMapEfLi16EEENS1M_6thread17LinearCombinationIfLi4EffLNS27_9ScaleType4KindE0ELNS_15FloatRoundStyleE2EfEENSA_ILi0ELi8EEELi2ELi1EEENS13_30GemmIdentityThreadblockSwizzleILi1EEELNS1_8OperatorE0ENS1_17Conv2dProblemSizeELNS1_9GroupModeE0EEEEEvNT_6ParamsE:
[----:B------:R-:W-:Y:S02]  /*0000*/  MOV R1, c[0x0][0x28] ;  /* 0x00000a0000017a02 */ /* 0x000fe40000000f00 */
[----:B------:R-:W1:Y:S01]  /*0010*/  S2R R40, SR_CTAID.Y ;  /* 0x0000000000287919 */ /* 0x000e620000002600 */
[----:B------:R-:W-:Y:S01]  /*0020*/  IMAD.MOV.U32 R0, RZ, RZ, -0x1 ;  /* 0xffffffffff007424 */ /* 0x000fe200078e00ff */
[----:B------:R-:W-:Y:S02]  /*0030*/  IADD3 R1, R1, -0x8, RZ ;  /* 0xfffffff801017810 */ /* 0x000fe40007ffe0ff */
[----:B------:R-:W2:Y:S02]  /*0040*/  S2R R2, SR_CTAID.X ;  /* 0x0000000000027919 */ /* 0x000ea40000002500 */
[----:B------:R-:W-:Y:S02]  /*0050*/  SHF.L.U32 R0, R0, c[0x0][0x1c0], RZ ;  /* 0x0000700000007a19 */ /* 0x000fe400000006ff */
[----:B-1----:R-:W-:Y:S02]  /*0060*/  SHF.L.U32 R40, R40, c[0x0][0x1c0], RZ ;  /* 0x0000700028287a19 */ /* 0x002fe400000006ff */
[----:B--2---:R-:W-:-:S02]  /*0070*/  LOP3.LUT R0, R2, R0, RZ, 0x30, !PT ;  /* 0x0000000002007212 */ /* 0x004fc400078e30ff */
[----:B------:R-:W-:-:S03]  /*0080*/  SHF.R.S32.HI R3, RZ, c[0x0][0x1c0], R2 ;  /* 0x00007000ff037a19 */ /* 0x000fc60000011402 */
[----:B------:R-:W-:-:S05]  /*0090*/  IMAD.IADD R40, R40, 0x1, R0 ;  /* 0x0000000128287824 */ /* 0x000fca00078e0200 */
[----:B------:R-:W-:-:S04]  /*00a0*/  ISETP.GE.AND P0, PT, R40, c[0x0][0x1ac], PT ;  /* 0x00006b0028007a0c */ /* 0x000fc80003f06270 */
[----:B------:R-:W-:-:S13]  /*00b0*/  ISETP.GE.OR P0, PT, R3, c[0x0][0x1a8], P0 ;  /* 0x00006a0003007a0c */ /* 0x000fda0000706670 */
[----:B------:R-:W-:Y:S05]  /*00c0*/  @P0 EXIT ;  /* 0x000000000000094d */ /* 0x000fea0003800000 */
[----:B------:R-:W1:Y:S01]  /*00d0*/  S2R R2, SR_TID.X ;  /* 0x0000000000027919 */ /* 0x000e620000002100 */
[----:B------:R-:W-:Y:S02]  /*00e0*/  IMAD.MOV.U32 R11, RZ, RZ, c[0x0][0x19c] ;  /* 0x00006700ff0b7624 */ /* 0x000fe400078e00ff */
[----:B------:R-:W-:Y:S01]  /*00f0*/  IMAD.MOV.U32 R41, RZ, RZ, 0x1 ;  /* 0x00000001ff297424 */ /* 0x000fe200078e00ff */
[----:B------:R-:W2:Y:S01]  /*0100*/  S2R R14, SR_CTAID.Z ;  /* 0x00000000000e7919 */ /* 0x000ea20000002700 */
[----:B------:R-:W-:Y:S01]  /*0110*/  IMAD.MOV.U32 R17, RZ, RZ, c[0x0][0x190] ;  /* 0x00006400ff117624 */ /* 0x000fe200078e00ff */
[----:B------:R-:W-:Y:S02]  /*0120*/  ISETP.NE.AND P6, PT, R11, 0x1, PT ;  /* 0x000000010b00780c */ /* 0x000fe40003fc5270 */
[----:B-1----:R-:W-:-:S04]  /*0130*/  SHF.R.S32.HI R0, RZ, 0x1f, R2 ;  /* 0x0000001fff007819 */ /* 0x002fc80000011402 */
[----:B------:R-:W-:-:S04]  /*0140*/  LEA.HI R42, R0, R2, RZ, 0x5 ;  /* 0x00000002002a7211 */ /* 0x000fc800078f28ff */
[----:B------:R-:W-:-:S05]  /*0150*/  LOP3.LUT R0, R42, 0xffffffe0, RZ, 0xc0, !PT ;  /* 0xffffffe02a007812 */ /* 0x000fca00078ec0ff */
[----:B------:R-:W-:-:S05]  /*0160*/  IMAD.IADD R10, R2, 0x1, -R0 ;  /* 0x00000001020a7824 */ /* 0x000fca00078e0a00 */
[----:B------:R-:W-:-:S04]  /*0170*/  SHF.R.S32.HI R2, RZ, 0x1f, R10 ;  /* 0x0000001fff027819 */ /* 0x000fc8000001140a */
[----:B------:R-:W-:Y:S01]  /*0180*/  LEA.HI R9, R2, R10, RZ, 0x2 ;  /* 0x0000000a02097211 */ /* 0x000fe200078f10ff */
[----:B------:R-:W-:-:S03]  /*0190*/  IMAD.MOV.U32 R2, RZ, RZ, c[0x0][0x200] ;  /* 0x00008000ff027624 */ /* 0x000fc600078e00ff */
[----:B------:R-:W-:Y:S02]  /*01a0*/  SHF.R.S32.HI R33, RZ, 0x2, R9 ;  /* 0x00000002ff217819 */ /* 0x000fe40000011409 */
[----:B------:R-:W-:Y:S02]  /*01b0*/  ISETP.NE.AND P1, PT, R2, 0x1, PT ;  /* 0x000000010200780c */ /* 0x000fe40003f25270 */
[----:B------:R-:W-:Y:S01]  /*01c0*/  MOV R2, c[0x0][0x20c] ;  /* 0x0000830000027a02 */ /* 0x000fe20000000f00 */
[----:B------:R-:W-:Y:S01]  /*01d0*/  IMAD.IADD R31, R0, 0x1, R33 ;  /* 0x00000001001f7824 */ /* 0x000fe200078e0221 */
[----:B------:R-:W-:Y:S02]  /*01e0*/  LOP3.LUT R9, R9, 0xfffffffc, RZ, 0xc0, !PT ;  /* 0xfffffffc09097812 */ /* 0x000fe400078ec0ff */
[----:B------:R-:W-:Y:S01]  /*01f0*/  ISETP.NE.AND P0, PT, R2, 0x1, PT ;  /* 0x000000010200780c */ /* 0x000fe20003f05270 */
[----:B------:R-:W-:Y:S01]  /*0200*/  IMAD R0, R3, 0x80, R31 ;  /* 0x0000008003007824 */ /* 0x000fe200078e021f */
[----:B------:R-:W-:-:S03]  /*0210*/  IADD3 R32, R10, -R9, RZ ;  /* 0x800000090a207210 */ /* 0x000fc60007ffe0ff */
[----:B------:R-:W-:Y:S01]  /*0220*/  IMAD.MOV.U32 R27, RZ, RZ, R0 ;  /* 0x000000ffff1b7224 */ /* 0x000fe200078e0000 */
[C---:B------:R-:W-:Y:S01]  /*0230*/  IADD3 R3, R0.reuse, 0x10, RZ ;  /* 0x0000001000037810 */ /* 0x040fe20007ffe0ff */
[C---:B------:R-:W-:Y:S01]  /*0240*/  @P1 IMAD.HI.U32 R4, R0.reuse, c[0x0][0x204], RZ ;  /* 0x0000810000041a27 */ /* 0x040fe200078e00ff */
[C---:B------:R-:W-:Y:S02]  /*0250*/  IADD3 R2, R0.reuse, 0x8, RZ ;  /* 0x0000000800027810 */ /* 0x040fe40007ffe0ff */
[----:B------:R-:W-:Y:S01]  /*0260*/  IADD3 R5, R0, 0x18, RZ ;  /* 0x0000001800057810 */ /* 0x000fe20007ffe0ff */
[----:B------:R-:W-:Y:S01]  /*0270*/  @P1 IMAD.HI.U32 R6, R3, c[0x0][0x204], RZ ;  /* 0x0000810003061a27 */ /* 0x000fe200078e00ff */
[----:B------:R-:W-:Y:S02]  /*0280*/  MOV R25, R3 ;  /* 0x0000000300197202 */ /* 0x000fe40000000f00 */
[----:B------:R-:W-:Y:S01]  /*0290*/  @P1 SHF.R.U32.HI R27, RZ, c[0x0][0x208], R4 ;  /* 0x00008200ff1b1a19 */ /* 0x000fe20000011604 */
[----:B------:R-:W-:Y:S01]  /*02a0*/  @P1 IMAD.HI.U32 R7, R2, c[0x0][0x204], RZ ;  /* 0x0000810002071a27 */ /* 0x000fe200078e00ff */
[----:B------:R-:W-:-:S02]  /*02b0*/  @P1 SHF.R.U32.HI R25, RZ, c[0x0][0x208], R6 ;  /* 0x00008200ff191a19 */ /* 0x000fc40000011606 */
[----:B------:R-:W-:Y:S01]  /*02c0*/  IADD3 R4, -R27, RZ, RZ ;  /* 0x000000ff1b047210 */ /* 0x000fe20007ffe1ff */
[----:B------:R-:W-:Y:S01]  /*02d0*/  IMAD.MOV.U32 R26, RZ, RZ, R2 ;  /* 0x000000ffff1a7224 */ /* 0x000fe200078e0002 */
[----:B------:R-:W-:Y:S01]  /*02e0*/  @P1 SHF.R.U32.HI R26, RZ, c[0x0][0x208], R7 ;  /* 0x00008200ff1a1a19 */ /* 0x000fe20000011607 */
[----:B------:R-:W-:-:S04]  /*02f0*/  @P1 IMAD.HI.U32 R6, R5, c[0x0][0x204], RZ ;  /* 0x0000810005061a27 */ /* 0x000fc800078e00ff */
[----:B------:R-:W-:Y:S01]  /*0300*/  IMAD.MOV.U32 R24, RZ, RZ, R5 ;  /* 0x000000ffff187224 */ /* 0x000fe200078e0005 */
[----:B------:R-:W-:Y:S01]  /*0310*/  @P1 SHF.R.U32.HI R24, RZ, c[0x0][0x208], R6 ;  /* 0x00008200ff181a19 */ /* 0x000fe20000011606 */
[----:B------:R-:W-:Y:S02]  /*0320*/  IMAD.MOV R8, RZ, RZ, -R25 ;  /* 0x000000ffff087224 */ /* 0x000fe400078e0a19 */
[----:B------:R-:W-:Y:S02]  /*0330*/  IMAD.MOV R7, RZ, RZ, -R26 ;  /* 0x000000ffff077224 */ /* 0x000fe400078e0a1a */
[----:B------:R-:W-:Y:S02]  /*0340*/  IMAD R4, R4, c[0x0][0x200], R0 ;  /* 0x0000800004047a24 */ /* 0x000fe400078e0200 */
[----:B------:R-:W-:Y:S01]  /*0350*/  IMAD R12, R8, c[0x0][0x200], R3 ;  /* 0x00008000080c7a24 */ /* 0x000fe200078e0203 */
[----:B------:R-:W-:Y:S01]  /*0360*/  IADD3 R3, -R24, RZ, RZ ;  /* 0x000000ff18037210 */ /* 0x000fe20007ffe1ff */
[----:B------:R-:W-:-:S02]  /*0370*/  IMAD R0, R7, c[0x0][0x200], R2 ;  /* 0x0000800007007a24 */ /* 0x000fc400078e0202 */
[----:B------:R-:W-:-:S04]  /*0380*/  @P0 IMAD.HI.U32 R7, R4, c[0x0][0x210], RZ ;  /* 0x0000840004070a27 */ /* 0x000fc800078e00ff */
[----:B------:R-:W-:Y:S02]  /*0390*/  IMAD R11, R3, c[0x0][0x200], R5 ;  /* 0x00008000030b7a24 */ /* 0x000fe400078e0205 */
[----:B------:R-:W-:Y:S01]  /*03a0*/  IMAD.MOV.U32 R2, RZ, RZ, R4 ;  /* 0x000000ffff027224 */ /* 0x000fe200078e0004 */
[----:B------:R-:W-:Y:S01]  /*03b0*/  @P0 SHF.R.U32.HI R2, RZ, c[0x0][0x214], R7 ;  /* 0x00008500ff020a19 */ /* 0x000fe20000011607 */
[----:B------:R-:W-:-:S03]  /*03c0*/  @P0 IMAD.HI.U32 R6, R0, c[0x0][0x210], RZ ;  /* 0x0000840000060a27 */ /* 0x000fc600078e00ff */
[----:B------:R-:W-:Y:S01]  /*03d0*/  IADD3 R7, -R2, RZ, RZ ;  /* 0x000000ff02077210 */ /* 0x000fe20007ffe1ff */
[----:B------:R-:W-:-:S04]  /*03e0*/  @P0 IMAD.HI.U32 R10, R12, c[0x0][0x210], RZ ;  /* 0x000084000c0a0a27 */ /* 0x000fc800078e00ff */
[----:B------:R-:W-:-:S04]  /*03f0*/  @P0 IMAD.HI.U32 R9, R11, c[0x0][0x210], RZ ;  /* 0x000084000b090a27 */ /* 0x000fc800078e00ff */
[----:B------:R-:W-:Y:S01]  /*0400*/  IMAD.MOV.U32 R8, RZ, RZ, R0 ;  /* 0x000000ffff087224 */ /* 0x000fe200078e0000 */
[----:B------:R-:W-:Y:S01]  /*0410*/  @P0 SHF.R.U32.HI R8, RZ, c[0x0][0x214], R6 ;  /* 0x00008500ff080a19 */ /* 0x000fe20000011606 */
[----:B------:R-:W-:Y:S01]  /*0420*/  IMAD.MOV.U32 R3, RZ, RZ, R12 ;  /* 0x000000ffff037224 */ /* 0x000fe200078e000c */
[----:B------:R-:W-:Y:S01]  /*0430*/  @P0 SHF.R.U32.HI R3, RZ, c[0x0][0x214], R10 ;  /* 0x00008500ff030a19 */ /* 0x000fe2000001160a */
[----:B------:R-:W-:Y:S01]  /*0440*/  IMAD.MOV.U32 R6, RZ, RZ, R11 ;  /* 0x000000ffff067224 */ /* 0x000fe200078e000b */
[----:B------:R-:W-:Y:S01]  /*0450*/  @P0 SHF.R.U32.HI R6, RZ, c[0x0][0x214], R9 ;  /* 0x00008500ff060a19 */ /* 0x000fe20000011609 */
[----:B------:R-:W-:Y:S01]  /*0460*/  IMAD R20, R7, c[0x0][0x20c], R4 ;  /* 0x0000830007147a24 */ /* 0x000fe200078e0204 */
[C---:B------:R-:W-:Y:S01]  /*0470*/  IADD3 R10, -R41.reuse, c[0x0][0x180], RZ ;  /* 0x00006000290a7a10 */ /* 0x040fe20007ffe1ff */
[----:B------:R-:W-:Y:S01]  /*0480*/  IMAD.MOV R5, RZ, RZ, -R8 ;  /* 0x000000ffff057224 */ /* 0x000fe200078e0a08 */
[----:B------:R-:W-:Y:S01]  /*0490*/  IADD3 R41, -R41, c[0x0][0x17c], RZ ;  /* 0x00005f0029297a10 */ /* 0x000fe20007ffe1ff */
[----:B------:R-:W-:Y:S01]  /*04a0*/  IMAD R20, R20, R17, -c[0x0][0x188] ;  /* 0x8000620014147624 */ /* 0x000fe200078e0211 */
[----:B------:R-:W-:Y:S01]  /*04b0*/  MOV R9, c[0x0][0x18c] ;  /* 0x0000630000097a02 */ /* 0x000fe20000000f00 */
[----:B------:R-:W-:Y:S01]  /*04c0*/  IMAD R19, R5, c[0x0][0x20c], R0 ;  /* 0x0000830005137a24 */ /* 0x000fe200078e0200 */
[----:B------:R-:W-:Y:S01]  /*04d0*/  SEL R13, R10, RZ, !P6 ;  /* 0x000000ff0a0d7207 */ /* 0x000fe20007000000 */
[----:B--2---:R-:W-:Y:S01]  /*04e0*/  IMAD R5, R14, 0x4, R32 ;  /* 0x000000040e057824 */ /* 0x004fe200078e0220 */
[----:B------:R-:W-:Y:S01]  /*04f0*/  SEL R4, R41, RZ, !P6 ;  /* 0x000000ff29047207 */ /* 0x000fe20007000000 */
[----:B------:R-:W-:Y:S01]  /*0500*/  IMAD R7, R2, R9, -c[0x0][0x184] ;  /* 0x8000610002077624 */ /* 0x000fe200078e0209 */
[----:B------:R-:W-:Y:S01]  /*0510*/  IADD3 R18, -R3, RZ, RZ ;  /* 0x000000ff03127210 */ /* 0x000fe20007ffe1ff */
[----:B------:R-:W-:-:S02]  /*0520*/  IMAD R2, R13, c[0x0][0x198], R20 ;  /* 0x000066000d027a24 */ /* 0x000fc400078e0214 */
[----:B------:R-:W-:Y:S02]  /*0530*/  IMAD R0, R4, c[0x0][0x194], R7 ;  /* 0x0000650004007a24 */ /* 0x000fe400078e0207 */
[----:B------:R-:W-:Y:S02]  /*0540*/  IMAD.SHL.U32 R23, R5, 0x4, RZ ;  /* 0x0000000405177824 */ /* 0x000fe400078e00ff */
[----:B------:R-:W-:Y:S02]  /*0550*/  IMAD R0, R0, c[0x0][0x1d4], RZ ;  /* 0x0000750000007a24 */ /* 0x000fe400078e02ff */
[----:B------:R-:W-:Y:S01]  /*0560*/  IMAD R2, R2, c[0x0][0x1d0], RZ ;  /* 0x0000740002027a24 */ /* 0x000fe200078e02ff */
[--C-:B------:R-:W-:Y:S01]  /*0570*/  SHF.R.S32.HI R30, RZ, 0x1f, R23.reuse ;  /* 0x0000001fff1e7819 */ /* 0x100fe20000011417 */
[-C--:B------:R-:W-:Y:S01]  /*0580*/  IMAD R16, R3, R9.reuse, -c[0x0][0x184] ;  /* 0x8000610003107624 */ /* 0x080fe200078e0209 */
[----:B------:R-:W-:Y:S01]  /*0590*/  SHF.R.S32.HI R5, RZ, 0x1f, R0 ;  /* 0x0000001fff057819 */ /* 0x000fe20000011400 */
[----:B------:R-:W-:Y:S01]  /*05a0*/  IMAD.MOV R3, RZ, RZ, -R6 ;  /* 0x000000ffff037224 */ /* 0x000fe200078e0a06 */
[----:B------:R-:W-:Y:S01]  /*05b0*/  IADD3 R29, P1, P0, R0, R2, R23 ;  /* 0x00000002001d7210 */ /* 0x000fe2000783e017 */
[-C--:B------:R-:W-:Y:S01]  /*05c0*/  IMAD R8, R8, R9.reuse, -c[0x0][0x184] ;  /* 0x8000610008087624 */ /* 0x080fe200078e0209 */
[----:B------:R-:W-:Y:S01]  /*05d0*/  SHF.R.S32.HI R2, RZ, 0x1f, R2 ;  /* 0x0000001fff027819 */ /* 0x000fe20000011402 */
[----:B------:R-:W-:-:S02]  /*05e0*/  IMAD R9, R6, R9, -c[0x0][0x184] ;  /* 0x8000610006097624 */ /* 0x000fc400078e0209 */
[----:B------:R-:W-:Y:S01]  /*05f0*/  IMAD R18, R18, c[0x0][0x20c], R12 ;  /* 0x0000830012127a24 */ /* 0x000fe200078e020c */
[----:B------:R-:W-:Y:S01]  /*0600*/  IADD3.X R28, R5, R2, R30, P1, P0 ;  /* 0x00000002051c7210 */ /* 0x000fe20000fe041e */
[----:B------:R-:W-:Y:S02]  /*0610*/  IMAD R3, R3, c[0x0][0x20c], R11 ;  /* 0x0000830003037a24 */ /* 0x000fe400078e020b */
[C---:B------:R-:W-:Y:S02]  /*0620*/  IMAD R2, R4.reuse, c[0x0][0x194], R8 ;  /* 0x0000650004027a24 */ /* 0x040fe400078e0208 */
[----:B------:R-:W-:Y:S02]  /*0630*/  IMAD R0, R4, c[0x0][0x194], R16 ;  /* 0x0000650004007a24 */ /* 0x000fe400078e0210 */
[-C--:B------:R-:W-:Y:S02]  /*0640*/  IMAD R19, R19, R17.reuse, -c[0x0][0x188] ;  /* 0x8000620013137624 */ /* 0x080fe400078e0211 */
[----:B------:R-:W-:-:S02]  /*0650*/  IMAD R18, R18, R17, -c[0x0][0x188] ;  /* 0x8000620012127624 */ /* 0x000fc400078e0211 */
[----:B------:R-:W-:Y:S02]  /*0660*/  IMAD R4, R4, c[0x0][0x194], R9 ;  /* 0x0000650004047a24 */ /* 0x000fe400078e0209 */
[----:B------:R-:W-:Y:S02]  /*0670*/  IMAD R17, R3, R17, -c[0x0][0x188] ;  /* 0x8000620003117624 */ /* 0x000fe400078e0211 */
[----:B------:R-:W-:Y:S02]  /*0680*/  IMAD R6, R0, c[0x0][0x1d4], RZ ;  /* 0x0000750000067a24 */ /* 0x000fe400078e02ff */
[----:B------:R-:W-:Y:S02]  /*0690*/  IMAD R11, R2, c[0x0][0x1d4], RZ ;  /* 0x00007500020b7a24 */ /* 0x000fe400078e02ff */
[----:B------:R-:W-:Y:S01]  /*06a0*/  IMAD R5, R4, c[0x0][0x1d4], RZ ;  /* 0x0000750004057a24 */ /* 0x000fe200078e02ff */
[----:B------:R-:W-:Y:S01]  /*06b0*/  SHF.R.S32.HI R14, RZ, 0x1f, R6 ;  /* 0x0000001fff0e7819 */ /* 0x000fe20000011406 */
[----:B------:R-:W-:-:S02]  /*06c0*/  IMAD R0, R13, c[0x0][0x198], R19 ;  /* 0x000066000d007a24 */ /* 0x000fc400078e0213 */
[C---:B------:R-:W-:Y:S01]  /*06d0*/  IMAD R2, R13.reuse, c[0x0][0x198], R18 ;  /* 0x000066000d027a24 */ /* 0x040fe200078e0212 */
[----:B------:R-:W-:Y:S01]  /*06e0*/  SHF.R.S32.HI R15, RZ, 0x1f, R5 ;  /* 0x0000001fff0f7819 */ /* 0x000fe20000011405 */
[----:B------:R-:W-:Y:S01]  /*06f0*/  IMAD R4, R13, c[0x0][0x198], R17 ;  /* 0x000066000d047a24 */ /* 0x000fe200078e0211 */
[----:B------:R-:W-:Y:S01]  /*0700*/  SHF.R.S32.HI R13, RZ, 0x1f, R11 ;  /* 0x0000001fff0d7819 */ /* 0x000fe2000001140b */
[----:B------:R-:W-:Y:S02]  /*0710*/  IMAD R3, R0, c[0x0][0x1d0], RZ ;  /* 0x0000740000037a24 */ /* 0x000fe400078e02ff */
[----:B------:R-:W-:Y:S02]  /*0720*/  IMAD R2, R2, c[0x0][0x1d0], RZ ;  /* 0x0000740002027a24 */ /* 0x000fe400078e02ff */
[----:B------:R-:W-:Y:S01]  /*0730*/  IMAD R0, R4, c[0x0][0x1d0], RZ ;  /* 0x0000740004007a24 */ /* 0x000fe200078e02ff */
[--C-:B------:R-:W-:Y:S01]  /*0740*/  IADD3 R22, P5, P4, R11, R3, R23.reuse ;  /* 0x000000030b167210 */ /* 0x100fe20007cbe017 */
[----:B------:R-:W-:Y:S01]  /*0750*/  IMAD R12, R27, c[0x0][0x1d8], RZ ;  /* 0x000076001b0c7a24 */ /* 0x000fe200078e02ff */
[--C-:B------:R-:W-:Y:S01]  /*0760*/  IADD3 R21, P3, P2, R6, R2, R23.reuse ;  /* 0x0000000206157210 */ /* 0x100fe20007a7e017 */
[----:B------:R-:W-:Y:S01]  /*0770*/  IMAD R6, R25, c[0x0][0x1d8], RZ ;  /* 0x0000760019067a24 */ /* 0x000fe200078e02ff */
[----:B------:R-:W-:Y:S01]  /*0780*/  IADD3 R4, P1, P0, R5, R0, R23 ;  /* 0x0000000005047210 */ /* 0x000fe2000783e017 */
[----:B------:R-:W-:Y:S01]  /*0790*/  IMAD R11, R26, c[0x0][0x1d8], RZ ;  /* 0x000076001a0b7a24 */ /* 0x000fe200078e02ff */
[----:B------:R-:W-:Y:S01]  /*07a0*/  SHF.R.S32.HI R3, RZ, 0x1f, R3 ;  /* 0x0000001fff037819 */ /* 0x000fe20000011403 */
[----:B------:R-:W-:Y:S01]  /*07b0*/  IMAD R5, R24, c[0x0][0x1d8], RZ ;  /* 0x0000760018057a24 */ /* 0x000fe200078e02ff */
[----:B------:R-:W-:-:S02]  /*07c0*/  SHF.R.S32.HI R0, RZ, 0x1f, R0 ;  /* 0x0000001fff007819 */ /* 0x000fc40000011400 */
[----:B------:R-:W-:Y:S02]  /*07d0*/  SHF.R.S32.HI R2, RZ, 0x1f, R2 ;  /* 0x0000001fff027819 */ /* 0x000fe40000011402 */
[--C-:B------:R-:W-:Y:S02]  /*07e0*/  IADD3.X R13, R13, R3, R30.reuse, P5, P4 ;  /* 0x000000030d0d7210 */ /* 0x100fe40002fe841e */
[--C-:B------:R-:W-:Y:S02]  /*07f0*/  IADD3.X R15, R15, R0, R30.reuse, P1, P0 ;  /* 0x000000000f0f7210 */ /* 0x100fe40000fe041e */
[----:B------:R-:W-:Y:S02]  /*0800*/  IADD3.X R14, R14, R2, R30, P3, P2 ;  /* 0x000000020e0e7210 */ /* 0x000fe40001fe441e */
[----:B------:R-:W-:Y:S02]  /*0810*/  IADD3 R3, P1, R6, R21, RZ ;  /* 0x0000001506037210 */ /* 0x000fe40007f3e0ff */
[----:B------:R-:W-:-:S02]  /*0820*/  MOV R21, 0x1 ;  /* 0x0000000100157802 */ /* 0x000fc40000000f00 */
[----:B------:R-:W-:Y:S02]  /*0830*/  LEA.HI.X.SX32 R6, R6, R14, 0x1, P1 ;  /* 0x0000000e06067211 */ /* 0x000fe400008f0eff */
[C---:B------:R-:W-:Y:S02]  /*0840*/  LEA R34, P1, R3.reuse, c[0x0][0x218], 0x2 ;  /* 0x0000860003227a11 */ /* 0x040fe400078210ff */
[C---:B------:R-:W-:Y:S02]  /*0850*/  IADD3 R0, P0, R12.reuse, R29, RZ ;  /* 0x0000001d0c007210 */ /* 0x040fe40007f1e0ff */
[----:B------:R-:W-:Y:S02]  /*0860*/  LEA.HI.X R35, R3, c[0x0][0x21c], R6, 0x2, P1 ;  /* 0x0000870003237a11 */ /* 0x000fe400008f1406 */
[----:B------:R-:W-:Y:S02]  /*0870*/  ISETP.LE.AND P1, PT, R21, c[0x0][0x17c], PT ;  /* 0x00005f0015007a0c */ /* 0x000fe40003f23270 */
[----:B------:R-:W-:-:S02]  /*0880*/  LEA.HI.X.SX32 R12, R12, R28, 0x1, P0 ;  /* 0x0000001c0c0c7211 */ /* 0x000fc400000f0eff */
[----:B------:R-:W-:Y:S02]  /*0890*/  IADD3 R2, P2, R11, R22, RZ ;  /* 0x000000160b027210 */ /* 0x000fe40007f5e0ff */
[----:B------:R-:W-:Y:S02]  /*08a0*/  IADD3 R4, P0, R5, R4, RZ ;  /* 0x0000000405047210 */ /* 0x000fe40007f1e0ff */
[----:B------:R-:W-:Y:S02]  /*08b0*/  LEA.HI.X.SX32 R11, R11, R13, 0x1, P2 ;  /* 0x0000000d0b0b7211 */ /* 0x000fe400010f0eff */
[----:B------:R-:W-:Y:S02]  /*08c0*/  LEA R38, P3, R0, c[0x0][0x218], 0x2 ;  /* 0x0000860000267a11 */ /* 0x000fe400078610ff */
[----:B------:R-:W-:Y:S02]  /*08d0*/  LEA.HI.X.SX32 R5, R5, R15, 0x1, P0 ;  /* 0x0000000f05057211 */ /* 0x000fe400000f0eff */
[----:B------:R-:W-:Y:S01]  /*08e0*/  LEA R28, P2, R2, c[0x0][0x218], 0x2 ;  /* 0x00008600021c7a11 */ /* 0x000fe200078410ff */
[----:B------:R-:W-:Y:S01]  /*08f0*/  CS2R R14, SRZ ;  /* 0x00000000000e7805 */ /* 0x000fe2000001ff00 */
[----:B------:R-:W-:-:S02]  /*0900*/  LEA R36, P0, R4, c[0x0][0x218], 0x2 ;  /* 0x0000860004247a11 */ /* 0x000fc400078010ff */
[----:B------:R-:W-:Y:S02]  /*0910*/  LEA.HI.X R39, R0, c[0x0][0x21c], R12, 0x2, P3 ;  /* 0x0000870000277a11 */ /* 0x000fe400018f140c */
[----:B------:R-:W-:Y:S01]  /*0920*/  LEA.HI.X R29, R2, c[0x0][0x21c], R11, 0x2, P2 ;  /* 0x00008700021d7a11 */ /* 0x000fe200010f140b */
[----:B------:R-:W-:Y:S01]  /*0930*/  CS2R R12, SRZ ;  /* 0x00000000000c7805 */ /* 0x000fe2000001ff00 */
[----:B------:R-:W-:Y:S01]  /*0940*/  LEA.HI.X R37, R4, c[0x0][0x21c], R5, 0x2, P0 ;  /* 0x0000870004257a11 */ /* 0x000fe200000f1405 */
[----:B------:R-:W-:Y:S01]  /*0950*/  IMAD.MOV.U32 R11, RZ, RZ, RZ ;  /* 0x000000ffff0b7224 */ /* 0x000fe200078e00ff */
[----:B------:R-:W-:Y:S05]  /*0960*/  @!P1 BRA `(.L_x_338) ;  /* 0x0000025000009947 */ /* 0x000fea0003800000 */
[----:B------:R-:W-:Y:S01]  /*0970*/  ISETP.GE.AND P3, PT, R27, c[0x0][0x160], PT ;  /* 0x000058001b007a0c */ /* 0x000fe20003f66270 */
[----:B------:R-:W-:Y:S01]  /*0980*/  IMAD.MOV.U32 R14, RZ, RZ, RZ ;  /* 0x000000ffff0e7224 */ /* 0x000fe200078e00ff */
[----:B------:R-:W-:Y:S01]  /*0990*/  ISETP.GE.AND P2, PT, R26, c[0x0][0x160], PT ;  /* 0x000058001a007a0c */ /* 0x000fe20003f46270 */
[----:B------:R-:W-:Y:S01]  /*09a0*/  CS2R R12, SRZ ;  /* 0x00000000000c7805 */ /* 0x000fe2000001ff00 */
[----:B------:R-:W-:Y:S01]  /*09b0*/  ISETP.GE.AND P1, PT, R25, c[0x0][0x160], PT ;  /* 0x0000580019007a0c */ /* 0x000fe20003f26270 */
[----:B------:R-:W-:Y:S01]  /*09c0*/  IMAD.MOV.U32 R11, RZ, RZ, RZ ;  /* 0x000000ffff0b7224 */ /* 0x000fe200078e00ff */
[----:B------:R-:W-:Y:S01]  /*09d0*/  ISETP.GE.AND P0, PT, R24, c[0x0][0x160], PT ;  /* 0x0000580018007a0c */ /* 0x000fe20003f06270 */
[----:B------:R-:W-:-:S04]  /*09e0*/  IMAD.MOV.U32 R0, RZ, RZ, RZ ;  /* 0x000000ffff007224 */ /* 0x000fc800078e00ff */
.L_x_339:
[----:B------:R-:W-:-:S05]  /*09f0*/  IMAD.IADD R2, R41, 0x1, -R0 ;  /* 0x0000000129027824 */ /* 0x000fca00078e0a00 */
[----:B------:R-:W-:-:S05]  /*0a00*/  SEL R2, R2, R0, !P6 ;  /* 0x0000000002027207 */ /* 0x000fca0007000000 */
[C---:B------:R-:W-:Y:S02]  /*0a10*/  IMAD R4, R2.reuse, c[0x0][0x194], R7 ;  /* 0x0000650002047a24 */ /* 0x040fe400078e0207 */
[C---:B------:R-:W-:Y:S02]  /*0a20*/  IMAD R3, R2.reuse, c[0x0][0x194], R8 ;  /* 0x0000650002037a24 */ /* 0x040fe400078e0208 */
[----:B------:R-:W-:Y:S01]  /*0a30*/  IMAD R5, R2, c[0x0][0x194], R16 ;  /* 0x0000650002057a24 */ /* 0x000fe200078e0210 */
[----:B------:R-:W-:Y:S01]  /*0a40*/  ISETP.GT.AND P5, PT, R4, -0x1, !P3 ;  /* 0xffffffff0400780c */ /* 0x000fe20005fa4270 */
[----:B------:R-:W-:Y:S01]  /*0a50*/  IMAD R2, R2, c[0x0][0x194], R9 ;  /* 0x0000650002027a24 */ /* 0x000fe200078e0209 */
[C---:B------:R-:W-:Y:S02]  /*0a60*/  ISETP.GT.AND P4, PT, R3.reuse, -0x1, !P2 ;  /* 0xffffffff0300780c */ /* 0x040fe40005784270 */
[----:B------:R-:W-:Y:S02]  /*0a70*/  ISETP.LT.AND P5, PT, R4, c[0x0][0x164], P5 ;  /* 0x0000590004007a0c */ /* 0x000fe40002fa1270 */
[----:B------:R-:W-:-:S02]  /*0a80*/  ISETP.LT.AND P4, PT, R3, c[0x0][0x164], P4 ;  /* 0x0000590003007a0c */ /* 0x000fc40002781270 */
[----:B------:R-:W-:Y:S02]  /*0a90*/  SEL R6, RZ, 0x1, !P5 ;  /* 0x00000001ff067807 */ /* 0x000fe40006800000 */
[----:B------:R-:W-:Y:S02]  /*0aa0*/  SEL R4, RZ, 0x1, !P4 ;  /* 0x00000001ff047807 */ /* 0x000fe40006000000 */
[C---:B------:R-:W-:Y:S02]  /*0ab0*/  ISETP.GT.AND P5, PT, R5.reuse, -0x1, !P1 ;  /* 0xffffffff0500780c */ /* 0x040fe40004fa4270 */
[C---:B------:R-:W-:Y:S02]  /*0ac0*/  ISETP.GT.AND P4, PT, R2.reuse, -0x1, !P0 ;  /* 0xffffffff0200780c */ /* 0x040fe40004784270 */
        /* <DEDUP_REMOVED lines=15> */
.L_x_338:
[----:B------:R-:W-:Y:S01]  /*0bc0*/  ISETP.LE.AND P0, PT, R21, c[0x0][0x180], PT ;  /* 0x0000600015007a0c */ /* 0x000fe20003f03270 */
[----:B------:R-:W-:Y:S01]  /*0bd0*/  CS2R R8, SRZ ;  /* 0x0000000000087805 */ /* 0x000fe2000001ff00 */
[----:B------:R-:W-:Y:S01]  /*0be0*/  SHF.R.S32.HI R16, RZ, 0x5, R42 ;  /* 0x00000005ff107819 */ /* 0x000fe2000001142a */
[----:B------:R-:W-:-:S10]  /*0bf0*/  IMAD.MOV.U32 R7, RZ, RZ, RZ ;  /* 0x000000ffff077224 */ /* 0x000fd400078e00ff */
[----:B------:R-:W-:Y:S05]  /*0c00*/  @!P0 BRA `(.L_x_340) ;  /* 0x0000021000008947 */ /* 0x000fea0003800000 */
[----:B------:R-:W-:Y:S01]  /*0c10*/  MOV R15, RZ ;  /* 0x000000ff000f7202 */ /* 0x000fe20000000f00 */
[----:B------:R-:W-:Y:S01]  /*0c20*/  CS2R R8, SRZ ;  /* 0x0000000000087805 */ /* 0x000fe2000001ff00 */
[----:B------:R-:W-:Y:S02]  /*0c30*/  MOV R7, RZ ;  /* 0x000000ff00077202 */ /* 0x000fe40000000f00 */
[----:B------:R-:W-:-:S04]  /*0c40*/  MOV R0, RZ ;  /* 0x000000ff00007202 */ /* 0x000fc80000000f00 */
.L_x_341:
        /* <DEDUP_REMOVED lines=29> */
.L_x_340:
[----:B------:R-:W-:Y:S01]  /*0e20*/  IABS R19, c[0x0][0x1a4] ;  /* 0x0000690000137a13 */ /* 0x000fe20000000000 */
[----:B------:R-:W-:Y:S01]  /*0e30*/  IMAD R10, R16, 0x10, R33 ;  /* 0x00000010100a7824 */ /* 0x000fe200078e0221 */
[C---:B------:R-:W-:Y:S01]  /*0e40*/  IADD3 R0, R31.reuse, 0x8, RZ ;  /* 0x000000081f007810 */ /* 0x040fe20007ffe0ff */
[----:B------:R-:W-:Y:S01]  /*0e50*/  ULDC.64 UR16, c[0x0][0x118] ;  /* 0x0000460000107ab9 */ /* 0x000fe20000000a00 */
[----:B------:R-:W1:Y:S01]  /*0e60*/  I2F.RP R2, R19 ;  /* 0x0000001300027306 */ /* 0x000e620000209400 */
[----:B------:R-:W-:Y:S01]  /*0e70*/  LEA.HI R4, R31, R31, RZ, 0x1 ;  /* 0x0000001f1f047211 */ /* 0x000fe200078f08ff */
[----:B------:R-:W-:Y:S01]  /*0e80*/  IMAD R17, R40, 0x40, R10 ;  /* 0x0000004028117824 */ /* 0x000fe200078e020a */
[----:B------:R-:W-:Y:S01]  /*0e90*/  LEA.HI R20, R0, R0, RZ, 0x1 ;  /* 0x0000000000147211 */ /* 0x000fe200078f08ff */
[----:B------:R-:W-:Y:S01]  /*0ea0*/  ULDC UR5, c[0x0][0x16c] ;  /* 0x00005b0000057ab9 */ /* 0x000fe20000000800 */
[----:B------:R-:W-:Y:S01]  /*0eb0*/  LOP3.LUT R6, R4, 0x3ffffffe, RZ, 0xc0, !PT ;  /* 0x3ffffffe04067812 */ /* 0x000fe200078ec0ff */
[----:B------:R-:W-:Y:S01]  /*0ec0*/  ULDC UR4, c[0x0][0x1a4] ;  /* 0x0000690000047ab9 */ /* 0x000fe20000000800 */
[----:B------:R-:W-:Y:S01]  /*0ed0*/  IADD3 R16, R17, 0x8, RZ ;  /* 0x0000000811107810 */ /* 0x000fe20007ffe0ff */
[----:B------:R-:W-:Y:S01]  /*0ee0*/  ULOP3.LUT UR4, UR5, UR4, URZ, 0x3c, !UPT ;  /* 0x0000000405047292 */ /* 0x000fe2000f8e3c3f */
[----:B------:R-:W-:Y:S01]  /*0ef0*/  ISETP.GE.U32.AND P0, PT, R23, c[0x0][0x16c], PT ;  /* 0x00005b0017007a0c */ /* 0x000fe20003f06070 */
[----:B------:R-:W-:Y:S01]  /*0f00*/  IMAD.IADD R6, R31, 0x1, -R6 ;  /* 0x000000011f067824 */ /* 0x000fe200078e0a06 */
[----:B------:R-:W-:Y:S01]  /*0f10*/  ISETP.GE.AND P2, PT, R16, c[0x0][0x178], PT ;  /* 0x00005e0010007a0c */ /* 0x000fe20003f46270 */
[----:B------:R-:W-:Y:S01]  /*0f20*/  IMAD.MOV.U32 R22, RZ, RZ, 0x8 ;  /* 0x00000008ff167424 */ /* 0x000fe200078e00ff */
[----:B------:R-:W-:Y:S01]  /*0f30*/  SEL R244, R7, RZ, !P0 ;  /* 0x000000ff07f47207 */ /* 0x000fe20004000000 */
[----:B------:R-:W2:Y:S01]  /*0f40*/  S2R R108, SR_TID.X ;  /* 0x00000000006c7919 */ /* 0x000ea20000002100 */
[----:B------:R-:W-:Y:S01]  /*0f50*/  SEL R242, R11, RZ, !P0 ;  /* 0x000000ff0bf27207 */ /* 0x000fe20004000000 */
[----:B-1----:R-:W1:Y:S01]  /*0f60*/  MUFU.RCP R2, R2 ;  /* 0x0000000200027308 */ /* 0x002e620000001000 */
[----:B------:R-:W-:Y:S01]  /*0f70*/  SEL R241, R8, RZ, !P0 ;  /* 0x000000ff08f17207 */ /* 0x000fe20004000000 */
[----:B------:R-:W-:Y:S01]  /*0f80*/  IMAD.MOV.U32 R160, RZ, RZ, R23 ;  /* 0x000000ffffa07224 */ /* 0x000fe200078e0017 */
[----:B------:R-:W-:Y:S01]  /*0f90*/  SEL R240, R12, RZ, !P0 ;  /* 0x000000ff0cf07207 */ /* 0x000fe20004000000 */
[----:B------:R-:W-:Y:S01]  /*0fa0*/  IMAD.MOV.U32 R158, RZ, RZ, RZ ;  /* 0x000000ffff9e7224 */ /* 0x000fe200078e00ff */
[----:B------:R-:W-:Y:S01]  /*0fb0*/  SEL R247, R9, RZ, !P0 ;  /* 0x000000ff09f77207 */ /* 0x000fe20004000000 */
[----:B------:R-:W-:Y:S01]  /*0fc0*/  BSSY B0, `(.L_x_342) ;  /* 0x0000102000007945 */ /* 0x000fe20003800000 */
[----:B------:R-:W-:-:S02]  /*0fd0*/  SEL R246, R13, RZ, !P0 ;  /* 0x000000ff0df67207 */ /* 0x000fc40004000000 */
[----:B------:R-:W-:Y:S02]  /*0fe0*/  LEA.HI R7, R10, R10, RZ, 0x1 ;  /* 0x0000000a0a077211 */ /* 0x000fe400078f08ff */
[----:B------:R-:W-:Y:S02]  /*0ff0*/  SEL R245, R15, RZ, !P0 ;  /* 0x000000ff0ff57207 */ /* 0x000fe40004000000 */
[----:B------:R-:W-:Y:S02]  /*1000*/  SEL R243, R14, RZ, !P0 ;  /* 0x000000ff0ef37207 */ /* 0x000fe40004000000 */
[----:B------:R-:W-:Y:S02]  /*1010*/  ISETP.GE.AND P1, PT, R17, c[0x0][0x178], PT ;  /* 0x00005e0011007a0c */ /* 0x000fe40003f26270 */
[----:B-1----:R-:W-:Y:S02]  /*1020*/  IADD3 R2, R2, 0xffffffe, RZ ;  /* 0x0ffffffe02027810 */ /* 0x002fe40007ffe0ff */
[----:B------:R-:W-:-:S02]  /*1030*/  SHF.R.S32.HI R15, RZ, 0x1, R7 ;  /* 0x00000001ff0f7819 */ /* 0x000fc40000011407 */
[----:B------:R-:W1:Y:S01]  /*1040*/  F2I.FTZ.U32.TRUNC.NTZ R3, R2 ;  /* 0x0000000200037305 */ /* 0x000e62000021f000 */
[----:B------:R-:W-:Y:S02]  /*1050*/  SEL R14, RZ, 0xffffffff, P2 ;  /* 0xffffffffff0e7807 */ /* 0x000fe40001000000 */
[----:B------:R-:W-:Y:S02]  /*1060*/  ISETP.NE.AND P2, PT, RZ, c[0x0][0x1a4], PT ;  /* 0x00006900ff007a0c */ /* 0x000fe40003f45270 */
[----:B--2---:R-:W-:Y:S01]  /*1070*/  LOP3.LUT R107, R108, 0x7, RZ, 0xc0, !PT ;  /* 0x000000076c6b7812 */ /* 0x004fe200078ec0ff */
[----:B-1----:R-:W-:-:S04]  /*1080*/  IMAD.MOV R2, RZ, RZ, -R3 ;  /* 0x000000ffff027224 */ /* 0x002fc800078e0a03 */
[----:B------:R-:W-:Y:S01]  /*1090*/  IMAD.MOV.U32 R5, RZ, RZ, R2 ;  /* 0x000000ffff057224 */ /* 0x000fe200078e0002 */
[----:B------:R-:W-:-:S03]  /*10a0*/  LOP3.LUT R2, R20, 0x3ffffffe, RZ, 0xc0, !PT ;  /* 0x3ffffffe14027812 */ /* 0x000fc600078ec0ff */
[----:B------:R-:W-:Y:S02]  /*10b0*/  IMAD R5, R5, R19, RZ ;  /* 0x0000001305057224 */ /* 0x000fe400078e02ff */
[----:B------:R-:W-:Y:S02]  /*10c0*/  IMAD.IADD R18, R0, 0x1, -R2 ;  /* 0x0000000100127824 */ /* 0x000fe400078e0a02 */
[----:B------:R-:W-:Y:S02]  /*10d0*/  IMAD.MOV.U32 R2, RZ, RZ, RZ ;  /* 0x000000ffff027224 */ /* 0x000fe400078e00ff */
[----:B------:R-:W-:Y:S01]  /*10e0*/  IMAD R0, R6, 0x4, R32 ;  /* 0x0000000406007824 */ /* 0x000fe200078e0220 */
[----:B------:R-:W-:Y:S01]  /*10f0*/  IABS R6, c[0x0][0x16c] ;  /* 0x00005b0000067a13 */ /* 0x000fe20000000000 */
[----:B------:R-:W-:Y:S01]  /*1100*/  IMAD.HI.U32 R16, R3, R5, R2 ;  /* 0x0000000503107227 */ /* 0x000fe200078e0002 */
[--C-:B------:R-:W-:Y:S02]  /*1110*/  SHF.R.S32.HI R5, RZ, 0x1, R4.reuse ;  /* 0x00000001ff057819 */ /* 0x100fe40000011404 */
[----:B------:R-:W-:Y:S01]  /*1120*/  SHF.R.S32.HI R3, RZ, 0x1f, R4 ;  /* 0x0000001fff037819 */ /* 0x000fe20000011404 */
[----:B------:R-:W-:Y:S01]  /*1130*/  IMAD.MOV.U32 R8, RZ, RZ, R6 ;  /* 0x000000ffff087224 */ /* 0x000fe200078e0006 */
[----:B------:R-:W-:-:S02]  /*1140*/  SHF.R.S32.HI R4, RZ, 0x1f, R0 ;  /* 0x0000001fff047819 */ /* 0x000fc40000011400 */
[----:B------:R-:W-:Y:S01]  /*1150*/  LEA.HI R3, R3, R5, RZ, 0x2 ;  /* 0x0000000503037211 */ /* 0x000fe200078f10ff */
[----:B------:R-:W-:Y:S01]  /*1160*/  IMAD.HI.U32 R9, R16, R8, RZ ;  /* 0x0000000810097227 */ /* 0x000fe200078e00ff */
[----:B------:R-:W-:Y:S02]  /*1170*/  LEA.HI R4, R4, R0, RZ, 0x2 ;  /* 0x0000000004047211 */ /* 0x000fe400078f10ff */
[----:B------:R-:W-:Y:S02]  /*1180*/  LOP3.LUT R3, R3, 0x3ffffffc, RZ, 0xc0, !PT ;  /* 0x3ffffffc03037812 */ /* 0x000fe400078ec0ff */
[----:B------:R-:W-:Y:S02]  /*1190*/  LOP3.LUT R4, R4, 0xfffffffc, RZ, 0xc0, !PT ;  /* 0xfffffffc04047812 */ /* 0x000fe400078ec0ff */
[----:B------:R-:W-:Y:S01]  /*11a0*/  SEL R16, RZ, 0x1, P1 ;  /* 0x00000001ff107807 */ /* 0x000fe20000800000 */
[----:B------:R-:W-:Y:S02]  /*11b0*/  IMAD.IADD R3, R5, 0x1, -R3 ;  /* 0x0000000105037824 */ /* 0x000fe400078e0a03 */
[----:B------:R-:W-:Y:S01]  /*11c0*/  IMAD.IADD R2, R0, 0x1, -R4 ;  /* 0x0000000100027824 */ /* 0x000fe200078e0a04 */
[----:B------:R-:W-:-:S04]  /*11d0*/  LOP3.LUT R0, R244, R242, RZ, 0xc0, !PT ;  /* 0x000000f2f4007212 */ /* 0x000fc800078ec0ff */
[----:B------:R-:W-:Y:S01]  /*11e0*/  LOP3.LUT R3, R2, R3, RZ, 0x3c, !PT ;  /* 0x0000000302037212 */ /* 0x000fe200078e3cff */
[----:B------:R-:W-:Y:S01]  /*11f0*/  IMAD.SHL.U32 R6, R0, 0x10, RZ ;  /* 0x0000001000067824 */ /* 0x000fe200078e00ff */
[----:B------:R-:W-:Y:S02]  /*1200*/  LOP3.LUT R2, R241, R240, RZ, 0xc0, !PT ;  /* 0x000000f0f1027212 */ /* 0x000fe400078ec0ff */
[----:B------:R-:W-:Y:S02]  /*1210*/  LOP3.LUT R0, R247, R246, RZ, 0xc0, !PT ;  /* 0x000000f6f7007212 */ /* 0x000fe400078ec0ff */
[----:B------:R-:W-:Y:S01]  /*1220*/  LOP3.LUT P3, RZ, R6, 0x10, RZ, 0xc0, !PT ;  /* 0x0000001006ff7812 */ /* 0x000fe2000786c0ff */
[----:B------:R-:W-:Y:S02]  /*1230*/  IMAD.SHL.U32 R6, R2, 0x10, RZ ;  /* 0x0000001002067824 */ /* 0x000fe400078e00ff */
[----:B------:R-:W-:Y:S02]  /*1240*/  IMAD.IADD R2, R4, 0x1, R3 ;  /* 0x0000000104027824 */ /* 0x000fe400078e0203 */
[----:B------:R-:W-:Y:S01]  /*1250*/  IMAD.SHL.U32 R3, R0, 0x10, RZ ;  /* 0x0000001000037824 */ /* 0x000fe200078e00ff */
[----:B------:R-:W-:Y:S01]  /*1260*/  LOP3.LUT P6, RZ, R6, 0x10, RZ, 0xc0, !PT ;  /* 0x0000001006ff7812 */ /* 0x000fe200078cc0ff */
[----:B------:R-:W-:-:S02]  /*1270*/  IMAD.MOV R0, RZ, RZ, -R9 ;  /* 0x000000ffff007224 */ /* 0x000fc400078e0a09 */
[----:B------:R-:W-:Y:S01]  /*1280*/  IMAD R2, R5, 0x18, R2 ;  /* 0x0000001805027824 */ /* 0x000fe200078e0202 */
[----:B------:R-:W-:Y:S01]  /*1290*/  LOP3.LUT P4, RZ, R3, 0x10, RZ, 0xc0, !PT ;  /* 0x0000001003ff7812 */ /* 0x000fe2000788c0ff */
[----:B------:R-:W-:Y:S01]  /*12a0*/  IMAD R4, R19, R0, R8 ;  /* 0x0000000013047224 */ /* 0x000fe200078e0208 */
[----:B------:R-:W-:Y:S01]  /*12b0*/  LOP3.LUT R0, R7, 0x3ffffffe, RZ, 0xc0, !PT ;  /* 0x3ffffffe07007812 */ /* 0x000fe200078ec0ff */
[----:B------:R-:W-:Y:S01]  /*12c0*/  IMAD R5, R17, c[0x0][0x228], RZ ;  /* 0x00008a0011057a24 */ /* 0x000fe200078e02ff */
[C---:B------:R-:W-:Y:S02]  /*12d0*/  IADD3 R3, R10.reuse, 0x8, RZ ;  /* 0x000000080a037810 */ /* 0x040fe40007ffe0ff */
[----:B------:R-:W-:Y:S01]  /*12e0*/  ISETP.GT.U32.AND P5, PT, R19, R4, PT ;  /* 0x000000041300720c */ /* 0x000fe20003fa4070 */
[----:B------:R-:W-:Y:S01]  /*12f0*/  IMAD.IADD R8, R10, 0x1, -R0 ;  /* 0x000000010a087824 */ /* 0x000fe200078e0a00 */
[----:B------:R-:W-:Y:S01]  /*1300*/  LEA.HI R13, R3, R3, RZ, 0x1 ;  /* 0x00000003030d7211 */ /* 0x000fe200078f08ff */
[----:B------:R-:W-:Y:S01]  /*1310*/  IMAD.SHL.U32 R0, R2, 0x4, RZ ;  /* 0x0000000402007824 */ /* 0x000fe200078e00ff */
[----:B------:R-:W-:Y:S01]  /*1320*/  SHF.R.S32.HI R10, RZ, 0x1, R20 ;  /* 0x00000001ff0a7819 */ /* 0x000fe20000011414 */
[----:B------:R-:W-:-:S02]  /*1330*/  IMAD R8, R8, 0x4, R32 ;  /* 0x0000000408087824 */ /* 0x000fc400078e0220 */
[----:B------:R-:W-:Y:S01]  /*1340*/  IMAD.SHL.U32 R2, R0, 0x4, RZ ;  /* 0x0000000400027824 */ /* 0x000fe200078e00ff */
[----:B------:R-:W-:-:S04]  /*1350*/  LOP3.LUT R0, R245, R243, RZ, 0xc0, !PT ;  /* 0x000000f3f5007212 */ /* 0x000fc800078ec0ff */
[----:B------:R-:W-:Y:S01]  /*1360*/  LOP3.LUT R239, R2, 0xfffffff0, RZ, 0xc0, !PT ;  /* 0xfffffff002ef7812 */ /* 0x000fe200078ec0ff */
[----:B------:R-:W-:Y:S01]  /*1370*/  IMAD.SHL.U32 R6, R0, 0x10, RZ ;  /* 0x0000001000067824 */ /* 0x000fe200078e00ff */
[----:B------:R-:W-:Y:S01]  /*1380*/  LOP3.LUT R2, R13, 0x3ffffffe, RZ, 0xc0, !PT ;  /* 0x3ffffffe0d027812 */ /* 0x000fe200078ec0ff */
[----:B------:R-:W-:Y:S01]  /*1390*/  @!P5 IMAD.IADD R4, R4, 0x1, -R19 ;  /* 0x000000010404d824 */ /* 0x000fe200078e0a13 */
[----:B------:R-:W-:Y:S01]  /*13a0*/  IADD3 R0, P0, R23, R5, RZ ;  /* 0x0000000517007210 */ /* 0x000fe20007f1e0ff */
[----:B------:R-:W-:Y:S01]  /*13b0*/  @!PT LDS RZ, [RZ] ;  /* 0x00000000fffff984 */ /* 0x000fe20000000800 */
[----:B------:R-:W-:Y:S01]  /*13c0*/  @!PT LDS RZ, [RZ] ;  /* 0x00000000fffff984 */ /* 0x000fe20000000800 */
[----:B------:R-:W-:Y:S01]  /*13d0*/  @!PT LDS RZ, [RZ] ;  /* 0x00000000fffff984 */ /* 0x000fe20000000800 */
[----:B------:R1:W-:Y:S01]  /*13e0*/  LDGSTS.E.LTC128B.128 [R239], [R38.64], P3 ;  /* 0x0000000026ef7fae */ /* 0x0003e20009921d50 */
[----:B------:R-:W-:Y:S01]  /*13f0*/  LOP3.LUT P3, RZ, R6, 0x10, RZ, 0xc0, !PT ;  /* 0x0000001006ff7812 */ /* 0x000fe2000786c0ff */
[----:B------:R-:W-:Y:S01]  /*1400*/  IMAD.IADD R3, R3, 0x1, -R2 ;  /* 0x0000000103037824 */ /* 0x000fe200078e0a02 */
[----:B------:R-:W-:Y:S01]  /*1410*/  LEA.HI.X.SX32 R2, R5, R30, 0x1, P0 ;  /* 0x0000001e05027211 */ /* 0x000fe200000f0eff */
[--C-:B------:R-:W-:Y:S01]  /*1420*/  IMAD R6, R18, 0x4, R32.reuse ;  /* 0x0000000412067824 */ /* 0x100fe200078e0220 */
[----:B------:R-:W-:Y:S01]  /*1430*/  LEA R18, P0, R0, c[0x0][0x250], 0x2 ;  /* 0x0000940000127a11 */ /* 0x000fe200078010ff */
[----:B------:R-:W-:Y:S01]  /*1440*/  IMAD R12, R3, 0x4, R32 ;  /* 0x00000004030c7824 */ /* 0x000fe200078e0220 */
[----:B------:R-:W-:-:S02]  /*1450*/  ISETP.GE.U32.AND P1, PT, R4, R19, PT ;  /* 0x000000130400720c */ /* 0x000fc40003f26070 */
[----:B------:R-:W-:Y:S02]  /*1460*/  LEA.HI.X R19, R0, c[0x0][0x254], R2, 0x2, P0 ;  /* 0x0000950000137a11 */ /* 0x000fe400000f1402 */
[----:B------:R-:W-:Y:S02]  /*1470*/  SHF.R.S32.HI R0, RZ, 0x1f, R20 ;  /* 0x0000001fff007819 */ /* 0x000fe40000011414 */
[----:B------:R-:W-:Y:S02]  /*1480*/  SHF.R.S32.HI R3, RZ, 0x1f, R6 ;  /* 0x0000001fff037819 */ /* 0x000fe40000011406 */
[----:B------:R-:W-:Y:S02]  /*1490*/  LEA.HI R4, R0, R10, RZ, 0x2 ;  /* 0x0000000a00047211 */ /* 0x000fe400078f10ff */
[----:B------:R-:W-:Y:S02]  /*14a0*/  SHF.R.S32.HI R2, RZ, 0x1f, R7 ;  /* 0x0000001fff027819 */ /* 0x000fe40000011407 */
[----:B------:R-:W-:-:S02]  /*14b0*/  SHF.R.S32.HI R0, RZ, 0x1f, R8 ;  /* 0x0000001fff007819 */ /* 0x000fc40000011408 */
[----:B------:R-:W-:Y:S02]  /*14c0*/  LEA.HI R3, R3, R6, RZ, 0x2 ;  /* 0x0000000603037211 */ /* 0x000fe400078f10ff */
[----:B------:R-:W-:Y:S02]  /*14d0*/  LEA.HI R2, R2, R15, RZ, 0x2 ;  /* 0x0000000f02027211 */ /* 0x000fe400078f10ff */
[----:B------:R-:W-:Y:S02]  /*14e0*/  LEA.HI R0, R0, R8, RZ, 0x2 ;  /* 0x0000000800007211 */ /* 0x000fe400078f10ff */
[----:B------:R-:W-:Y:S02]  /*14f0*/  LOP3.LUT R5, R4, 0x3ffffffc, RZ, 0xc0, !PT ;  /* 0x3ffffffc04057812 */ /* 0x000fe400078ec0ff */
[----:B------:R-:W-:Y:S02]  /*1500*/  LOP3.LUT R4, R3, 0xfffffffc, RZ, 0xc0, !PT ;  /* 0xfffffffc03047812 */ /* 0x000fe400078ec0ff */
[----:B------:R-:W-:Y:S01]  /*1510*/  LOP3.LUT R2, R2, 0x3ffffffc, RZ, 0xc0, !PT ;  /* 0x3ffffffc02027812 */ /* 0x000fe200078ec0ff */
[----:B------:R-:W-:Y:S01]  /*1520*/  IMAD.IADD R7, R10, 0x1, -R5 ;  /* 0x000000010a077824 */ /* 0x000fe200078e0a05 */
[----:B------:R-:W-:Y:S01]  /*1530*/  LOP3.LUT R11, R0, 0xfffffffc, RZ, 0xc0, !PT ;  /* 0xfffffffc000b7812 */ /* 0x000fe200078ec0ff */
[----:B------:R-:W-:Y:S01]  /*1540*/  IMAD.IADD R3, R6, 0x1, -R4 ;  /* 0x0000000106037824 */ /* 0x000fe200078e0a04 */
[----:B------:R-:W-:Y:S01]  /*1550*/  @!P5 IADD3 R9, R9, 0x1, RZ ;  /* 0x000000010909d810 */ /* 0x000fe20007ffe0ff */
[----:B------:R-:W-:Y:S01]  /*1560*/  IMAD.SHL.U32 R5, R14, 0x2, RZ ;  /* 0x000000020e057824 */ /* 0x000fe200078e00ff */
[----:B------:R-:W-:Y:S01]  /*1570*/  ISETP.NE.AND P0, PT, R21, c[0x0][0x180], PT ;  /* 0x0000600015007a0c */ /* 0x000fe20003f05270 */
[----:B------:R-:W-:Y:S01]  /*1580*/  IMAD.IADD R2, R15, 0x1, -R2 ;  /* 0x000000010f027824 */ /* 0x000fe200078e0a02 */
[----:B------:R-:W-:Y:S01]  /*1590*/  @P1 IADD3 R9, R9, 0x1, RZ ;  /* 0x0000000109091810 */ /* 0x000fe20007ffe0ff */
[----:B------:R-:W-:Y:S01]  /*15a0*/  IMAD.IADD R0, R8, 0x1, -R11 ;  /* 0x0000000108007824 */ /* 0x000fe200078e0a0b */
[----:B------:R-:W-:Y:S01]  /*15b0*/  ISETP.LE.AND P1, PT, RZ, UR4, PT ;  /* 0x00000004ff007c0c */ /* 0x000fe2000bf23270 */
[----:B------:R-:W-:Y:S01]  /*15c0*/  IMAD.MOV.U32 R6, RZ, RZ, RZ ;  /* 0x000000ffff067224 */ /* 0x000fe200078e00ff */
[----:B------:R-:W-:Y:S01]  /*15d0*/  LOP3.LUT R3, R3, R7, RZ, 0x3c, !PT ;  /* 0x0000000703037212 */ /* 0x000fe200078e3cff */
[----:B------:R-:W-:Y:S01]  /*15e0*/  IMAD.MOV.U32 R249, RZ, RZ, R9 ;  /* 0x000000fffff97224 */ /* 0x000fe200078e0009 */
[----:B------:R-:W-:-:S02]  /*15f0*/  LOP3.LUT R8, R5, 0x2, R16, 0xe2, !PT ;  /* 0x0000000205087812 */ /* 0x000fc400078ee210 */
[----:B------:R-:W-:Y:S01]  /*1600*/  LOP3.LUT R7, R0, R2, RZ, 0x3c, !PT ;  /* 0x0000000200077212 */ /* 0x000fe200078e3cff */
[----:B------:R-:W-:Y:S01]  /*1610*/  IMAD.IADD R3, R4, 0x1, R3 ;  /* 0x0000000104037824 */ /* 0x000fe200078e0203 */
[--C-:B------:R-:W-:Y:S02]  /*1620*/  SHF.R.S32.HI R5, RZ, 0x1, R13.reuse ;  /* 0x00000001ff057819 */ /* 0x100fe4000001140d */
[----:B------:R-:W-:Y:S01]  /*1630*/  SHF.R.S32.HI R2, RZ, 0x1f, R13 ;  /* 0x0000001fff027819 */ /* 0x000fe2000001140d */
[----:B------:R-:W-:Y:S01]  /*1640*/  IMAD R3, R10, 0x18, R3 ;  /* 0x000000180a037824 */ /* 0x000fe200078e0203 */
[----:B------:R-:W-:Y:S01]  /*1650*/  SHF.R.S32.HI R0, RZ, 0x1f, R12 ;  /* 0x0000001fff007819 */ /* 0x000fe2000001140c */
[----:B------:R-:W-:Y:S01]  /*1660*/  @!P1 IMAD.MOV R249, RZ, RZ, -R249 ;  /* 0x000000fffff99224 */ /* 0x000fe200078e0af9 */
[----:B------:R-:W-:Y:S01]  /*1670*/  LEA.HI R2, R2, R5, RZ, 0x2 ;  /* 0x0000000502027211 */ /* 0x000fe200078f10ff */
[----:B------:R-:W-:Y:S01]  /*1680*/  IMAD.SHL.U32 R3, R3, 0x4, RZ ;  /* 0x0000000403037824 */ /* 0x000fe200078e00ff */
[----:B------:R-:W-:Y:S01]  /*1690*/  LEA.HI R0, R0, R12, RZ, 0x2 ;  /* 0x0000000c00007211 */ /* 0x000fe200078f10ff */
[----:B------:R-:W-:Y:S01]  /*16a0*/  IMAD.IADD R7, R11, 0x1, R7 ;  /* 0x000000010b077824 */ /* 0x000fe200078e0207 */
[----:B------:R-:W-:-:S02]  /*16b0*/  LOP3.LUT R2, R2, 0x3ffffffc, RZ, 0xc0, !PT ;  /* 0x3ffffffc02027812 */ /* 0x000fc400078ec0ff */
[----:B------:R-:W-:Y:S02]  /*16c0*/  LOP3.LUT R4, R0, 0xfffffffc, RZ, 0xc0, !PT ;  /* 0xfffffffc00047812 */ /* 0x000fe400078ec0ff */
[----:B------:R-:W-:Y:S01]  /*16d0*/  @!P2 LOP3.LUT R249, RZ, c[0x0][0x1a4], RZ, 0x33, !PT ;  /* 0x00006900fff9aa12 */ /* 0x000fe200078e33ff */
[----:B------:R-:W-:Y:S01]  /*16e0*/  IMAD.IADD R2, R5, 0x1, -R2 ;  /* 0x0000000105027824 */ /* 0x000fe200078e0a02 */
[----:B------:R-:W-:Y:S01]  /*16f0*/  @!P0 ISETP.LT.AND P1, PT, R21, c[0x0][0x17c], PT ;  /* 0x00005f0015008a0c */ /* 0x000fe20003f21270 */
[----:B------:R-:W-:Y:S01]  /*1700*/  IMAD.IADD R0, R12, 0x1, -R4 ;  /* 0x000000010c007824 */ /* 0x000fe200078e0a04 */
[----:B------:R-:W-:Y:S02]  /*1710*/  ISETP.GE.U32.AND P2, PT, R23, R249, PT ;  /* 0x000000f91700720c */ /* 0x000fe40003f46070 */
[----:B------:R-:W-:Y:S02]  /*1720*/  @!P0 SEL R6, R21, 0x2, P1 ;  /* 0x0000000215068807 */ /* 0x000fe40000800000 */
[----:B------:R-:W-:-:S02]  /*1730*/  SEL R17, R8, RZ, !P2 ;  /* 0x000000ff08117207 */ /* 0x000fc40005000000 */
[----:B------:R-:W-:Y:S01]  /*1740*/  LOP3.LUT R2, R0, R2, RZ, 0x3c, !PT ;  /* 0x0000000200027212 */ /* 0x000fe200078e3cff */
[----:B------:R-:W-:Y:S01]  /*1750*/  IMAD.SHL.U32 R0, R3, 0x4, RZ ;  /* 0x0000000403007824 */ /* 0x000fe200078e00ff */
[C---:B------:R-:W-:Y:S01]  /*1760*/  ISETP.NE.AND P2, PT, R6.reuse, 0x2, PT ;  /* 0x000000020600780c */ /* 0x040fe20003f45270 */
[----:B------:R-:W-:Y:S01]  /*1770*/  IMAD R3, R6, R22, c[0x2][0x0] ;  /* 0x0080000006037624 */ /* 0x000fe200078e0216 */
[----:B------:R-:W-:Y:S01]  /*1780*/  ISETP.NE.AND P5, PT, R21, c[0x0][0x22c], PT ;  /* 0x00008b0015007a0c */ /* 0x000fe20003fa5270 */
[----:B------:R-:W-:Y:S01]  /*1790*/  IMAD.IADD R2, R4, 0x1, R2 ;  /* 0x0000000104027824 */ /* 0x000fe200078e0202 */
[----:B------:R-:W-:Y:S01]  /*17a0*/  LOP3.LUT R183, R0, 0xfffffff0, RZ, 0xc0, !PT ;  /* 0xfffffff000b77812 */ /* 0x000fe200078ec0ff */
[----:B------:R-:W-:Y:S01]  /*17b0*/  IMAD R0, R15, 0x18, R7 ;  /* 0x000000180f007824 */ /* 0x000fe200078e0207 */
[----:B------:R-:W-:Y:S01]  /*17c0*/  SEL R8, RZ, c[0x0][0x230], P5 ;  /* 0x00008c00ff087a07 */ /* 0x000fe20002800000 */
[----:B------:R-:W-:Y:S01]  /*17d0*/  IMAD R4, R5, 0x18, R2 ;  /* 0x0000001805047824 */ /* 0x000fe200078e0202 */
[----:B------:R2:W3:Y:S01]  /*17e0*/  LDC.64 R14, c[0x0][R3+0x160] ;  /* 0x00005800030e7b82 */ /* 0x0004e20000000a00 */
[----:B------:R-:W-:Y:S01]  /*17f0*/  IMAD.SHL.U32 R2, R17, 0x10, RZ ;  /* 0x0000001011027824 */ /* 0x000fe200078e00ff */
[----:B------:R1:W-:Y:S01]  /*1800*/  LDGSTS.E.LTC128B.128 [R183], [R28.64], P6 ;  /* 0x000000001cb77fae */ /* 0x0003e2000b121d50 */
[----:B------:R-:W-:Y:S01]  /*1810*/  IMAD.SHL.U32 R0, R0, 0x4, RZ ;  /* 0x0000000400007824 */ /* 0x000fe200078e00ff */
[----:B------:R-:W-:Y:S01]  /*1820*/  SHF.R.U32.HI R16, RZ, 0x5, R108 ;  /* 0x00000005ff107819 */ /* 0x000fe2000001166c */
[C---:B------:R-:W-:Y:S01]  /*1830*/  IMAD.IADD R20, R23.reuse, 0x1, R8 ;  /* 0x0000000117147824 */ /* 0x040fe200078e0208 */
[----:B------:R-:W-:Y:S01]  /*1840*/  @!P2 IADD3 R160, R23, c[0x0][0x1f8], RZ ;  /* 0x00007e0017a0aa10 */ /* 0x000fe20007ffe0ff */
[----:B------:R1:W-:Y:S01]  /*1850*/  LDGSTS.E.LTC128B.128 [R239+0xc00], [R34.64], P4 ;  /* 0x00c0000022ef7fae */ /* 0x0003e2000a121d50 */
[----:B------:R-:W-:Y:S01]  /*1860*/  LOP3.LUT P2, RZ, R2, 0x10, RZ, 0xc0, !PT ;  /* 0x0000001002ff7812 */ /* 0x000fe2000784c0ff */
[----:B------:R-:W-:Y:S01]  /*1870*/  IMAD.SHL.U32 R2, R0, 0x4, RZ ;  /* 0x0000000400027824 */ /* 0x000fe200078e00ff */
[----:B------:R-:W-:Y:S01]  /*1880*/  ISETP.GE.U32.AND P6, PT, R160, c[0x0][0x16c], PT ;  /* 0x00005b00a0007a0c */ /* 0x000fe20003fc6070 */
[----:B------:R-:W-:Y:S01]  /*1890*/  IMAD.SHL.U32 R0, R17, 0x8, RZ ;  /* 0x0000000811007824 */ /* 0x000fe200078e00ff */
[----:B------:R1:W-:Y:S01]  /*18a0*/  LDGSTS.E.LTC128B.128 [R183+0xc00], [R36.64], P3 ;  /* 0x00c0000024b77fae */ /* 0x0003e20009921d50 */
[----:B------:R-:W-:-:S02]  /*18b0*/  @!P0 SEL R158, RZ, 0x1, !P1 ;  /* 0x00000001ff9e8807 */ /* 0x000fc40004800000 */
[----:B------:R-:W-:Y:S01]  /*18c0*/  LOP3.LUT R250, R2, 0xfffffff0, RZ, 0xc0, !PT ;  /* 0xfffffff002fa7812 */ /* 0x000fe200078ec0ff */
[----:B------:R-:W4:Y:S01]  /*18d0*/  SHFL.IDX PT, R16, R16, RZ, 0x1f ;  /* 0x00001fff10107589 */ /* 0x000f2200000e0000 */
[----:B------:R-:W-:Y:S01]  /*18e0*/  LOP3.LUT P3, RZ, R0, 0x10, RZ, 0xc0, !PT ;  /* 0x0000001000ff7812 */ /* 0x000fe2000786c0ff */
[----:B------:R-:W-:-:S03]  /*18f0*/  IMAD.SHL.U32 R0, R4, 0x4, RZ ;  /* 0x0000000404007824 */ /* 0x000fc600078e00ff */
[----:B------:R5:W-:Y:S01]  /*1900*/  LDGSTS.E.BYPASS.LTC128B.128 [R250+0x6000], [R18.64], P2 ;  /* 0x0600000012fa7fae */ /* 0x000be20009101d50 */
[----:B------:R-:W-:Y:S01]  /*1910*/  IMAD.SHL.U32 R4, R0, 0x4, RZ ;  /* 0x0000000400047824 */ /* 0x000fe200078e00ff */
[----:B------:R-:W-:Y:S01]  /*1920*/  IADD3 R2, P2, R18, c[0x0][0x238], RZ ;  /* 0x00008e0012027a10 */ /* 0x000fe20007f5e0ff */
[----:B------:R-:W-:Y:S01]  /*1930*/  IMAD.MOV.U32 R0, RZ, RZ, 0x1 ;  /* 0x00000001ff007424 */ /* 0x000fe200078e00ff */
[----:B------:R-:W-:Y:S01]  /*1940*/  @P6 CS2R R244, SRZ ;  /* 0x0000000000f46805 */ /* 0x000fe2000001ff00 */
[----:B------:R-:W-:Y:S01]  /*1950*/  @!P0 IMAD.MOV.U32 R0, RZ, RZ, RZ ;  /* 0x000000ffff008224 */ /* 0x000fe200078e00ff */
[----:B--2---:R-:W-:Y:S01]  /*1960*/  IADD3.X R3, R19, c[0x0][0x23c], RZ, P2, !PT ;  /* 0x00008f0013037a10 */ /* 0x004fe200017fe4ff */
[----:B------:R-:W-:Y:S01]  /*1970*/  @P6 CS2R R242, SRZ ;  /* 0x0000000000f26805 */ /* 0x000fe2000001ff00 */
[----:B------:R-:W-:Y:S01]  /*1980*/  LOP3.LUT R24, R4, 0xfffffff0, RZ, 0xc0, !PT ;  /* 0xfffffff004187812 */ /* 0x000fe200078ec0ff */
[----:B------:R-:W-:Y:S01]  /*1990*/  @P6 CS2R R240, SRZ ;  /* 0x0000000000f06805 */ /* 0x000fe2000001ff00 */
[C---:B---3--:R-:W-:Y:S01]  /*19a0*/  IADD3 R8, P2, R14.reuse, R28, RZ ;  /* 0x0000001c0e087210 */ /* 0x048fe20007f5e0ff */
[----:B------:R-:W-:Y:S01]  /*19b0*/  @P6 CS2R R246, SRZ ;  /* 0x0000000000f66805 */ /* 0x000fe2000001ff00 */
[----:B------:R-:W-:Y:S01]  /*19c0*/  IADD3 R4, P0, R14, R36, RZ ;  /* 0x000000240e047210 */ /* 0x000fe20007f1e0ff */
[----:B------:R2:W-:Y:S01]  /*19d0*/  LDGSTS.E.BYPASS.LTC128B.128 [R24+0x6000], [R2.64], P3 ;  /* 0x0600000002187fae */ /* 0x0005e20009901d50 */
[----:B------:R-:W-:Y:S01]  /*19e0*/  IADD3 R157, R0, 0x1, RZ ;  /* 0x00000001009d7810 */ /* 0x000fe20007ffe0ff */
[----:B------:R-:W-:Y:S01]  /*19f0*/  IMAD.X R9, R15, 0x1, R29, P2 ;  /* 0x000000010f097824 */ /* 0x000fe200010e061d */
[----:B------:R-:W-:Y:S01]  /*1a00*/  SHF.L.U32 R13, R21, R0, RZ ;  /* 0x00000000150d7219 */ /* 0x000fe200000006ff */
[----:B------:R-:W-:Y:S01]  /*1a10*/  IMAD.X R5, R15, 0x1, R37, P0 ;  /* 0x000000010f057824 */ /* 0x000fe200000e0625 */
[C---:B------:R-:W-:Y:S01]  /*1a20*/  IADD3 R10, P3, R14.reuse, R38, RZ ;  /* 0x000000260e0a7210 */ /* 0x040fe20007f7e0ff */
[----:B------:R-:W0:Y:S01]  /*1a30*/  LDGDEPBAR ;  /* 0x00000000000079af */ /* 0x000e220000000000 */
[----:B------:R-:W-:Y:S01]  /*1a40*/  IADD3 R6, P1, R14, R34, RZ ;  /* 0x000000220e067210 */ /* 0x000fe20007f3e0ff */
[----:B----4-:R3:W4:Y:S01]  /*1a50*/  R2UR UR5, R16 ;  /* 0x00000000100573c2 */ /* 0x01072200000e0000 */
[----:B------:R-:W-:Y:S01]  /*1a60*/  SHF.L.U32 R0, R21, R158, RZ ;  /* 0x0000009e15007219 */ /* 0x000fe200000006ff */
[----:B------:R-:W-:Y:S01]  /*1a70*/  IMAD.X R11, R15, 0x1, R39, P3 ;  /* 0x000000010f0b7824 */ /* 0x000fe200018e0627 */
[----:B------:R-:W-:Y:S01]  /*1a80*/  LOP3.LUT P2, RZ, R13, R244, RZ, 0xc0, !PT ;  /* 0x000000f40dff7212 */ /* 0x000fe2000784c0ff */
[----:B------:R-:W-:Y:S01]  /*1a90*/  IMAD.X R7, R15, 0x1, R35, P1 ;  /* 0x000000010f077824 */ /* 0x000fe200008e0623 */
[C---:B------:R-:W-:Y:S01]  /*1aa0*/  LOP3.LUT P0, RZ, R0.reuse, R242, RZ, 0xc0, !PT ;  /* 0x000000f200ff7212 */ /* 0x040fe2000780c0ff */
[----:B-----5:R-:W-:Y:S01]  /*1ab0*/  IMAD.MOV.U32 R18, RZ, RZ, c[0x0][0x248] ;  /* 0x00009200ff127624 */ /* 0x020fe200078e00ff */
[----:B------:R-:W-:Y:S01]  /*1ac0*/  LOP3.LUT P3, RZ, R0, R240, RZ, 0xc0, !PT ;  /* 0x000000f000ff7212 */ /* 0x000fe2000786c0ff */
[----:B------:R1:W-:Y:S01]  /*1ad0*/  STL [R1], R24 ;  /* 0x0000001801007387 */ /* 0x0003e20000100800 */
[----:B------:R-:W-:-:S02]  /*1ae0*/  LOP3.LUT P1, RZ, R13, R241, RZ, 0xc0, !PT ;  /* 0x000000f10dff7212 */ /* 0x000fc4000782c0ff */
[----:B------:R-:W-:Y:S02]  /*1af0*/  PLOP3.LUT P2, PT, P0, P2, PT, 0x2a, 0x0 ;  /* 0x000000000000781c */ /* 0x000fe40000744572 */
[----:B------:R-:W-:Y:S02]  /*1b00*/  PLOP3.LUT P1, PT, P3, P1, PT, 0x2a, 0x0 ;  /* 0x000000000000781c */ /* 0x000fe40001f22572 */
[----:B------:R-:W-:Y:S02]  /*1b10*/  ISETP.NE.AND P4, PT, R157, c[0x0][0x180], PT ;  /* 0x000060009d007a0c */ /* 0x000fe40003f85270 */
[----:B------:R-:W-:Y:S02]  /*1b20*/  SHF.R.U32.HI R15, RZ, 0x3, R108 ;  /* 0x00000003ff0f7819 */ /* 0x000fe4000001166c */
[----:B------:R-:W-:Y:S02]  /*1b30*/  SHF.R.U32.HI R14, RZ, 0x1, R107 ;  /* 0x00000001ff0e7819 */ /* 0x000fe4000001166b */
[----:B------:R-:W-:-:S02]  /*1b40*/  LOP3.LUT P6, RZ, R0, R246, RZ, 0xc0, !PT ;  /* 0x000000f600ff7212 */ /* 0x000fc400078cc0ff */
[----:B---3--:R-:W-:Y:S01]  /*1b50*/  LOP3.LUT R16, R14, 0x1, R15, 0x78, !PT ;  /* 0x000000010e107812 */ /* 0x008fe200078e780f */
[----:B------:R1:W-:Y:S01]  /*1b60*/  LDGSTS.E.LTC128B.128 [R239+0x80], [R10.64], !P2 ;  /* 0x000800000aef7fae */ /* 0x0003e2000d121d50 */
[----:B------:R-:W-:Y:S01]  /*1b70*/  LOP3.LUT P3, RZ, R13, R247, RZ, 0xc0, !PT ;  /* 0x000000f70dff7212 */ /* 0x000fe2000786c0ff */
[----:B----4-:R-:W-:Y:S01]  /*1b80*/  USHF.R.S32.HI UR14, URZ, 0x1f, UR5 ;  /* 0x0000001f3f0e7899 */ /* 0x010fe20008011405 */
[----:B------:R-:W-:Y:S01]  /*1b90*/  LOP3.LUT P2, RZ, R0, R243, RZ, 0xc0, !PT ;  /* 0x000000f300ff7212 */ /* 0x000fe2000784c0ff */
[----:B------:R1:W-:Y:S01]  /*1ba0*/  LDGSTS.E.LTC128B.128 [R183+0x80], [R8.64], !P1 ;  /* 0x0008000008b77fae */ /* 0x0003e2000c921d50 */
[----:B------:R-:W-:Y:S01]  /*1bb0*/  ISETP.GE.U32.AND P1, PT, R20, R249, PT ;  /* 0x000000f91400720c */ /* 0x000fe20003f26070 */
[----:B------:R-:W-:Y:S01]  /*1bc0*/  ULEA.HI UR14, UR14, UR5, URZ, 0x2 ;  /* 0x000000050e0e7291 */ /* 0x000fe2000f8f103f */
[----:B------:R-:W-:Y:S01]  /*1bd0*/  @!P4 IADD3 R12, R158, 0x1, RZ ;  /* 0x000000019e0cc810 */ /* 0x000fe20007ffe0ff */
[----:B------:R-:W-:Y:S01]  /*1be0*/  @!P4 IMAD.MOV.U32 R157, RZ, RZ, RZ ;  /* 0x000000ffff9dc224 */ /* 0x000fe200078e00ff */
[----:B------:R-:W-:Y:S01]  /*1bf0*/  SEL R14, R17, RZ, !P1 ;  /* 0x000000ff110e7207 */ /* 0x000fe20004800000 */
[----:B------:R-:W-:Y:S01]  /*1c00*/  IMAD.MOV.U32 R17, RZ, RZ, c[0x0][0x24c] ;  /* 0x00009300ff117624 */ /* 0x000fe200078e00ff */
[----:B------:R-:W-:Y:S01]  /*1c10*/  PLOP3.LUT P6, PT, P6, P3, PT, 0x2a, 0x0 ;  /* 0x000000000000781c */ /* 0x000fe200037c6572 */
[----:B------:R-:W-:Y:S01]  /*1c20*/  ULOP3.LUT UR4, UR14, 0xfffffffc, URZ, 0xc0, !UPT ;  /* 0xfffffffc0e047892 */ /* 0x000fe2000f8ec03f */
[----:B------:R-:W-:Y:S01]  /*1c30*/  LOP3.LUT P3, RZ, R13, R245, RZ, 0xc0, !PT ;  /* 0x000000f50dff7212 */ /* 0x000fe2000786c0ff */
[----:B------:R-:W-:Y:S01]  /*1c40*/  IMAD.SHL.U32 R15, R14, 0x10, RZ ;  /* 0x000000100e0f7824 */ /* 0x000fe200078e00ff */
[----:B------:R-:W-:Y:S01]  /*1c50*/  @!P4 ISETP.GE.AND P0, PT, R12, c[0x0][0x17c], PT ;  /* 0x00005f000c00ca0c */ /* 0x000fe20003f06270 */
[----:B------:R-:W-:Y:S01]  /*1c60*/  IMAD.SHL.U32 R13, R14, 0x8, RZ ;  /* 0x000000080e0d7824 */ /* 0x000fe200078e00ff */
[----:B------:R-:W-:Y:S01]  /*1c70*/  SEL R0, R18, c[0x0][0x240], !P5 ;  /* 0x0000900012007a07 */ /* 0x000fe20006800000 */
[----:B------:R-:W-:Y:S01]  /*1c80*/  UIADD3 UR4, UR5, -UR4, URZ ;  /* 0x8000000405047290 */ /* 0x000fe2000fffe03f */
[----:B------:R-:W-:Y:S01]  /*1c90*/  PLOP3.LUT P3, PT, P2, P3, PT, 0x2a, 0x0 ;  /* 0x000000000000781c */ /* 0x000fe20001766572 */
[----:B------:R-:W-:Y:S01]  /*1ca0*/  USHF.R.S32.HI UR14, URZ, 0x2, UR14 ;  /* 0x000000023f0e7899 */ /* 0x000fe2000801140e */
[----:B------:R-:W-:Y:S01]  /*1cb0*/  LOP3.LUT P2, RZ, R15, 0x10, RZ, 0xc0, !PT ;  /* 0x000000100fff7812 */ /* 0x000fe2000784c0ff */
[----:B------:R-:W-:Y:S01]  /*1cc0*/  ULEA.HI UR12, UR4, UR4, URZ, 0x1 ;  /* 0x00000004040c7291 */ /* 0x000fe2000f8f083f */
[----:B------:R-:W-:Y:S01]  /*1cd0*/  @!P4 SEL R158, R12, RZ, !P0 ;  /* 0x000000ff0c9ec207 */ /* 0x000fe20004000000 */
[----:B------:R1:W-:Y:S01]  /*1ce0*/  LDGSTS.E.LTC128B.128 [R239+0xc80], [R6.64], !P6 ;  /* 0x00c8000006ef7fae */ /* 0x0003e2000f121d50 */
[----:B--2---:R-:W-:Y:S01]  /*1cf0*/  IADD3 R2, P1, R0, R2, RZ ;  /* 0x0000000200027210 */ /* 0x004fe20007f3e0ff */
[----:B------:R-:W-:Y:S01]  /*1d00*/  IMAD.MOV.U32 R0, RZ, RZ, RZ ;  /* 0x000000ffff007224 */ /* 0x000fe200078e00ff */
[----:B------:R-:W-:Y:S01]  /*1d10*/  SEL R12, R17, c[0x0][0x244], !P5 ;  /* 0x00009100110c7a07 */ /* 0x000fe20006800000 */
[----:B------:R-:W-:Y:S01]  /*1d20*/  ULOP3.LUT UR13, UR12, 0xfffffffe, URZ, 0xc0, !UPT ;  /* 0xfffffffe0c0d7892 */ /* 0x000fe2000f8ec03f */
[----:B------:R-:W-:Y:S01]  /*1d30*/  @!P4 SEL R0, R21, 0x2, !P0 ;  /* 0x000000021500c807 */ /* 0x000fe20004000000 */
[----:B------:R-:W-:Y:S01]  /*1d40*/  USHF.R.S32.HI UR12, URZ, 0x1, UR12 ;  /* 0x000000013f0c7899 */ /* 0x000fe2000801140c */
[----:B------:R-:W-:Y:S01]  /*1d50*/  LOP3.LUT P0, RZ, R13, 0x10, RZ, 0xc0, !PT ;  /* 0x000000100dff7812 */ /* 0x000fe2000780c0ff */
[----:B------:R-:W-:Y:S01]  /*1d60*/  IMAD.X R3, R12, 0x1, R3, P1 ;  /* 0x000000010c037824 */ /* 0x000fe200008e0603 */
[----:B------:R-:W-:Y:S01]  /*1d70*/  IADD3 R12, P1, R2, c[0x0][0x238], RZ ;  /* 0x00008e00020c7a10 */ /* 0x000fe20007f3e0ff */
[C---:B------:R-:W-:Y:S01]  /*1d80*/  IMAD R15, R0.reuse, R22, c[0x2][0x0] ;  /* 0x00800000000f7624 */ /* 0x040fe200078e0216 */
[----:B------:R2:W-:Y:S01]  /*1d90*/  LDGSTS.E.LTC128B.128 [R183+0xc80], [R4.64], !P3 ;  /* 0x00c8000004b77fae */ /* 0x0005e2000d921d50 */
[----:B------:R-:W-:Y:S01]  /*1da0*/  ISETP.NE.AND P3, PT, R0, 0x2, PT ;  /* 0x000000020000780c */ /* 0x000fe20003f65270 */
[C---:B------:R-:W-:Y:S01]  /*1db0*/  IMAD.SHL.U32 R0, R108.reuse, 0x4, RZ ;  /* 0x000000046c007824 */ /* 0x040fe200078e00ff */
[----:B------:R-:W-:Y:S01]  /*1dc0*/  IADD3.X R13, R3, c[0x0][0x23c], RZ, P1, !PT ;  /* 0x00008f00030d7a10 */ /* 0x000fe20000ffe4ff */
[----:B------:R3:W-:Y:S01]  /*1dd0*/  LDGSTS.E.BYPASS.LTC128B.128 [R250+0x6080], [R2.64], P2 ;  /* 0x0608000002fa7fae */ /* 0x0007e20009101d50 */
[----:B------:R-:W-:Y:S01]  /*1de0*/  LOP3.LUT R19, R108, 0x6, RZ, 0xc0, !PT ;  /* 0x000000066c137812 */ /* 0x000fe200078ec0ff */
[----:B------:R-:W-:Y:S01]  /*1df0*/  UIADD3 UR13, UR4, -UR13, URZ ;  /* 0x8000000d040d7290 */ /* 0x000fe2000fffe03f */
[----:B------:R-:W-:-:S02]  /*1e00*/  LOP3.LUT R104, R0, 0x4, RZ, 0xc0, !PT ;  /* 0x0000000400687812 */ /* 0x000fc400078ec0ff */
[----:B------:R1:W-:Y:S01]  /*1e10*/  LDGSTS.E.BYPASS.LTC128B.128 [R24+0x6080], [R12.64], P0 ;  /* 0x060800000c187fae */ /* 0x0003e20008101d50 */
[----:B------:R-:W-:Y:S02]  /*1e20*/  LOP3.LUT R22, R108, 0xe, RZ, 0xc0, !PT ;  /* 0x0000000e6c167812 */ /* 0x000fe400078ec0ff */
[----:B------:R-:W-:Y:S02]  /*1e30*/  SHF.R.U32.HI R105, RZ, 0x1, R19 ;  /* 0x00000001ff697819 */ /* 0x000fe40000011613 */
[----:B------:R-:W-:Y:S02]  /*1e40*/  @!P3 IADD3 R160, R160, c[0x0][0x1f8], RZ ;  /* 0x00007e00a0a0ba10 */ /* 0x000fe40007ffe0ff */
[----:B------:R-:W-:Y:S02]  /*1e50*/  SHF.R.U32.HI R106, RZ, 0x1, R22 ;  /* 0x00000001ff6a7819 */ /* 0x000fe40000011616 */
[----:B------:R-:W-:Y:S01]  /*1e60*/  LOP3.LUT R251, R16, R104, RZ, 0xfc, !PT ;  /* 0x0000006810fb7212 */ /* 0x000fe200078efcff */
[----:B---3--:R3:W4:Y:S02]  /*1e70*/  LDC.64 R2, c[0x0][R15+0x160] ;  /* 0x000058000f027b82 */ /* 0x0087240000000a00 */
[----:B---3--:R-:W-:-:S02]  /*1e80*/  SHF.R.U32.HI R15, RZ, 0x4, R108 ;  /* 0x00000004ff0f7819 */ /* 0x008fc4000001166c */
[C---:B----4-:R-:W-:Y:S02]  /*1e90*/  IADD3 R167, P0, R2.reuse, R10, RZ ;  /* 0x0000000a02a77210 */ /* 0x050fe40007f1e0ff */
[----:B------:R-:W-:Y:S02]  /*1ea0*/  LOP3.LUT R15, R15, 0x1, RZ, 0xc0, !PT ;  /* 0x000000010f0f7812 */ /* 0x000fe400078ec0ff */
[----:B------:R-:W-:Y:S01]  /*1eb0*/  IADD3 R171, P2, R2, R4, RZ ;  /* 0x0000000402ab7210 */ /* 0x000fe20007f5e0ff */
[----:B------:R-:W-:Y:S01]  /*1ec0*/  IMAD.X R166, R3, 0x1, R11, P0 ;  /* 0x0000000103a67824 */ /* 0x000fe200000e060b */
[----:B------:R-:W-:Y:S01]  /*1ed0*/  ISETP.GE.U32.AND P0, PT, R160, c[0x0][0x16c], PT ;  /* 0x00005b00a0007a0c */ /* 0x000fe20003f06070 */
[----:B------:R-:W-:Y:S01]  /*1ee0*/  IMAD.SHL.U32 R0, R15, 0x8, RZ ;  /* 0x000000080f007824 */ /* 0x000fe200078e00ff */
[----:B------:R-:W-:Y:S01]  /*1ef0*/  LOP3.LUT R15, R104, R15, R105, 0xf6, !PT ;  /* 0x0000000f680f7212 */ /* 0x000fe200078ef669 */
[----:B------:R-:W-:Y:S01]  /*1f00*/  IMAD.X R170, R3, 0x1, R5, P2 ;  /* 0x0000000103aa7824 */ /* 0x000fe200010e0605 */
[----:B------:R-:W-:-:S02]  /*1f10*/  IADD3 R168, P3, R2, R8, RZ ;  /* 0x0000000802a87210 */ /* 0x000fc40007f7e0ff */
[----:B------:R-:W-:Y:S01]  /*1f20*/  LOP3.LUT R0, R0, 0xfffffff8, R107, 0xe2, !PT ;  /* 0xfffffff800007812 */ /* 0x000fe200078ee26b */
[----:B--2---:R-:W-:Y:S01]  /*1f30*/  IMAD R5, R106, 0x18, R15 ;  /* 0x000000186a057824 */ /* 0x004fe200078e020f */
[----:B------:R-:W-:Y:S01]  /*1f40*/  IADD3 R172, P1, R2, R6, RZ ;  /* 0x0000000602ac7210 */ /* 0x000fe20007f3e0ff */
[----:B------:R-:W-:Y:S01]  /*1f50*/  IMAD.X R165, R3, 0x1, R9, P3 ;  /* 0x0000000103a57824 */ /* 0x000fe200018e0609 */
[----:B------:R-:W-:-:S03]  /*1f60*/  SHF.R.U32.HI R0, RZ, 0x1, R0 ;  /* 0x00000001ff007819 */ /* 0x000fc60000011600 */
[----:B------:R-:W-:Y:S02]  /*1f70*/  IMAD.X R169, R3, 0x1, R7, P1 ;  /* 0x0000000103a97824 */ /* 0x000fe400008e0607 */
[----:B------:R-:W-:Y:S01]  /*1f80*/  IMAD R4, R0, 0x18, R251 ;  /* 0x0000001800047824 */ /* 0x000fe200078e02fb */
[----:B------:R-:W-:Y:S05]  /*1f90*/  @!P0 BRA `(.L_x_343) ;  /* 0x0000004000008947 */ /* 0x000fea0003800000 */
[----:B-1----:R-:W-:Y:S01]  /*1fa0*/  CS2R R240, SRZ ;  /* 0x0000000000f07805 */ /* 0x002fe2000001ff00 */
[----:B------:R-:W-:Y:S01]  /*1fb0*/  CS2R R242, SRZ ;  /* 0x0000000000f27805 */ /* 0x000fe2000001ff00 */
[----:B------:R-:W-:Y:S01]  /*1fc0*/  CS2R R244, SRZ ;  /* 0x0000000000f47805 */ /* 0x000fe2000001ff00 */
[----:B------:R-:W-:Y:S02]  /*1fd0*/  CS2R R246, SRZ ;  /* 0x0000000000f67805 */ /* 0x000fe4000001ff00 */
.L_x_343:
[----:B-1----:R-:W-:Y:S05]  /*1fe0*/  BSYNC B0 ;  /* 0x0000000000007941 */ /* 0x002fea0003800000 */
.L_x_342:
[C---:B------:R-:W-:Y:S01]  /*1ff0*/  SEL R173, R21.reuse, 0x2, !P5 ;  /* 0x0000000215ad7807 */ /* 0x040fe20006800000 */
[----:B------:R-:W0:Y:S01]  /*2000*/  LDGDEPBAR ;  /* 0x00000000000079af */ /* 0x000e220000000000 */
[----:B------:R-:W-:Y:S01]  /*2010*/  SHF.L.U32 R0, R21, R158, RZ ;  /* 0x0000009e15007219 */ /* 0x000fe200000006ff */
[----:B------:R-:W-:Y:S01]  /*2020*/  USHF.L.U32 UR6, UR14, 0x3, URZ ;  /* 0x000000030e067899 */ /* 0x000fe2000800063f */
[----:B------:R-:W-:Y:S01]  /*2030*/  ISETP.NE.AND P6, PT, R173, c[0x0][0x22c], PT ;  /* 0x00008b00ad007a0c */ /* 0x000fe20003fc5270 */
[----:B------:R-:W-:Y:S01]  /*2040*/  IMAD.MOV.U32 R6, RZ, RZ, R167 ;  /* 0x000000ffff067224 */ /* 0x000fe200078e00a7 */
[C---:B------:R-:W-:Y:S01]  /*2050*/  LOP3.LUT P1, RZ, R0.reuse, R242, RZ, 0xc0, !PT ;  /* 0x000000f200ff7212 */ /* 0x040fe2000782c0ff */
        /* <DEDUP_REMOVED lines=8> */
[----:B------:R-:W-:Y:S01]  /*20e0*/  ULEA UR4, UR4, 0x6000, 0x4 ;  /* 0x0000600004047891 */ /* 0x000fe2000f8e203f */
[----:B------:R-:W-:Y:S01]  /*20f0*/  SHF.L.U32 R0, R21, R157, RZ ;  /* 0x0000009d15007219 */ /* 0x000fe200000006ff */
[----:B------:R-:W-:Y:S01]  /*2100*/  IMAD.MOV.U32 R7, RZ, RZ, R166 ;  /* 0x000000ffff077224 */ /* 0x000fe200078e00a6 */
[----:B------:R-:W-:Y:S01]  /*2110*/  ISETP.GE.U32.AND P2, PT, R163, R249, PT ;  /* 0x000000f9a300720c */ /* 0x000fe20003f46070 */
[----:B------:R-:W-:Y:S01]  /*2120*/  IMAD.MOV.U32 R238, RZ, RZ, RZ ;  /* 0x000000ffffee7224 */ /* 0x000fe200078e00ff */
[----:B------:R-:W-:Y:S01]  /*2130*/  LOP3.LUT P5, RZ, R0, R244, RZ, 0xc0, !PT ;  /* 0x000000f400ff7212 */ /* 0x000fe200078ac0ff */
        /* <DEDUP_REMOVED lines=8> */
[----:B------:R-:W-:Y:S01]  /*21c0*/  PLOP3.LUT P1, PT, P1, P5, PT, 0x2a, 0x0 ;  /* 0x000000000000781c */ /* 0x000fe20000f2a572 */
[----:B------:R-:W-:Y:S01]  /*21d0*/  IMAD.U32 R0, RZ, RZ, UR12 ;  /* 0x0000000cff007e24 */ /* 0x000fe2000f8e00ff */
[----:B------:R-:W-:Y:S01]  /*21e0*/  LOP3.LUT P2, RZ, R2, 0x10, RZ, 0xc0, !PT ;  /* 0x0000001002ff7812 */ /* 0x000fe2000784c0ff */
[----:B------:R-:W-:Y:S01]  /*21f0*/  IMAD.U32 R2, RZ, RZ, UR13 ;  /* 0x0000000dff027e24 */ /* 0x000fe2000f8e00ff */
[----:B------:R-:W-:Y:S01]  /*2200*/  PLOP3.LUT P0, PT, P0, P4, PT, 0x2a, 0x0 ;  /* 0x000000000000781c */ /* 0x000fe20000708572 */
[----:B------:R-:W-:Y:S01]  /*2210*/  IMAD R0, R0, 0x180, R4 ;  /* 0x0000018000007824 */ /* 0x000fe200078e0204 */
[----:B------:R-:W-:Y:S01]  /*2220*/  LEA R4, R4, UR4, 0x4 ;  /* 0x0000000404047c11 */ /* 0x000fe2000f8e20ff */
[----:B------:R-:W-:Y:S01]  /*2230*/  BAR.SYNC.DEFER_BLOCKING 0x0 ;  /* 0x0000000000007b1d */ /* 0x000fe20000010000 */
[----:B------:R-:W-:Y:S01]  /*2240*/  IMAD R2, R2, 0x300, R5 ;  /* 0x0000030002027824 */ /* 0x000fe200078e0205 */
[----:B------:R-:W-:Y:S01]  /*2250*/  LEA R5, R5, UR5, 0x4 ;  /* 0x0000000505057c11 */ /* 0x000fe2000f8e20ff */
[----:B------:R-:W-:Y:S01]  /*2260*/  CS2R R232, SRZ ;  /* 0x0000000000e87805 */ /* 0x000fe2000001ff00 */
[----:B------:R-:W-:Y:S01]  /*2270*/  ISETP.LE.AND P3, PT, R21, c[0x0][0x1c4], PT ;  /* 0x0000710015007a0c */ /* 0x000fe20003f63270 */
[----:B------:R-:W-:Y:S01]  /*2280*/  CS2R R230, SRZ ;  /* 0x0000000000e67805 */ /* 0x000fe2000001ff00 */
[----:B------:R-:W-:Y:S01]  /*2290*/  IADD3 R3, R2, UR6, RZ ;  /* 0x0000000602037c10 */ /* 0x000fe2000fffe0ff */
[----:B------:R-:W-:Y:S01]  /*22a0*/  CS2R R228, SRZ ;  /* 0x0000000000e47805 */ /* 0x000fe2000001ff00 */
[----:B------:R-:W-:Y:S01]  /*22b0*/  IADD3 R2, R0, UR6, RZ ;  /* 0x0000000600027c10 */ /* 0x000fe2000fffe0ff */
[----:B------:R-:W-:Y:S01]  /*22c0*/  CS2R R226, SRZ ;  /* 0x0000000000e27805 */ /* 0x000fe2000001ff00 */
[----:B------:R-:W-:Y:S01]  /*22d0*/  CS2R R224, SRZ ;  /* 0x0000000000e07805 */ /* 0x000fe2000001ff00 */
[----:B------:R-:W-:Y:S01]  /*22e0*/  IMAD.SHL.U32 R0, R3, 0x10, RZ ;  /* 0x0000001003007824 */ /* 0x000fe200078e00ff */
[----:B------:R-:W-:Y:S01]  /*22f0*/  CS2R R222, SRZ ;  /* 0x0000000000de7805 */ /* 0x000fe2000001ff00 */
[----:B------:R-:W-:Y:S01]  /*2300*/  IMAD.SHL.U32 R2, R2, 0x10, RZ ;  /* 0x0000001002027824 */ /* 0x000fe200078e00ff */
[----:B------:R-:W-:Y:S01]  /*2310*/  CS2R R220, SRZ ;  /* 0x0000000000dc7805 */ /* 0x000fe2000001ff00 */
[----:B------:R-:W-:Y:S01]  /*2320*/  IMAD.MOV.U32 R3, RZ, RZ, R165 ;  /* 0x000000ffff037224 */ /* 0x000fe200078e00a5 */
        /* <DEDUP_REMOVED lines=8> */
[----:B------:R1:W2:Y:S01]  /*23b0*/  LDSM.16.M88.4 R92, [R2+0x6c00] ;  /* 0x006c0000025c783b */ /* 0x0002a20000000200 */
[----:B------:R-:W-:Y:S01]  /*23c0*/  CS2R R202, SRZ ;  /* 0x0000000000ca7805 */ /* 0x000fe2000001ff00 */
[----:B------:R-:W-:Y:S01]  /*23d0*/  CS2R R200, SRZ ;  /* 0x0000000000c87805 */ /* 0x000fe2000001ff00 */
[----:B------:R-:W-:Y:S01]  /*23e0*/  CS2R R198, SRZ ;  /* 0x0000000000c67805 */ /* 0x000fe2000001ff00 */
[----:B------:R-:W3:Y:S01]  /*23f0*/  LDSM.16.M88.4 R100, [R5] ;  /* 0x000000000564783b */ /* 0x000ee20000000200 */
[----:B------:R-:W-:Y:S01]  /*2400*/  CS2R R196, SRZ ;  /* 0x0000000000c47805 */ /* 0x000fe2000001ff00 */
[----:B------:R-:W-:Y:S01]  /*2410*/  CS2R R194, SRZ ;  /* 0x0000000000c27805 */ /* 0x000fe2000001ff00 */
[----:B------:R-:W-:Y:S01]  /*2420*/  CS2R R192, SRZ ;  /* 0x0000000000c07805 */ /* 0x000fe2000001ff00 */
[----:B------:R4:W2:Y:S01]  /*2430*/  LDSM.16.M88.4 R88, [R4] ;  /* 0x000000000458783b */ /* 0x0008a20000000200 */
[----:B------:R-:W-:Y:S01]  /*2440*/  CS2R R190, SRZ ;  /* 0x0000000000be7805 */ /* 0x000fe2000001ff00 */
[----:B------:R-:W-:Y:S01]  /*2450*/  CS2R R188, SRZ ;  /* 0x0000000000bc7805 */ /* 0x000fe2000001ff00 */
[----:B------:R-:W-:Y:S01]  /*2460*/  CS2R R186, SRZ ;  /* 0x0000000000ba7805 */ /* 0x000fe2000001ff00 */
[----:B------:R2:W2:Y:S01]  /*2470*/  LDSM.16.M88.4 R72, [R0+0xc00] ;  /* 0x000c00000048783b */ /* 0x0004a20000000200 */
[----:B------:R-:W-:Y:S01]  /*2480*/  CS2R R184, SRZ ;  /* 0x0000000000b87805 */ /* 0x000fe2000001ff00 */
[----:B------:R-:W-:Y:S01]  /*2490*/  IMAD.MOV.U32 R182, RZ, RZ, RZ ;  /* 0x000000ffffb67224 */ /* 0x000fe200078e00ff */
[----:B------:R-:W-:Y:S01]  /*24a0*/  CS2R R180, SRZ ;  /* 0x0000000000b47805 */ /* 0x000fe2000001ff00 */
[----:B------:R2:W2:Y:S01]  /*24b0*/  LDSM.16.M88.4 R76, [R0+0x1800] ;  /* 0x00180000004c783b */ /* 0x0004a20000000200 */
[----:B------:R-:W-:Y:S01]  /*24c0*/  CS2R R178, SRZ ;  /* 0x0000000000b27805 */ /* 0x000fe2000001ff00 */
[----:B------:R-:W-:Y:S01]  /*24d0*/  CS2R R176, SRZ ;  /* 0x0000000000b07805 */ /* 0x000fe2000001ff00 */
[----:B------:R-:W-:Y:S01]  /*24e0*/  CS2R R174, SRZ ;  /* 0x0000000000ae7805 */ /* 0x000fe2000001ff00 */
[----:B------:R2:W2:Y:S01]  /*24f0*/  LDSM.16.M88.4 R80, [R0+0x2400] ;  /* 0x002400000050783b */ /* 0x0004a20000000200 */
[----:B------:R-:W-:Y:S01]  /*2500*/  CS2R R54, SRZ ;  /* 0x0000000000367805 */ /* 0x000fe2000001ff00 */
[----:B------:R-:W-:Y:S01]  /*2510*/  CS2R R52, SRZ ;  /* 0x0000000000347805 */ /* 0x000fe2000001ff00 */
[----:B-1----:R-:W-:Y:S01]  /*2520*/  IMAD.MOV.U32 R2, RZ, RZ, R168 ;  /* 0x000000ffff027224 */ /* 0x002fe200078e00a8 */
[----:B------:R-:W-:Y:S01]  /*2530*/  @!PT LDS RZ, [RZ] ;  /* 0x00000000fffff984 */ /* 0x000fe20000000800 */
[----:B------:R-:W-:Y:S01]  /*2540*/  @!PT LDS RZ, [RZ] ;  /* 0x00000000fffff984 */ /* 0x000fe20000000800 */
[----:B------:R-:W-:Y:S01]  /*2550*/  @!PT LDS RZ, [RZ] ;  /* 0x00000000fffff984 */ /* 0x000fe20000000800 */
[----:B------:R1:W-:Y:S01]  /*2560*/  LDGSTS.E.LTC128B.128 [R239+0x100], [R6.64], !P1 ;  /* 0x0010000006ef7fae */ /* 0x0003e2000c921d50 */
[----:B------:R-:W-:Y:S01]  /*2570*/  CS2R R50, SRZ ;  /* 0x0000000000327805 */ /* 0x000fe2000001ff00 */
[----:B------:R-:W-:Y:S01]  /*2580*/  CS2R R48, SRZ ;  /* 0x0000000000307805 */ /* 0x000fe2000001ff00 */
[----:B------:R-:W-:Y:S01]  /*2590*/  CS2R R22, SRZ ;  /* 0x0000000000167805 */ /* 0x000fe2000001ff00 */
[----:B------:R1:W-:Y:S01]  /*25a0*/  LDGSTS.E.LTC128B.128 [R183+0x100], [R2.64], !P0 ;  /* 0x0010000002b77fae */ /* 0x0003e2000c121d50 */
[----:B------:R-:W-:Y:S01]  /*25b0*/  IADD3 R162, P0, R68, c[0x0][0x238], RZ ;  /* 0x00008e0044a27a10 */ /* 0x000fe20007f1e0ff */
[----:B------:R-:W-:Y:S01]  /*25c0*/  CS2R R20, SRZ ;  /* 0x0000000000147805 */ /* 0x000fe2000001ff00 */
[----:B------:R-:W-:Y:S01]  /*25d0*/  CS2R R18, SRZ ;  /* 0x0000000000127805 */ /* 0x000fe2000001ff00 */
[----:B------:R2:W-:Y:S01]  /*25e0*/  LDGSTS.E.BYPASS.LTC128B.128 [R250+0x6100], [R68.64], P2 ;  /* 0x0610000044fa7fae */ /* 0x0005e20009101d50 */
        /* <DEDUP_REMOVED lines=23> */
[----:B-1----:R-:W-:Y:S01]  /*2760*/  CS2R R6, SRZ ;  /* 0x0000000000067805 */ /* 0x002fe2000001ff00 */
[----:B----4-:R-:W-:Y:S01]  /*2770*/  CS2R R4, SRZ ;  /* 0x0000000000047805 */ /* 0x010fe2000001ff00 */
[----:B------:R-:W-:-:S02]  /*2780*/  SEL R173, R173, RZ, P6 ;  /* 0x000000ffadad7207 */ /* 0x000fc40003000000 */
[----:B------:R-:W-:Y:S01]  /*2790*/  IADD3.X R161, R69, c[0x0][0x23c], RZ, P0, !PT ;  /* 0x00008f0045a17a10 */ /* 0x000fe200007fe4ff */
[----:B------:R-:W-:Y:S05]  /*27a0*/  @!P3 BRA `(.L_x_344) ;  /* 0x000025900000b947 */ /* 0x000fea0003800000 */
[----:B--23--:R-:W-:Y:S01]  /*27b0*/  LOP3.LUT R135, R83, 0xffffe000, RZ, 0xc0, !PT ;  /* 0xffffe00053877812 */ /* 0x00cfe200078ec0ff */
[----:B------:R-:W-:Y:S01]  /*27c0*/  IMAD.MOV.U32 R0, RZ, RZ, 0x1000 ;  /* 0x00001000ff007424 */ /* 0x000fe200078e00ff */
[----:B------:R-:W-:Y:S01]  /*27d0*/  LOP3.LUT R134, R82, 0xffffe000, RZ, 0xc0, !PT ;  /* 0xffffe00052867812 */ /* 0x000fe200078ec0ff */
[----:B------:R-:W-:Y:S01]  /*27e0*/  ULDC UR6, c[0x0][0x1c4] ;  /* 0x0000710000067ab9 */ /* 0x000fe20000000800 */
[----:B------:R-:W-:Y:S01]  /*27f0*/  LOP3.LUT R133, R81, 0xffffe000, RZ, 0xc0, !PT ;  /* 0xffffe00051857812 */ /* 0x000fe200078ec0ff */
[----:B------:R-:W-:Y:S01]  /*2800*/  FADD R83, R83, -R135 ;  /* 0x8000008753537221 */ /* 0x000fe20000000000 */
[----:B------:R-:W-:Y:S01]  /*2810*/  LOP3.LUT R132, R80, 0xffffe000, RZ, 0xc0, !PT ;  /* 0xffffe00050847812 */ /* 0x000fe200078ec0ff */
[----:B------:R-:W-:Y:S01]  /*2820*/  FADD R82, R82, -R134 ;  /* 0x8000008652527221 */ /* 0x000fe20000000000 */
[----:B------:R-:W-:Y:S01]  /*2830*/  LOP3.LUT R115, R79, 0xffffe000, RZ, 0xc0, !PT ;  /* 0xffffe0004f737812 */ /* 0x000fe200078ec0ff */
[----:B------:R-:W-:Y:S01]  /*2840*/  FADD R81, R81, -R133 ;  /* 0x8000008551517221 */ /* 0x000fe20000000000 */
[----:B------:R-:W-:Y:S01]  /*2850*/  FSETP.GEU.AND P3, PT, |R83|, +INF , PT ;  /* 0x7f8000005300780b */ /* 0x000fe20003f6e200 */
[----:B------:R-:W-:Y:S01]  /*2860*/  FADD R80, R80, -R132 ;  /* 0x8000008450507221 */ /* 0x000fe20000000000 */
[----:B------:R-:W-:Y:S01]  /*2870*/  FSETP.GEU.AND P2, PT, |R82|, +INF , PT ;  /* 0x7f8000005200780b */ /* 0x000fe20003f4e200 */
[----:B------:R-:W-:Y:S01]  /*2880*/  FADD R79, R79, -R115 ;  /* 0x800000734f4f7221 */ /* 0x000fe20000000000 */
[----:B------:R-:W-:Y:S01]  /*2890*/  FSETP.GEU.AND P1, PT, |R81|, +INF , PT ;  /* 0x7f8000005100780b */ /* 0x000fe20003f2e200 */
[----:B------:R-:W-:Y:S01]  /*28a0*/  UIADD3 UR6, UR6, -0x2, URZ ;  /* 0xfffffffe06067890 */ /* 0x000fe2000fffe03f */
[----:B------:R-:W-:Y:S01]  /*28b0*/  LOP3.LUT R114, R78, 0xffffe000, RZ, 0xc0, !PT ;  /* 0xffffe0004e727812 */ /* 0x000fe200078ec0ff */
[----:B------:R-:W-:Y:S01]  /*28c0*/  IMAD.MOV.U32 R55, RZ, RZ, RZ ;  /* 0x000000ffff377224 */ /* 0x000fe200078e00ff */
[----:B------:R-:W-:Y:S01]  /*28d0*/  LOP3.LUT R113, R77, 0xffffe000, RZ, 0xc0, !PT ;  /* 0xffffe0004d717812 */ /* 0x000fe200078ec0ff */
[----:B------:R-:W-:Y:S01]  /*28e0*/  UMOV UR11, 0x2 ;  /* 0x00000002000b7882 */ /* 0x000fe20000000000 */
        /* <DEDUP_REMOVED lines=11> */
[--C-:B------:R-:W-:Y:S01]  /*29a0*/  @!P3 IMAD.IADD.U32 R83, R83, 0x1, R0.reuse ;  /* 0x000000015353b824 */ /* 0x100fe200078e0000 */
[----:B------:R-:W-:Y:S01]  /*29b0*/  FSETP.GEU.AND P0, PT, |R77|, +INF , PT ;  /* 0x7f8000004d00780b */ /* 0x000fe20003f0e200 */
[--C-:B------:R-:W-:Y:S01]  /*29c0*/  @!P2 IMAD.IADD.U32 R82, R82, 0x1, R0.reuse ;  /* 0x000000015252a824 */ /* 0x100fe200078e0000 */
[----:B------:R-:W-:Y:S01]  /*29d0*/  FSETP.GEU.AND P3, PT, |R76|, +INF , PT ;  /* 0x7f8000004c00780b */ /* 0x000fe20003f6e200 */
[--C-:B------:R-:W-:Y:S01]  /*29e0*/  @!P1 IMAD.IADD.U32 R81, R81, 0x1, R0.reuse ;  /* 0x0000000151519824 */ /* 0x100fe200078e0000 */
[----:B------:R-:W-:Y:S01]  /*29f0*/  FSETP.GEU.AND P2, PT, |R75|, +INF , PT ;  /* 0x7f8000004b00780b */ /* 0x000fe20003f4e200 */
[----:B------:R-:W-:Y:S01]  /*2a00*/  IMAD.U32 R164, RZ, RZ, UR6 ;  /* 0x00000006ffa47e24 */ /* 0x000fe2000f8e00ff */
[----:B------:R-:W-:Y:S01]  /*2a10*/  FSETP.GEU.AND P1, PT, |R74|, +INF , PT ;  /* 0x7f8000004a00780b */ /* 0x000fe20003f2e200 */
[--C-:B------:R-:W-:Y:S01]  /*2a20*/  @!P6 IMAD.IADD.U32 R80, R80, 0x1, R0.reuse ;  /* 0x000000015050e824 */ /* 0x100fe200078e0000 */
[----:B------:R-:W-:Y:S01]  /*2a30*/  LOP3.LUT R117, R95, 0xffffe000, RZ, 0xc0, !PT ;  /* 0xffffe0005f757812 */ /* 0x000fe200078ec0ff */
[--C-:B------:R-:W-:Y:S01]  /*2a40*/  @!P5 IMAD.IADD.U32 R79, R79, 0x1, R0.reuse ;  /* 0x000000014f4fd824 */ /* 0x100fe200078e0000 */
[----:B------:R-:W-:Y:S01]  /*2a50*/  LOP3.LUT R116, R94, 0xffffe000, RZ, 0xc0, !PT ;  /* 0xffffe0005e747812 */ /* 0x000fe200078ec0ff */
[----:B------:R-:W-:Y:S01]  /*2a60*/  @!P4 IMAD.IADD.U32 R78, R78, 0x1, R0 ;  /* 0x000000014e4ec824 */ /* 0x000fe200078e0000 */
[----:B------:R-:W-:Y:S01]  /*2a70*/  LOP3.LUT R121, R93, 0xffffe000, RZ, 0xc0, !PT ;  /* 0xffffe0005d797812 */ /* 0x000fe200078ec0ff */
[----:B------:R-:W-:Y:S01]  /*2a80*/  FADD R95, R95, -R117 ;  /* 0x800000755f5f7221 */ /* 0x000fe20000000000 */
        /* <DEDUP_REMOVED lines=52> */
[----:B------:R-:W-:Y:S01]  /*2dd0*/  MOV R248, 0x1000 ;  /* 0x0000100000f87802 */ /* 0x000fe20000000f00 */
[----:B------:R-:W-:Y:S01]  /*2de0*/  @!P4 IMAD.IADD.U32 R71, R71, 0x1, R0 ;  /* 0x000000014747c824 */ /* 0x000fe200078e0000 */
[----:B------:R-:W-:Y:S01]  /*2df0*/  SHF.R.U32.HI R252, RZ, 0x4, R252 ;  /* 0x00000004fffc7819 */ /* 0x000fe200000116fc */
[--C-:B------:R-:W-:Y:S01]  /*2e00*/  @!P0 IMAD.IADD.U32 R88, R88, 0x1, R0.reuse ;  /* 0x0000000158588824 */ /* 0x100fe200078e0000 */
[----:B------:R-:W-:Y:S01]  /*2e10*/  UMOV UR10, 0x100 ;  /* 0x00000100000a7882 */ /* 0x000fe20000000000 */
[--C-:B------:R-:W-:Y:S01]  /*2e20*/  @!P3 IMAD.IADD.U32 R70, R70, 0x1, R0.reuse ;  /* 0x000000014646b824 */ /* 0x100fe200078e0000 */
[----:B------:R-:W-:Y:S01]  /*2e30*/  UMOV UR9, 0x100 ;  /* 0x0000010000097882 */ /* 0x000fe20000000000 */
[--C-:B------:R-:W-:Y:S01]  /*2e40*/  @!P2 IMAD.IADD.U32 R69, R69, 0x1, R0.reuse ;  /* 0x000000014545a824 */ /* 0x100fe200078e0000 */
[----:B------:R-:W-:Y:S01]  /*2e50*/  UMOV UR8, URZ ;  /* 0x0000003f00087c82 */ /* 0x000fe20008000000 */
[----:B------:R-:W-:Y:S01]  /*2e60*/  @!P1 IMAD.IADD.U32 R68, R68, 0x1, R0 ;  /* 0x0000000144449824 */ /* 0x000fe200078e0000 */
[----:B------:R-:W-:-:S02]  /*2e70*/  SHF.L.U32 R0, R252, 0x3, RZ ;  /* 0x00000003fc007819 */ /* 0x000fc400000006ff */
[----:B------:R-:W-:Y:S02]  /*2e80*/  LOP3.LUT R252, R104, R252, R105, 0xf6, !PT ;  /* 0x000000fc68fc7212 */ /* 0x000fe400078ef669 */
[----:B------:R-:W-:-:S03]  /*2e90*/  LOP3.LUT R0, R0, 0xfffffff8, R107, 0xe2, !PT ;  /* 0xfffffff800007812 */ /* 0x000fc600078ee26b */
[----:B------:R-:W-:Y:S01]  /*2ea0*/  IMAD R252, R106, 0x18, R252 ;  /* 0x000000186afc7824 */ /* 0x000fe200078e02fc */
[----:B------:R-:W-:-:S05]  /*2eb0*/  SHF.R.U32.HI R0, RZ, 0x1, R0 ;  /* 0x00000001ff007819 */ /* 0x000fca0000011600 */
[----:B------:R-:W-:Y:S02]  /*2ec0*/  IMAD R251, R0, 0x18, R251 ;  /* 0x0000001800fb7824 */ /* 0x000fe400078e02fb */
[----:B------:R-:W-:Y:S02]  /*2ed0*/  IMAD.SHL.U32 R0, R252, 0x10, RZ ;  /* 0x00000010fc007824 */ /* 0x000fe400078e00ff */
[----:B------:R-:W-:-:S03]  /*2ee0*/  IMAD.SHL.U32 R156, R251, 0x10, RZ ;  /* 0x00000010fb9c7824 */ /* 0x000fc600078e00ff */
[----:B------:R-:W-:Y:S02]  /*2ef0*/  LOP3.LUT R0, R0, 0x20, RZ, 0x3c, !PT ;  /* 0x0000002000007812 */ /* 0x000fe400078e3cff */
[----:B------:R-:W-:Y:S02]  /*2f00*/  LOP3.LUT R156, R156, 0x20, RZ, 0x3c, !PT ;  /* 0x000000209c9c7812 */ /* 0x000fe400078e3cff */
.L_x_345:
[C---:B------:R-:W-:Y:S01]  /*2f10*/  HMMA.1688.F32.TF32 R4, R68.reuse, R2, R4 ;  /* 0x000000024404723c */ /* 0x040fe20000081004 */
[----:B------:R-:W-:Y:S01]  /*2f20*/  LDSM.16.M88.4 R144, [R0+UR5] ;  /* 0x000000050090783b */ /* 0x000fe20008000200 */
[----:B------:R-:W-:Y:S02]  /*2f30*/  UISETP.NE.AND UP0, UPT, UR8, 0x2, UPT ;  /* 0x000000020800788c */ /* 0x000fe4000bf05270 */
[----:B------:R-:W-:Y:S02]  /*2f40*/  UMOV UR6, UR4 ;  /* 0x0000000400067c82 */ /* 0x000fe40008000000 */
[----:B------:R-:W-:Y:S02]  /*2f50*/  UISETP.NE.AND UP1, UPT, UR11, 0x2, UPT ;  /* 0x000000020b00788c */ /* 0x000fe4000bf25270 */
[C---:B------:R-:W-:Y:S01]  /*2f60*/  HMMA.1688.F32.TF32 R8, R68.reuse, R124, R8 ;  /* 0x0000007c4408723c */ /* 0x040fe20000081008 */
[----:B------:R-:W-:Y:S01]  /*2f70*/  LDSM.16.M88.4 R148, [R0+UR5+0xc00] ;  /* 0x000c00050094783b */ /* 0x000fe20008000200 */
[----:B------:R-:W-:Y:S03]  /*2f80*/  UMOV UR7, UR10 ;  /* 0x0000000a00077c82 */ /* 0x000fe60008000000 */
[----:B------:R-:W-:Y:S03]  /*2f90*/  @UP0 UIADD3 UR8, UR8, 0x1, URZ ;  /* 0x0000000108080890 */ /* 0x000fe6000fffe03f */
[C---:B------:R-:W-:Y:S01]  /*2fa0*/  HMMA.1688.F32.TF32 R12, R68.reuse, R120, R12 ;  /* 0x00000078440c723c */ /* 0x040fe2000008100c */
[----:B------:R-:W1:Y:S01]  /*2fb0*/  LDSM.16.M88.4 R136, [R156+UR4] ;  /* 0x000000049c88783b */ /* 0x000e620008000200 */
[----:B------:R-:W-:Y:S02]  /*2fc0*/  @UP1 UIADD3 UR11, UR11, 0x1, URZ ;  /* 0x000000010b0b1890 */ /* 0x000fe4000fffe03f */
[----:B------:R-:W-:Y:S04]  /*2fd0*/  @!UP0 UMOV UR8, URZ ;  /* 0x0000003f00088c82 */ /* 0x000fe80008000000 */
[-C--:B------:R-:W-:Y:S01]  /*2fe0*/  HMMA.1688.F32.TF32 R16, R68, R116.reuse, R16 ;  /* 0x000000744410723c */ /* 0x080fe20000081010 */
[----:B------:R-:W-:Y:S01]  /*2ff0*/  LDSM.16.M88.4 R140, [R156+UR4+0xc00] ;  /* 0x000c00049c8c783b */ /* 0x000fe20008000200 */
[----:B------:R-:W-:Y:S02]  /*3000*/  @UP0 UIADD3 UR4, UR4, 0x80, URZ ;  /* 0x0000008004040890 */ /* 0x000fe4000fffe03f */
[----:B------:R-:W-:Y:S02]  /*3010*/  @!UP0 UIADD3 UR4, UR6, -0x100, URZ ;  /* 0xffffff0006048890 */ /* 0x000fe4000fffe03f */
[----:B------:R-:W-:Y:S02]  /*3020*/  @!UP1 UMOV UR11, URZ ;  /* 0x0000003f000b9c82 */ /* 0x000fe40008000000 */
[C---:B------:R-:W-:Y:S01]  /*3030*/  HMMA.1688.F32.TF32 R20, R72.reuse, R116, R20 ;  /* 0x000000744814723c */ /* 0x040fe20000081014 */
[----:B------:R-:W2:Y:S01]  /*3040*/  LDSM.16.M88.4 R152, [R0+UR5+0x1800] ;  /* 0x001800050098783b */ /* 0x000ea20008000200 */
[----:B------:R-:W-:Y:S06]  /*3050*/  UMOV UR6, UR5 ;  /* 0x0000000500067c82 */ /* 0x000fec0008000000 */
[C---:B------:R-:W-:Y:S08]  /*3060*/  HMMA.1688.F32.TF32 R24, R72.reuse, R120, R24 ;  /* 0x000000784818723c */ /* 0x040ff00000081018 */
[C---:B------:R-:W-:Y:S08]  /*3070*/  HMMA.1688.F32.TF32 R28, R72.reuse, R124, R28 ;  /* 0x0000007c481c723c */ /* 0x040ff0000008101c */
[-C--:B------:R-:W-:Y:S08]  /*3080*/  HMMA.1688.F32.TF32 R32, R72, R2.reuse, R32 ;  /* 0x000000024820723c */ /* 0x080ff00000081020 */
[C---:B------:R-:W-:Y:S08]  /*3090*/  HMMA.1688.F32.TF32 R36, R76.reuse, R2, R36 ;  /* 0x000000024c24723c */ /* 0x040ff00000081024 */
[C---:B------:R-:W-:Y:S08]  /*30a0*/  HMMA.1688.F32.TF32 R40, R76.reuse, R124, R40 ;  /* 0x0000007c4c28723c */ /* 0x040ff00000081028 */
[C---:B------:R-:W-:Y:S08]  /*30b0*/  HMMA.1688.F32.TF32 R44, R76.reuse, R120, R44 ;  /* 0x000000784c2c723c */ /* 0x040ff0000008102c */
[-C--:B------:R-:W-:Y:S08]  /*30c0*/  HMMA.1688.F32.TF32 R48, R76, R116.reuse, R48 ;  /* 0x000000744c30723c */ /* 0x080ff00000081030 */
[C---:B------:R-:W-:Y:S08]  /*30d0*/  HMMA.1688.F32.TF32 R52, R80.reuse, R116, R52 ;  /* 0x000000745034723c */ /* 0x040ff00000081034 */
[C---:B------:R-:W-:Y:S08]  /*30e0*/  HMMA.1688.F32.TF32 R56, R80.reuse, R120, R56 ;  /* 0x000000785038723c */ /* 0x040ff00000081038 */
[C---:B------:R-:W-:Y:S08]  /*30f0*/  HMMA.1688.F32.TF32 R60, R80.reuse, R124, R60 ;  /* 0x0000007c503c723c */ /* 0x040ff0000008103c */
[----:B------:R-:W-:Y:S08]  /*3100*/  HMMA.1688.F32.TF32 R64, R80, R2, R64 ;  /* 0x000000025040723c */ /* 0x000ff00000081040 */
[C---:B------:R-:W-:Y:S08]  /*3110*/  HMMA.1688.F32.TF32 R4, R84.reuse, R88, R4 ;  /* 0x000000585404723c */ /* 0x040ff00000081004 */
        /* <DEDUP_REMOVED lines=17> */
[C---:B------:R-:W-:Y:S07]  /*3230*/  HMMA.1688.F32.TF32 R76, R84.reuse, R120, R12 ;  /* 0x00000078544c723c */ /* 0x040fee000008100c */
[----:B------:R-:W-:Y:S01]  /*3240*/  MOV R15, 0x1 ;  /* 0x00000001000f7802 */ /* 0x000fe20000000f00 */
[-C--:B------:R-:W-:Y:S04]  /*3250*/  HMMA.1688.F32.TF32 R80, R84, R116.reuse, R16 ;  /* 0x000000745450723c */ /* 0x080fe80000081010 */
[----:B------:R-:W-:Y:S01]  /*3260*/  FADD R174, R68, R174 ;  /* 0x000000ae44ae7221 */ /* 0x000fe20000000000 */
[C---:B-1----:R-:W-:Y:S01]  /*3270*/  LOP3.LUT R68, R138.reuse, 0xffffe000, RZ, 0xc0, !PT ;  /* 0xffffe0008a447812 */ /* 0x042fe200078ec0ff */
[----:B------:R-:W-:Y:S01]  /*3280*/  FADD R175, R69, R175 ;  /* 0x000000af45af7221 */ /* 0x000fe20000000000 */
[C---:B------:R-:W-:Y:S01]  /*3290*/  LOP3.LUT R69, R139.reuse, 0xffffe000, RZ, 0xc0, !PT ;  /* 0xffffe0008b457812 */ /* 0x040fe200078ec0ff */
[C---:B------:R-:W-:Y:S04]  /*32a0*/  HMMA.1688.F32.TF32 R84, R96.reuse, R116, R20 ;  /* 0x000000746054723c */ /* 0x040fe80000081014 */
[----:B------:R-:W-:Y:S01]  /*32b0*/  FADD R68, R138, -R68 ;  /* 0x800000448a447221 */ /* 0x000fe20000000000 */
[----:B------:R-:W-:Y:S01]  /*32c0*/  LOP3.LUT R18, R146, 0xffffe000, RZ, 0xc0, !PT ;  /* 0xffffe00092127812 */ /* 0x000fe200078ec0ff */
[----:B------:R-:W-:Y:S01]  /*32d0*/  FADD R69, R139, -R69 ;  /* 0x800000458b457221 */ /* 0x000fe20000000000 */
[----:B------:R-:W-:Y:S01]  /*32e0*/  LOP3.LUT R17, R145, 0xffffe000, RZ, 0xc0, !PT ;  /* 0xffffe00091117812 */ /* 0x000fe200078ec0ff */
[C---:B------:R-:W-:Y:S04]  /*32f0*/  HMMA.1688.F32.TF32 R88, R96.reuse, R120, R24 ;  /* 0x000000786058723c */ /* 0x040fe80000081018 */
[----:B------:R-:W-:Y:S01]  /*3300*/  FADD R209, R78, R209 ;  /* 0x000000d14ed17221 */ /* 0x000fe20000000000 */
[----:B------:R-:W-:Y:S01]  /*3310*/  LOP3.LUT R16, R144, 0xffffe000, RZ, 0xc0, !PT ;  /* 0xffffe00090107812 */ /* 0x000fe200078ec0ff */
[----:B------:R-:W-:Y:S01]  /*3320*/  FADD R210, R79, R210 ;  /* 0x000000d24fd27221 */ /* 0x000fe20000000000 */
[----:B------:R-:W-:Y:S01]  /*3330*/  LOP3.LUT R19, R147, 0xffffe000, RZ, 0xc0, !PT ;  /* 0xffffe00093137812 */ /* 0x000fe200078ec0ff */
[C---:B------:R-:W-:Y:S04]  /*3340*/  HMMA.1688.F32.TF32 R92, R96.reuse, R124, R28 ;  /* 0x0000007c605c723c */ /* 0x040fe8000008101c */
[----:B------:R-:W-:Y:S02]  /*3350*/  FADD R224, R81, R224 ;  /* 0x000000e051e07221 */ /* 0x000fe40000000000 */
[----:B------:R-:W-:Y:S01]  /*3360*/  FADD R193, R74, R193 ;  /* 0x000000c14ac17221 */ /* 0x000fe20000000000 */
[----:B------:R-:W-:Y:S01]  /*3370*/  MOV R74, 0x1 ;  /* 0x00000001004a7802 */ /* 0x000fe20000000f00 */
[-C--:B------:R-:W-:Y:S04]  /*3380*/  HMMA.1688.F32.TF32 R96, R96, R2.reuse, R32 ;  /* 0x000000026060723c */ /* 0x080fe80000081020 */
[----:B------:R-:W-:Y:S01]  /*3390*/  IADD3 R28, R239, UR9, RZ ;  /* 0x00000009ef1c7c10 */ /* 0x000fe2000fffe0ff */
[----:B------:R-:W-:Y:S02]  /*33a0*/  FADD R207, R76, R207 ;  /* 0x000000cf4ccf7221 */ /* 0x000fe40000000000 */
[----:B------:R-:W-:Y:S01]  /*33b0*/  FADD R208, R77, R208 ;  /* 0x000000d04dd07221 */ /* 0x000fe20000000000 */
[C---:B------:R-:W-:Y:S01]  /*33c0*/  HMMA.1688.F32.TF32 R100, R112.reuse, R2, R36 ;  /* 0x000000027064723c */ /* 0x040fe20000081024 */
[----:B------:R-:W3:Y:S03]  /*33d0*/  LDL R37, [R1] ;  /* 0x0000000001257983 */ /* 0x000ee60000100800 */
[----:B------:R-:W-:Y:S01]  /*33e0*/  FADD R212, R89, R212 ;  /* 0x000000d459d47221 */ /* 0x000fe20000000000 */
[----:B------:R-:W-:Y:S01]  /*33f0*/  LOP3.LUT R33, R149, 0xffffe000, RZ, 0xc0, !PT ;  /* 0xffffe00095217812 */ /* 0x000fe200078ec0ff */
[----:B------:R-:W-:Y:S01]  /*3400*/  FADD R213, R90, R213 ;  /* 0x000000d55ad57221 */ /* 0x000fe20000000000 */
[----:B------:R-:W-:Y:S01]  /*3410*/  IADD3 R36, R183, UR9, RZ ;  /* 0x00000009b7247c10 */ /* 0x000fe2000fffe0ff */
[C---:B------:R-:W-:Y:S04]  /*3420*/  HMMA.1688.F32.TF32 R104, R112.reuse, R124, R40 ;  /* 0x0000007c7068723c */ /* 0x040fe80000081028 */
[----:B------:R-:W-:Y:S01]  /*3430*/  FADD R214, R91, R214 ;  /* 0x000000d65bd67221 */ /* 0x000fe20000000000 */
[----:B------:R-:W-:Y:S01]  /*3440*/  LOP3.LUT R34, R150, 0xffffe000, RZ, 0xc0, !PT ;  /* 0xffffe00096227812 */ /* 0x000fe200078ec0ff */
[----:B------:R-:W-:Y:S01]  /*3450*/  FADD R195, R92, R195 ;  /* 0x000000c35cc37221 */ /* 0x000fe20000000000 */
[----:B------:R-:W-:Y:S01]  /*3460*/  LOP3.LUT R32, R148, 0xffffe000, RZ, 0xc0, !PT ;  /* 0xffffe00094207812 */ /* 0x000fe200078ec0ff */
[C---:B------:R-:W-:Y:S04]  /*3470*/  HMMA.1688.F32.TF32 R108, R112.reuse, R120, R44 ;  /* 0x00000078706c723c */ /* 0x040fe8000008102c */
[----:B------:R-:W-:Y:S01]  /*3480*/  FADD R196, R93, R196 ;  /* 0x000000c45dc47221 */ /* 0x000fe20000000000 */
[----:B------:R-:W-:Y:S01]  /*3490*/  LOP3.LUT R35, R151, 0xffffe000, RZ, 0xc0, !PT ;  /* 0xffffe00097237812 */ /* 0x000fe200078ec0ff */
[----:B------:R-:W-:Y:S02]  /*34a0*/  FADD R197, R94, R197 ;  /* 0x000000c55ec57221 */ /* 0x000fe40000000000 */
[-C--:B------:R-:W-:Y:S04]  /*34b0*/  HMMA.1688.F32.TF32 R112, R112, R116.reuse, R48 ;  /* 0x000000747070723c */ /* 0x080fe80000081030 */
[----:B------:R-:W-:Y:S02]  /*34c0*/  FADD R182, R100, R182 ;  /* 0x000000b664b67221 */ /* 0x000fe40000000000 */
[----:B------:R-:W-:Y:S01]  /*34d0*/  FADD R184, R101, R184 ;  /* 0x000000b865b87221 */ /* 0x000fe20000000000 */
[----:B--2---:R-:W-:Y:S01]  /*34e0*/  LOP3.LUT R48, R152, 0xffffe000, RZ, 0xc0, !PT ;  /* 0xffffe00098307812 */ /* 0x004fe200078ec0ff */
        /* <DEDUP_REMOVED lines=8> */
[----:B------:R-:W-:Y:S01]  /*3570*/  FADD R211, R88, R211 ;  /* 0x000000d358d37221 */ /* 0x000fe20000000000 */
[----:B------:R-:W-:Y:S01]  /*3580*/  LEA R88, R251, UR4, 0x4 ;  /* 0x00000004fb587c11 */ /* 0x000fe2000f8e20ff */
[C---:B------:R-:W-:Y:S04]  /*3590*/  HMMA.1688.F32.TF32 R124, R132.reuse, R124, R60 ;  /* 0x0000007c847c723c */ /* 0x040fe8000008103c */
[----:B------:R-:W-:Y:S02]  /*35a0*/  FADD R18, R146, -R18 ;  /* 0x8000001292127221 */ /* 0x000fe40000000000 */
[----:B------:R-:W-:Y:S02]  /*35b0*/  FADD R17, R145, -R17 ;  /* 0x8000001191117221 */ /* 0x000fe40000000000 */
[----:B------:R-:W-:Y:S01]  /*35c0*/  HMMA.1688.F32.TF32 R128, R132, R2, R64 ;  /* 0x000000028480723c */ /* 0x000fe20000081040 */
[----:B------:R-:W1:Y:S01]  /*35d0*/  LDSM.16.M88.4 R132, [R0+UR5+0x2400] ;  /* 0x002400050084783b */ /* 0x000e620008000200 */
[----:B------:R-:W-:Y:S01]  /*35e0*/  @UP0 UIADD3 UR5, UR5, 0x80, URZ ;  /* 0x0000008005050890 */ /* 0x000fe2000fffe03f */
[----:B------:R-:W-:Y:S01]  /*35f0*/  FSETP.GEU.AND P1, PT, |R18|, +INF , PT ;  /* 0x7f8000001200780b */ /* 0x000fe20003f2e200 */
[----:B------:R-:W-:Y:S01]  /*3600*/  FADD R16, R144, -R16 ;  /* 0x8000001090107221 */ /* 0x000fe20000000000 */
[----:B------:R-:W-:Y:S01]  /*3610*/  FSETP.GEU.AND P2, PT, |R17|, +INF , PT ;  /* 0x7f8000001100780b */ /* 0x000fe20003f4e200 */
[----:B------:R-:W-:Y:S01]  /*3620*/  FADD R19, R147, -R19 ;  /* 0x8000001393137221 */ /* 0x000fe20000000000 */
[----:B------:R-:W-:Y:S01]  /*3630*/  SHF.L.U32 R3, R15, R157, RZ ;  /* 0x0000009d0f037219 */ /* 0x000fe200000006ff */
[----:B------:R-:W-:Y:S01]  /*3640*/  FADD R33, R149, -R33 ;  /* 0x8000002195217221 */ /* 0x000fe20000000000 */
[----:B------:R-:W-:Y:S01]  /*3650*/  FSETP.GEU.AND P3, PT, |R16|, +INF , PT ;  /* 0x7f8000001000780b */ /* 0x000fe20003f6e200 */
[----:B------:R-:W-:Y:S01]  /*3660*/  @!UP0 UIADD3 UR5, UR6, -0x100, URZ ;  /* 0xffffff0006058890 */ /* 0x000fe2000fffe03f */
[----:B------:R-:W-:Y:S01]  /*3670*/  FSETP.GEU.AND P0, PT, |R19|, +INF , PT ;  /* 0x7f8000001300780b */ /* 0x000fe20003f0e200 */
[----:B------:R-:W-:Y:S01]  /*3680*/  FADD R32, R148, -R32 ;  /* 0x8000002094207221 */ /* 0x000fe20000000000 */
[----:B------:R-:W-:Y:S01]  /*3690*/  SHF.L.U32 R2, R15, R158, RZ ;  /* 0x0000009e0f027219 */ /* 0x000fe200000006ff */
[----:B------:R-:W-:Y:S01]  /*36a0*/  FADD R34, R150, -R34 ;  /* 0x8000002296227221 */ /* 0x000fe20000000000 */
[----:B------:R-:W-:Y:S01]  /*36b0*/  IADD3 R157, R157, 0x1, RZ ;  /* 0x000000019d9d7810 */ /* 0x000fe20007ffe0ff */
[--C-:B------:R-:W-:Y:S01]  /*36c0*/  @!P1 IMAD.IADD.U32 R18, R18, 0x1, R248.reuse ;  /* 0x0000000112129824 */ /* 0x100fe200078e00f8 */
[----:B------:R-:W-:Y:S01]  /*36d0*/  FSETP.GEU.AND P1, PT, |R33|, +INF , PT ;  /* 0x7f8000002100780b */ /* 0x000fe20003f2e200 */
[--C-:B------:R-:W-:Y:S01]  /*36e0*/  @!P2 IMAD.IADD.U32 R17, R17, 0x1, R248.reuse ;  /* 0x000000011111a824 */ /* 0x100fe200078e00f8 */
[----:B------:R-:W-:Y:S01]  /*36f0*/  FSETP.GEU.AND P2, PT, |R32|, +INF , PT ;  /* 0x7f8000002000780b */ /* 0x000fe20003f4e200 */
[----:B------:R-:W-:Y:S01]  /*3700*/  FADD R35, R151, -R35 ;  /* 0x8000002397237221 */ /* 0x000fe20000000000 */
[----:B------:R-:W-:Y:S01]  /*3710*/  LOP3.LUT P6, RZ, R2, R243, RZ, 0xc0, !PT ;  /* 0x000000f302ff7212 */ /* 0x000fe200078cc0ff */
[--C-:B------:R-:W-:Y:S01]  /*3720*/  @!P3 IMAD.IADD.U32 R16, R16, 0x1, R248.reuse ;  /* 0x000000011010b824 */ /* 0x100fe200078e00f8 */
[----:B------:R-:W-:Y:S01]  /*3730*/  LOP3.LUT P3, RZ, R3, R247, RZ, 0xc0, !PT ;  /* 0x000000f703ff7212 */ /* 0x000fe2000786c0ff */
[----:B------:R-:W-:Y:S01]  /*3740*/  @!P0 IMAD.IADD.U32 R19, R19, 0x1, R248 ;  /* 0x0000000113138824 */ /* 0x000fe200078e00f8 */
[----:B------:R-:W-:Y:S01]  /*3750*/  LOP3.LUT P0, RZ, R2, R246, RZ, 0xc0, !PT ;  /* 0x000000f602ff7212 */ /* 0x000fe2000780c0ff */
[----:B------:R-:W-:Y:S01]  /*3760*/  FADD R225, R82, R225 ;  /* 0x000000e152e17221 */ /* 0x000fe20000000000 */
[----:B------:R-:W-:Y:S01]  /*3770*/  SHF.L.U32 R2, R159, 0x3, RZ ;  /* 0x000000039f027819 */ /* 0x000fe200000006ff */
[----:B------:R-:W-:Y:S01]  /*3780*/  FADD R226, R83, R226 ;  /* 0x000000e253e27221 */ /* 0x000fe20000000000 */
[----:B------:R-:W-:Y:S01]  /*3790*/  PLOP3.LUT P0, PT, P0, P3, PT, 0x2a, 0x0 ;  /* 0x000000000000781c */ /* 0x000fe20000706572 */
[--C-:B------:R-:W-:Y:S01]  /*37a0*/  @!P1 IMAD.IADD.U32 R33, R33, 0x1, R248.reuse ;  /* 0x0000000121219824 */ /* 0x100fe200078e00f8 */
[C---:B------:R-:W-:Y:S01]  /*37b0*/  HMMA.1688.F32.TF32 R4, R16.reuse, R136, RZ ;  /* 0x000000881004723c */ /* 0x040fe200000810ff */
[----:B------:R-:W-:Y:S02]  /*37c0*/  UMOV UR6, UR9 ;  /* 0x0000000900067c82 */ /* 0x000fe40008000000 */
[----:B------:R-:W-:Y:S01]  /*37d0*/  LOP3.LUT P1, RZ, R2, 0x10, RZ, 0xc0, !PT ;  /* 0x0000001002ff7812 */ /* 0x000fe2000782c0ff */
[----:B------:R-:W-:Y:S01]  /*37e0*/  @!P2 IMAD.IADD.U32 R32, R32, 0x1, R248 ;  /* 0x000000012020a824 */ /* 0x000fe200078e00f8 */
[----:B------:R-:W-:Y:S01]  /*37f0*/  MOV R2, R172 ;  /* 0x000000ac00027202 */ /* 0x000fe20000000f00 */
[----:B------:R-:W-:Y:S01]  /*3800*/  @UP1 UIADD3 UR9, UR9, 0x80, URZ ;  /* 0x0000008009091890 */ /* 0x000fe2000fffe03f */
[----:B------:R-:W-:Y:S01]  /*3810*/  LOP3.LUT P2, RZ, R3, R245, RZ, 0xc0, !PT ;  /* 0x000000f503ff7212 */ /* 0x000fe2000784c0ff */
[C---:B------:R-:W-:Y:S01]  /*3820*/  HMMA.1688.F32.TF32 R8, R16.reuse, R138, RZ ;  /* 0x0000008a1008723c */ /* 0x040fe200000810ff */
[----:B------:R-:W-:Y:S01]  /*3830*/  IMAD.MOV.U32 R3, RZ, RZ, R169 ;  /* 0x000000ffff037224 */ /* 0x000fe200078e00a9 */
[----:B------:R-:W-:Y:S01]  /*3840*/  FSETP.GEU.AND P5, PT, |R34|, +INF , PT ;  /* 0x7f8000002200780b */ /* 0x000fe20003fae200 */
[----:B------:R-:W-:Y:S01]  /*3850*/  @!UP1 UIADD3 UR9, UR6, -0x100, URZ ;  /* 0xffffff0006099890 */ /* 0x000fe2000fffe03f */
[----:B------:R-:W-:Y:S01]  /*3860*/  PLOP3.LUT P6, PT, P6, P2, PT, 0x2a, 0x0 ;  /* 0x000000000000781c */ /* 0x000fe200037c4572 */
[----:B------:R-:W-:Y:S01]  /*3870*/  FADD R194, R75, R194 ;  /* 0x000000c24bc27221 */ /* 0x000fe20000000000 */
[----:B------:R-:W-:Y:S01]  /*3880*/  @!PT LDS RZ, [RZ] ;  /* 0x00000000fffff984 */ /* 0x000fe20000000800 */
[----:B------:R-:W-:Y:S01]  /*3890*/  @!PT LDS RZ, [RZ] ;  /* 0x00000000fffff984 */ /* 0x000fe20000000800 */
[----:B------:R-:W-:Y:S01]  /*38a0*/  @!PT LDS RZ, [RZ] ;  /* 0x00000000fffff984 */ /* 0x000fe20000000800 */
[----:B------:R2:W-:Y:S01]  /*38b0*/  LDGSTS.E.LTC128B.128 [R28+0xc00], [R2.64], !P0 ;  /* 0x00c00000021c7fae */ /* 0x0005e2000c121d50 */
[----:B------:R-:W-:Y:S01]  /*38c0*/  FSETP.GEU.AND P4, PT, |R35|, +INF , PT ;  /* 0x7f8000002300780b */ /* 0x000fe20003f8e200 */
[C---:B------:R-:W-:Y:S01]  /*38d0*/  HMMA.1688.F32.TF32 R12, R16.reuse, R140, RZ ;  /* 0x0000008c100c723c */ /* 0x040fe200000810ff */
[----:B------:R-:W-:Y:S02]  /*38e0*/  IADD3 R82, R239, UR9, RZ ;  /* 0x00000009ef527c10 */ /* 0x000fe4000fffe0ff */
[----:B------:R-:W-:Y:S01]  /*38f0*/  ISETP.NE.AND P0, PT, R157, c[0x0][0x180], PT ;  /* 0x000060009d007a0c */ /* 0x000fe20003f05270 */
[----:B------:R-:W-:Y:S01]  /*3900*/  IMAD.MOV.U32 R75, RZ, RZ, 0x8 ;  /* 0x00000008ff4b7424 */ /* 0x000fe200078e00ff */
[----:B------:R-:W-:Y:S01]  /*3910*/  IADD3 R83, R183, UR9, RZ ;  /* 0x00000009b7537c10 */ /* 0x000fe2000fffe0ff */
[----:B------:R-:W-:Y:S01]  /*3920*/  FADD R223, R80, R223 ;  /* 0x000000df50df7221 */ /* 0x000fe20000000000 */
[----:B-1----:R-:W-:Y:S01]  /*3930*/  LOP3.LUT R64, R132, 0xffffe000, RZ, 0xc0, !PT ;  /* 0xffffe00084407812 */ /* 0x002fe200078ec0ff */
[-C--:B------:R-:W-:Y:S01]  /*3940*/  HMMA.1688.F32.TF32 R16, R16, R142.reuse, RZ ;  /* 0x0000008e1010723c */ /* 0x080fe200000810ff */
[--C-:B------:R-:W-:Y:S03]  /*3950*/  @!P5 IMAD.IADD.U32 R34, R34, 0x1, R248.reuse ;  /* 0x000000012222d824 */ /* 0x100fe600078e00f8 */
[----:B------:R-:W-:Y:S01]  /*3960*/  @!P4 IMAD.IADD.U32 R35, R35, 0x1, R248 ;  /* 0x000000012323c824 */ /* 0x000fe200078e00f8 */
[----:B------:R-:W-:Y:S01]  /*3970*/  LOP3.LUT R65, R133, 0xffffe000, RZ, 0xc0, !PT ;  /* 0xffffe00085417812 */ /* 0x000fe200078ec0ff */
[----:B------:R-:W-:Y:S01]  /*3980*/  FADD R48, R152, -R48 ;  /* 0x8000003098307221 */ /* 0x000fe20000000000 */
[----:B------:R-:W-:Y:S01]  /*3990*/  LOP3.LUT R66, R134, 0xffffe000, RZ, 0xc0, !PT ;  /* 0xffffe00086427812 */ /* 0x000fe200078ec0ff */
[----:B------:R-:W-:Y:S01]  /*39a0*/  FADD R49, R153, -R49 ;  /* 0x8000003199317221 */ /* 0x000fe20000000000 */
[----:B------:R-:W-:Y:S02]  /*39b0*/  @!P0 MOV R157, RZ ;  /* 0x000000ff009d8202 */ /* 0x000fe40000000f00 */
[C---:B------:R-:W-:Y:S02]  /*39c0*/  HMMA.1688.F32.TF32 R20, R32.reuse, R142, RZ ;  /* 0x0000008e2014723c */ /* 0x040fe400000810ff */
[----:B------:R-:W-:Y:S01]  /*39d0*/  FADD R50, R154, -R50 ;  /* 0x800000329a327221 */ /* 0x000fe20000000000 */
[----:B------:R-:W-:Y:S01]  /*39e0*/  FSETP.GEU.AND P5, PT, |R48|, +INF , PT ;  /* 0x7f8000003000780b */ /* 0x000fe20003fae200 */
[----:B------:R-:W-:Y:S01]  /*39f0*/  FADD R51, R155, -R51 ;  /* 0x800000339b337221 */ /* 0x000fe20000000000 */
[----:B------:R-:W-:Y:S01]  /*3a00*/  FSETP.GEU.AND P4, PT, |R49|, +INF , PT ;  /* 0x7f8000003100780b */ /* 0x000fe20003f8e200 */
[----:B------:R-:W-:Y:S01]  /*3a10*/  FADD R64, R132, -R64 ;  /* 0x8000004084407221 */ /* 0x000fe20000000000 */
[----:B--2---:R-:W-:Y:S01]  /*3a20*/  MOV R2, R171 ;  /* 0x000000ab00027202 */ /* 0x004fe20000000f00 */
[C---:B------:R-:W-:Y:S01]  /*3a30*/  HMMA.1688.F32.TF32 R24, R32.reuse, R140, RZ ;  /* 0x0000008c2018723c */ /* 0x040fe200000810ff */
[----:B------:R-:W-:Y:S02]  /*3a40*/  MOV R3, R170 ;  /* 0x000000aa00037202 */ /* 0x000fe40000000f00 */
[----:B------:R-:W-:Y:S01]  /*3a50*/  FSETP.GEU.AND P3, PT, |R50|, +INF , PT ;  /* 0x7f8000003200780b */ /* 0x000fe20003f6e200 */
[----:B------:R-:W-:Y:S01]  /*3a60*/  FADD R65, R133, -R65 ;  /* 0x8000004185417221 */ /* 0x000fe20000000000 */
[----:B------:R-:W-:Y:S01]  /*3a70*/  FSETP.GEU.AND P2, PT, |R51|, +INF , PT ;  /* 0x7f8000003300780b */ /* 0x000fe20003f4e200 */
[----:B------:R1:W-:Y:S01]  /*3a80*/  LDGSTS.E.LTC128B.128 [R36+0xc00], [R2.64], !P6 ;  /* 0x00c0000002247fae */ /* 0x0003e2000f121d50 */
[----:B------:R-:W-:Y:S01]  /*3a90*/  FADD R66, R134, -R66 ;  /* 0x8000004286427221 */ /* 0x000fe20000000000 */
[C---:B------:R-:W-:Y:S01]  /*3aa0*/  HMMA.1688.F32.TF32 R28, R32.reuse, R138, RZ ;  /* 0x0000008a201c723c */ /* 0x040fe200000810ff */
[--C-:B------:R-:W-:Y:S01]  /*3ab0*/  @!P5 IMAD.IADD.U32 R48, R48, 0x1, R248.reuse ;  /* 0x000000013030d824 */ /* 0x100fe200078e00f8 */
[----:B------:R-:W-:Y:S02]  /*3ac0*/  FSETP.GEU.AND P5, PT, |R64|, +INF , PT ;  /* 0x7f8000004000780b */ /* 0x000fe40003fae200 */
[--C-:B------:R-:W-:Y:S01]  /*3ad0*/  @!P4 IMAD.IADD.U32 R49, R49, 0x1, R248.reuse ;  /* 0x000000013131c824 */ /* 0x100fe200078e00f8 */
[----:B------:R-:W-:Y:S01]  /*3ae0*/  FSETP.GEU.AND P4, PT, |R65|, +INF , PT ;  /* 0x7f8000004100780b */ /* 0x000fe20003f8e200 */
[----:B------:R-:W-:Y:S01]  /*3af0*/  FADD R177, R71, R177 ;  /* 0x000000b147b17221 */ /* 0x000fe20000000000 */
[----:B------:R-:W-:Y:S01]  /*3b00*/  LOP3.LUT R71, R141, 0xffffe000, RZ, 0xc0, !PT ;  /* 0xffffe0008d477812 */ /* 0x000fe200078ec0ff */
[-C--:B------:R-:W-:Y:S01]  /*3b10*/  HMMA.1688.F32.TF32 R32, R32, R136.reuse, RZ ;  /* 0x000000882020723c */ /* 0x080fe200000810ff */
[--C-:B------:R-:W-:Y:S01]  /*3b20*/  @!P3 IMAD.IADD.U32 R50, R50, 0x1, R248.reuse ;  /* 0x000000013232b824 */ /* 0x100fe200078e00f8 */
[----:B------:R-:W-:Y:S02]  /*3b30*/  FSETP.GEU.AND P3, PT, |R66|, +INF , PT ;  /* 0x7f8000004200780b */ /* 0x000fe40003f6e200 */
[--C-:B------:R-:W-:Y:S01]  /*3b40*/  @!P2 IMAD.IADD.U32 R51, R51, 0x1, R248.reuse ;  /* 0x000000013333a824 */ /* 0x100fe200078e00f8 */
[----:B------:R-:W-:Y:S01]  /*3b50*/  LOP3.LUT R67, R135, 0xffffe000, RZ, 0xc0, !PT ;  /* 0xffffe00087437812 */ /* 0x000fe200078ec0ff */
[----:B------:R-:W-:Y:S02]  /*3b60*/  FADD R71, R141, -R71 ;  /* 0x800000478d477221 */ /* 0x000fe40000000000 */
[--C-:B------:R-:W-:Y:S04]  /*3b70*/  @!P5 IMAD.IADD.U32 R64, R64, 0x1, R248.reuse ;  /* 0x000000014040d824 */ /* 0x100fe800078e00f8 */
[----:B------:R-:W-:Y:S02]  /*3b80*/  FADD R67, R135, -R67 ;  /* 0x8000004387437221 */ /* 0x000fe40000000000 */
[--C-:B------:R-:W-:Y:S02]  /*3b90*/  @!P4 IMAD.IADD.U32 R65, R65, 0x1, R248.reuse ;  /* 0x000000014141c824 */ /* 0x100fe400078e00f8 */
[----:B------:R-:W-:Y:S01]  /*3ba0*/  @!P3 IMAD.IADD.U32 R66, R66, 0x1, R248 ;  /* 0x000000014242b824 */ /* 0x000fe200078e00f8 */
[----:B-1----:R-:W-:Y:S01]  /*3bb0*/  MOV R3, R161 ;  /* 0x000000a100037202 */ /* 0x002fe20000000f00 */
[----:B------:R-:W-:Y:S01]  /*3bc0*/  IMAD.MOV.U32 R2, RZ, RZ, R162 ;  /* 0x000000ffff027224 */ /* 0x000fe200078e00a2 */
[----:B------:R-:W-:Y:S01]  /*3bd0*/  FSETP.GEU.AND P2, PT, |R67|, +INF , PT ;  /* 0x7f8000004300780b */ /* 0x000fe20003f4e200 */
[----:B------:R-:W-:Y:S01]  /*3be0*/  FADD R191, R72, R191 ;  /* 0x000000bf48bf7221 */ /* 0x000fe20000000000 */
[----:B------:R-:W-:Y:S01]  /*3bf0*/  FSETP.GEU.AND P3, PT, |R68|, +INF , PT ;  /* 0x7f8000004400780b */ /* 0x000fe20003f6e200 */
[----:B------:R-:W-:Y:S01]  /*3c00*/  FADD R192, R73, R192 ;  /* 0x000000c049c07221 */ /* 0x000fe20000000000 */
[----:B------:R-:W-:Y:S01]  /*3c10*/  LOP3.LUT R72, R142, 0xffffe000, RZ, 0xc0, !PT ;  /* 0xffffe0008e487812 */ /* 0x000fe200078ec0ff */
[----:B------:R-:W-:Y:S01]  /*3c20*/  FADD R227, R84, R227 ;  /* 0x000000e354e37221 */ /* 0x000fe20000000000 */
[----:B------:R-:W-:Y:S01]  /*3c30*/  LOP3.LUT R73, R143, 0xffffe000, RZ, 0xc0, !PT ;  /* 0xffffe0008f497812 */ /* 0x000fe200078ec0ff */
[----:B------:R-:W-:Y:S01]  /*3c40*/  FADD R176, R70, R176 ;  /* 0x000000b046b07221 */ /* 0x000fe20000000000 */
[----:B------:R-:W-:Y:S01]  /*3c50*/  IADD3 R84, R173, 0x1, RZ ;  /* 0x00000001ad547810 */ /* 0x000fe20007ffe0ff */
[----:B------:R-:W-:Y:S01]  /*3c60*/  FADD R72, R142, -R72 ;  /* 0x800000488e487221 */ /* 0x000fe20000000000 */
[----:B------:R-:W-:Y:S01]  /*3c70*/  LOP3.LUT R70, R140, 0xffffe000, RZ, 0xc0, !PT ;  /* 0xffffe0008c467812 */ /* 0x000fe200078ec0ff */
[----:B------:R-:W-:Y:S02]  /*3c80*/  FADD R73, R143, -R73 ;  /* 0x800000498f497221 */ /* 0x000fe40000000000 */
[--C-:B------:R-:W-:Y:S01]  /*3c90*/  @!P2 IMAD.IADD.U32 R67, R67, 0x1, R248.reuse ;  /* 0x000000014343a824 */ /* 0x100fe200078e00f8 */
[----:B------:R-:W-:Y:S01]  /*3ca0*/  FSETP.GEU.AND P2, PT, |R69|, +INF , PT ;  /* 0x7f8000004500780b */ /* 0x000fe20003f4e200 */
[----:B------:R-:W-:Y:S01]  /*3cb0*/  @!P3 IMAD.IADD.U32 R68, R68, 0x1, R248 ;  /* 0x000000014444b824 */ /* 0x000fe200078e00f8 */
[----:B------:R-:W-:Y:S01]  /*3cc0*/  FSETP.GEU.AND P3, PT, |R72|, +INF , PT ;  /* 0x7f8000004800780b */ /* 0x000fe20003f6e200 */
[----:B------:R-:W-:Y:S02]  /*3cd0*/  FADD R70, R140, -R70 ;  /* 0x800000468c467221 */ /* 0x000fe40000000000 */
[----:B------:R-:W-:Y:S02]  /*3ce0*/  FADD R229, R86, R229 ;  /* 0x000000e556e57221 */ /* 0x000fe40000000000 */
[----:B------:R-:W-:Y:S02]  /*3cf0*/  FADD R178, R96, R178 ;  /* 0x000000b260b27221 */ /* 0x000fe40000000000 */
[----:B------:R-:W-:Y:S02]  /*3d00*/  FADD R228, R85, R228 ;  /* 0x000000e455e47221 */ /* 0x000fe40000000000 */
[----:B------:R-:W-:Y:S02]  /*3d10*/  FADD R230, R87, R230 ;  /* 0x000000e657e67221 */ /* 0x000fe40000000000 */
[--C-:B------:R-:W-:Y:S01]  /*3d20*/  @!P2 IMAD.IADD.U32 R69, R69, 0x1, R248.reuse ;  /* 0x000000014545a824 */ /* 0x100fe200078e00f8 */
[----:B------:R-:W-:Y:S01]  /*3d30*/  FSETP.GEU.AND P2, PT, |R73|, +INF , PT ;  /* 0x7f8000004900780b */ /* 0x000fe20003f4e200 */
[----:B------:R-:W-:Y:S02]  /*3d40*/  @!P3 IMAD.IADD.U32 R72, R72, 0x1, R248 ;  /* 0x000000014848b824 */ /* 0x000fe400078e00f8 */
[----:B------:R-:W-:Y:S02]  /*3d50*/  FADD R180, R98, R180 ;  /* 0x000000b462b47221 */ /* 0x000fe40000000000 */
[----:B------:R-:W-:Y:S02]  /*3d60*/  FADD R234, R115, R234 ;  /* 0x000000ea73ea7221 */ /* 0x000fe40000000000 */
[----:B------:R-:W-:Y:S02]  /*3d70*/  FADD R179, R97, R179 ;  /* 0x000000b361b37221 */ /* 0x000fe40000000000 */
[----:B------:R-:W-:Y:S02]  /*3d80*/  FADD R181, R99, R181 ;  /* 0x000000b563b57221 */ /* 0x000fe40000000000 */
[----:B------:R-:W-:Y:S02]  /*3d90*/  FADD R232, R113, R232 ;  /* 0x000000e871e87221 */ /* 0x000fe40000000000 */
[----:B------:R-:W-:Y:S02]  /*3da0*/  @!P2 IMAD.IADD.U32 R73, R73, 0x1, R248 ;  /* 0x000000014949a824 */ /* 0x000fe400078e00f8 */
[----:B------:R-:W-:Y:S02]  /*3db0*/  FADD R233, R114, R233 ;  /* 0x000000e972e97221 */ /* 0x000fe40000000000 */
        /* <DEDUP_REMOVED lines=24> */
[----:B------:R-:W-:Y:S01]  /*3f40*/  FADD R190, R131, R190 ;  /* 0x000000be83be7221 */ /* 0x000fe20000000000 */
[----:B---3--:R-:W-:Y:S01]  /*3f50*/  IADD3 R36, R37, UR10, RZ ;  /* 0x0000000a25247c10 */ /* 0x008fe2000fffe0ff */
[----:B------:R-:W-:Y:S02]  /*3f60*/  @UP1 UIADD3 UR10, UR10, 0x80, URZ ;  /* 0x000000800a0a1890 */ /* 0x000fe4000fffe03f */
[----:B------:R-:W-:Y:S02]  /*3f70*/  @!UP1 UIADD3 UR10, UR7, -0x100, URZ ;  /* 0xffffff00070a9890 */ /* 0x000fe4000fffe03f */
[----:B------:R1:W-:Y:S08]  /*3f80*/  LDGSTS.E.BYPASS.LTC128B.128 [R36+0x6000], [R2.64], P1 ;  /* 0x0600000002247fae */ /* 0x0003f00008901d50 */
[----:B------:R-:W0:Y:S01]  /*3f90*/  LDGDEPBAR ;  /* 0x00000000000079af */ /* 0x000e220000000000 */
[C---:B-1----:R-:W-:Y:S02]  /*3fa0*/  HMMA.1688.F32.TF32 R36, R48.reuse, R136, RZ ;  /* 0x000000883024723c */ /* 0x042fe400000810ff */
[----:B------:R-:W-:Y:S02]  /*3fb0*/  @!P0 IADD3 R2, R158, 0x1, RZ ;  /* 0x000000019e028810 */ /* 0x000fe40007ffe0ff */
[C---:B------:R-:W-:Y:S02]  /*3fc0*/  LOP3.LUT R3, R137.reuse, 0xffffe000, RZ, 0xc0, !PT ;  /* 0xffffe00089037812 */ /* 0x040fe400078ec0ff */
[C---:B------:R-:W-:Y:S02]  /*3fd0*/  @!P0 ISETP.GE.AND P1, PT, R2.reuse, c[0x0][0x17c], PT ;  /* 0x00005f0002008a0c */ /* 0x040fe40003f26270 */
[C---:B------:R-:W-:Y:S01]  /*3fe0*/  HMMA.1688.F32.TF32 R40, R48.reuse, R138, RZ ;  /* 0x0000008a3028723c */ /* 0x040fe200000810ff */
[----:B------:R-:W-:Y:S04]  /*3ff0*/  DEPBAR.LE SB0, 0x1 ;  /* 0x000080400000791a */ /* 0x000fe80000000000 */
[----:B------:R-:W-:Y:S01]  /*4000*/  BAR.SYNC.DEFER_BLOCKING 0x0 ;  /* 0x0000000000007b1d */ /* 0x000fe20000010000 */
[----:B------:R-:W-:Y:S01]  /*4010*/  @!P0 SEL R158, R2, RZ, !P1 ;  /* 0x000000ff029e8207 */ /* 0x000fe20004800000 */
[----:B------:R-:W-:Y:S01]  /*4020*/  FADD R3, R137, -R3 ;  /* 0x8000000389037221 */ /* 0x000fe20000000000 */
[C---:B------:R-:W-:Y:S04]  /*4030*/  HMMA.1688.F32.TF32 R44, R48.reuse, R140, RZ ;  /* 0x0000008c302c723c */ /* 0x040fe800000810ff */
[C---:B------:R-:W-:Y:S02]  /*4040*/  FSETP.GEU.AND P4, PT, |R3|.reuse, +INF , PT ;  /* 0x7f8000000300780b */ /* 0x040fe40003f8e200 */
[C---:B------:R-:W-:Y:S02]  /*4050*/  LOP3.LUT R2, R136.reuse, 0xffffe000, RZ, 0xc0, !PT ;  /* 0xffffe00088027812 */ /* 0x040fe400078ec0ff */
[-C--:B------:R-:W-:Y:S04]  /*4060*/  HMMA.1688.F32.TF32 R48, R48, R142.reuse, RZ ;  /* 0x0000008e3030723c */ /* 0x080fe800000810ff */
[----:B------:R-:W-:Y:S04]  /*4070*/  FADD R2, R136, -R2 ;  /* 0x8000000288027221 */ /* 0x000fe80000000000 */
[C---:B------:R-:W-:Y:S02]  /*4080*/  HMMA.1688.F32.TF32 R52, R64.reuse, R142, RZ ;  /* 0x0000008e4034723c */ /* 0x040fe400000810ff */
[C---:B------:R-:W-:Y:S02]  /*4090*/  FSETP.GEU.AND P5, PT, |R2|.reuse, +INF , PT ;  /* 0x7f8000000200780b */ /* 0x040fe40003fae200 */
[--C-:B------:R-:W-:Y:S01]  /*40a0*/  @!P4 IMAD.IADD.U32 R3, R3, 0x1, R248.reuse ;  /* 0x000000010303c824 */ /* 0x100fe200078e00f8 */
[----:B------:R-:W1:Y:S01]  /*40b0*/  LDSM.16.M88.4 R92, [R88+0xc00] ;  /* 0x000c0000585c783b */ /* 0x000e620000000200 */
[C---:B------:R-:W-:Y:S02]  /*40c0*/  FSETP.GEU.AND P4, PT, |R71|.reuse, +INF , PT ;  /* 0x7f8000004700780b */ /* 0x040fe40003f8e200 */
[C---:B------:R-:W-:Y:S05]  /*40d0*/  HMMA.1688.F32.TF32 R56, R64.reuse, R140, RZ ;  /* 0x0000008c4038723c */ /* 0x040fea00000810ff */
[----:B------:R-:W2:Y:S02]  /*40e0*/  LDSM.16.M88.4 R88, [R88] ;  /* 0x000000005858783b */ /* 0x000ea40000000200 */
[--C-:B------:R-:W-:Y:S01]  /*40f0*/  @!P5 IMAD.IADD.U32 R2, R2, 0x1, R248.reuse ;  /* 0x000000010202d824 */ /* 0x100fe200078e00f8 */
[C---:B------:R-:W-:Y:S01]  /*4100*/  HMMA.1688.F32.TF32 R60, R64.reuse, R138, RZ ;  /* 0x0000008a403c723c */ /* 0x040fe200000810ff */
[C---:B------:R-:W-:Y:S03]  /*4110*/  FSETP.GEU.AND P5, PT, |R70|.reuse, +INF , PT ;  /* 0x7f8000004600780b */ /* 0x040fe60003fae200 */
[--C-:B------:R-:W-:Y:S04]  /*4120*/  @!P4 IMAD.IADD.U32 R71, R71, 0x1, R248.reuse ;  /* 0x000000014747c824 */ /* 0x100fe800078e00f8 */
[----:B------:R-:W-:Y:S06]  /*4130*/  HMMA.1688.F32.TF32 R64, R64, R136, RZ ;  /* 0x000000884040723c */ /* 0x000fec00000810ff */
[----:B------:R-:W-:Y:S01]  /*4140*/  @!P5 IMAD.IADD.U32 R70, R70, 0x1, R248 ;  /* 0x000000014646d824 */ /* 0x000fe200078e00f8 */
[C---:B------:R-:W-:Y:S01]  /*4150*/  ISETP.NE.AND P5, PT, R84.reuse, c[0x0][0x22c], PT ;  /* 0x00008b0054007a0c */ /* 0x040fe20003fa5270 */
[C---:B------:R-:W-:Y:S05]  /*4160*/  HMMA.1688.F32.TF32 R4, R144.reuse, R2, R4 ;  /* 0x000000029004723c */ /* 0x040fea0000081004 */
[----:B------:R-:W-:Y:S03]  /*4170*/  SEL R173, R84, RZ, P5 ;  /* 0x000000ff54ad7207 */ /* 0x000fe60002800000 */
[C---:B------:R-:W-:Y:S04]  /*4180*/  HMMA.1688.F32.TF32 R8, R144.reuse, R68, R8 ;  /* 0x000000449008723c */ /* 0x040fe80000081008 */
[C---:B-1----:R-:W-:Y:S02]  /*4190*/  LOP3.LUT R116, R94.reuse, 0xffffe000, RZ, 0xc0, !PT ;  /* 0xffffe0005e747812 */ /* 0x042fe400078ec0ff */
[----:B------:R-:W-:Y:S02]  /*41a0*/  LOP3.LUT R117, R95, 0xffffe000, RZ, 0xc0, !PT ;  /* 0xffffe0005f757812 */ /* 0x000fe400078ec0ff */
[C---:B------:R-:W-:Y:S04]  /*41b0*/  HMMA.1688.F32.TF32 R12, R144.reuse, R70, R12 ;  /* 0x00000046900c723c */ /* 0x040fe8000008100c */
[----:B------:R-:W-:Y:S01]  /*41c0*/  FADD R94, R94, -R116 ;  /* 0x800000745e5e7221 */ /* 0x000fe20000000000 */
[----:B--2---:R-:W-:Y:S01]  /*41d0*/  LOP3.LUT R125, R91, 0xffffe000, RZ, 0xc0, !PT ;  /* 0xffffe0005b7d7812 */ /* 0x004fe200078ec0ff */
[----:B------:R-:W-:Y:S01]  /*41e0*/  FADD R95, R95, -R117 ;  /* 0x800000755f5f7221 */ /* 0x000fe20000000000 */
[----:B------:R-:W-:Y:S01]  /*41f0*/  LOP3.LUT R120, R92, 0xffffe000, RZ, 0xc0, !PT ;  /* 0xffffe0005c787812 */ /* 0x000fe200078ec0ff */
[-C--:B------:R-:W-:Y:S04]  /*4200*/  HMMA.1688.F32.TF32 R16, R144, R72.reuse, R16 ;  /* 0x000000489010723c */ /* 0x080fe80000081010 */
[----:B------:R-:W-:Y:S01]  /*4210*/  LOP3.LUT R121, R93, 0xffffe000, RZ, 0xc0, !PT ;  /* 0xffffe0005d797812 */ /* 0x000fe200078ec0ff */
[----:B------:R-:W-:Y:S01]  /*4220*/  FADD R91, R91, -R125 ;  /* 0x8000007d5b5b7221 */ /* 0x000fe20000000000 */
[----:B------:R-:W-:Y:S01]  /*4230*/  LOP3.LUT R124, R90, 0xffffe000, RZ, 0xc0, !PT ;  /* 0xffffe0005a7c7812 */ /* 0x000fe200078ec0ff */
[----:B------:R-:W-:Y:S01]  /*4240*/  FADD R92, R92, -R120 ;  /* 0x800000785c5c7221 */ /* 0x000fe20000000000 */
[C---:B------:R-:W-:Y:S04]  /*4250*/  HMMA.1688.F32.TF32 R20, R148.reuse, R72, R20 ;  /* 0x000000489414723c */ /* 0x040fe80000081014 */
[----:B------:R-:W-:Y:S02]  /*4260*/  FADD R93, R93, -R121 ;  /* 0x800000795d5d7221 */ /* 0x000fe40000000000 */
[----:B------:R-:W-:Y:S02]  /*4270*/  FADD R90, R90, -R124 ;  /* 0x8000007c5a5a7221 */ /* 0x000fe40000000000 */
        /* <DEDUP_REMOVED lines=8> */
[C---:B------:R-:W-:Y:S07]  /*4300*/  HMMA.1688.F32.TF32 R56, R132.reuse, R70, R56 ;  /* 0x000000468438723c */ /* 0x040fee0000081038 */
[----:B------:R-:W-:Y:S01]  /*4310*/  MOV R70, RZ ;  /* 0x000000ff00467202 */ /* 0x000fe20000000f00 */
[C---:B------:R-:W-:Y:S04]  /*4320*/  HMMA.1688.F32.TF32 R60, R132.reuse, R68, R60 ;  /* 0x00000044843c723c */ /* 0x040fe8000008103c */
[----:B------:R-:W-:Y:S04]  /*4330*/  @!P0 SEL R70, R74, 0x2, !P1 ;  /* 0x000000024a468807 */ /* 0x000fe80004800000 */
[C---:B------:R-:W-:Y:S01]  /*4340*/  ISETP.NE.AND P1, PT, R70.reuse, 0x2, PT ;  /* 0x000000024600780c */ /* 0x040fe20003f25270 */
[----:B------:R-:W-:Y:S01]  /*4350*/  IMAD R70, R70, R75, c[0x2][0x0] ;  /* 0x0080000046467624 */ /* 0x000fe200078e024b */
[----:B------:R-:W-:Y:S02]  /*4360*/  HMMA.1688.F32.TF32 R64, R132, R2, R64 ;  /* 0x000000028440723c */ /* 0x000fe40000081040 */
[----:B------:R-:W-:Y:S01]  /*4370*/  MOV R75, c[0x0][0x248] ;  /* 0x00009200004b7a02 */ /* 0x000fe20000000f00 */
[----:B------:R-:W1:Y:S03]  /*4380*/  LDC.64 R76, c[0x0][R70+0x160] ;  /* 0x00005800464c7b82 */ /* 0x000e660000000a00 */
[----:B------:R-:W-:Y:S02]  /*4390*/  SEL R80, R75, c[0x0][0x240], !P5 ;  /* 0x000090004b507a07 */ /* 0x000fe40006800000 */
[----:B------:R-:W-:Y:S01]  /*43a0*/  SEL R2, RZ, c[0x0][0x230], P5 ;  /* 0x00008c00ff027a07 */ /* 0x000fe20002800000 */
[C---:B------:R-:W-:Y:S03]  /*43b0*/  HMMA.1688.F32.TF32 R4, R144.reuse, R136, R4 ;  /* 0x000000889004723c */ /* 0x040fe60000081004 */
[----:B------:R-:W-:Y:S02]  /*43c0*/  MOV R75, c[0x0][0x24c] ;  /* 0x00009300004b7a02 */ /* 0x000fe40000000f00 */
[----:B------:R-:W-:Y:S02]  /*43d0*/  @!P1 IADD3 R160, R160, c[0x0][0x1f8], RZ ;  /* 0x00007e00a0a09a10 */ /* 0x000fe40007ffe0ff */
[----:B------:R-:W-:Y:S01]  /*43e0*/  IADD3 R163, R2, R163, RZ ;  /* 0x000000a302a37210 */ /* 0x000fe20007ffe0ff */
[C---:B------:R-:W-:Y:S03]  /*43f0*/  HMMA.1688.F32.TF32 R8, R144.reuse, R138, R8 ;  /* 0x0000008a9008723c */ /* 0x040fe60000081008 */
[----:B------:R-:W-:Y:S02]  /*4400*/  ISETP.GE.U32.AND P4, PT, R160, c[0x0][0x16c], PT ;  /* 0x00005b00a0007a0c */ /* 0x000fe40003f86070 */
[----:B------:R-:W-:Y:S02]  /*4410*/  SEL R2, R75, c[0x0][0x244], !P5 ;  /* 0x000091004b027a07 */ /* 0x000fe40006800000 */
[----:B------:R-:W-:Y:S01]  /*4420*/  IADD3 R80, P1, R162, R80, RZ ;  /* 0x00000050a2507210 */ /* 0x000fe20007f3e0ff */
[C---:B------:R-:W-:Y:S03]  /*4430*/  HMMA.1688.F32.TF32 R12, R144.reuse, R140, R12 ;  /* 0x0000008c900c723c */ /* 0x040fe6000008100c */
[----:B------:R-:W-:Y:S01]  /*4440*/  ISETP.GE.U32.AND P2, PT, R163, R249, PT ;  /* 0x000000f9a300720c */ /* 0x000fe20003f46070 */
[----:B------:R-:W-:Y:S01]  /*4450*/  IMAD.X R81, R161, 0x1, R2, P1 ;  /* 0x00000001a1517824 */ /* 0x000fe200008e0602 */
[----:B------:R-:W-:Y:S02]  /*4460*/  SHF.L.U32 R2, R74, R158, RZ ;  /* 0x0000009e4a027219 */ /* 0x000fe400000006ff */
[C---:B-1----:R-:W-:Y:S01]  /*4470*/  IADD3 R168, P0, R76.reuse, R168, RZ ;  /* 0x000000a84ca87210 */ /* 0x042fe20007f1e0ff */
[----:B------:R-:W-:Y:S01]  /*4480*/  @P4 CS2R R242, SRZ ;  /* 0x0000000000f24805 */ /* 0x000fe2000001ff00 */
[----:B------:R-:W-:Y:S01]  /*4490*/  SEL R159, R159, RZ, !P2 ;  /* 0x000000ff9f9f7207 */ /* 0x000fe20005000000 */
[-C--:B------:R-:W-:Y:S02]  /*44a0*/  HMMA.1688.F32.TF32 R16, R144, R142.reuse, R16 ;  /* 0x0000008e9010723c */ /* 0x080fe40000081010 */
[----:B------:R-:W-:Y:S01]  /*44b0*/  @P4 CS2R R240, SRZ ;  /* 0x0000000000f04805 */ /* 0x000fe2000001ff00 */
[----:B------:R-:W-:Y:S01]  /*44c0*/  IADD3 R167, P2, R76, R167, RZ ;  /* 0x000000a74ca77210 */ /* 0x000fe20007f5e0ff */
[----:B------:R-:W-:Y:S01]  /*44d0*/  @P4 CS2R R244, SRZ ;  /* 0x0000000000f44805 */ /* 0x000fe2000001ff00 */
[C---:B------:R-:W-:Y:S01]  /*44e0*/  LOP3.LUT P3, RZ, R2.reuse, R242, RZ, 0xc0, !PT ;  /* 0x000000f202ff7212 */ /* 0x040fe2000786c0ff */
[C---:B------:R-:W-:Y:S01]  /*44f0*/  IMAD.X R165, R77.reuse, 0x1, R165, P0 ;  /* 0x000000014da57824 */ /* 0x040fe200000e06a5 */
[----:B------:R-:W-:Y:S01]  /*4500*/  IADD3.X R166, R77, R166, RZ, P2, !PT ;  /* 0x000000a64da67210 */ /* 0x000fe200017fe4ff */
[----:B------:R-:W-:Y:S01]  /*4510*/  @P4 CS2R R246, SRZ ;  /* 0x0000000000f64805 */ /* 0x000fe2000001ff00 */
[----:B------:R-:W-:Y:S01]  /*4520*/  LOP3.LUT P1, RZ, R2, R240, RZ, 0xc0, !PT ;  /* 0x000000f002ff7212 */ /* 0x000fe2000782c0ff */
[C---:B------:R-:W-:Y:S04]  /*4530*/  HMMA.1688.F32.TF32 R20, R148.reuse, R142, R20 ;  /* 0x0000008e9414723c */ /* 0x040fe80000081014 */
[----:B------:R-:W-:Y:S02]  /*4540*/  SHF.L.U32 R2, R74, R157, RZ ;  /* 0x0000009d4a027219 */ /* 0x000fe400000006ff */
[----:B------:R-:W-:Y:S02]  /*4550*/  SHF.L.U32 R3, R159, 0x4, RZ ;  /* 0x000000049f037819 */ /* 0x000fe400000006ff */
[C---:B------:R-:W-:Y:S01]  /*4560*/  LOP3.LUT P2, RZ, R2.reuse, R244, RZ, 0xc0, !PT ;  /* 0x000000f402ff7212 */ /* 0x040fe2000784c0ff */
[C---:B------:R-:W-:Y:S03]  /*4570*/  HMMA.1688.F32.TF32 R24, R148.reuse, R140, R24 ;  /* 0x0000008c9418723c */ /* 0x040fe60000081018 */
[----:B------:R-:W-:Y:S02]  /*4580*/  LOP3.LUT P0, RZ, R2, R241, RZ, 0xc0, !PT ;  /* 0x000000f102ff7212 */ /* 0x000fe4000780c0ff */
[----:B------:R-:W-:Y:S02]  /*4590*/  LEA R2, R252, UR5, 0x4 ;  /* 0x00000005fc027c11 */ /* 0x000fe4000f8e20ff */
[----:B------:R-:W-:Y:S01]  /*45a0*/  PLOP3.LUT P2, PT, P3, P2, PT, 0x2a, 0x0 ;  /* 0x000000000000781c */ /* 0x000fe20001f44572 */
[C---:B------:R-:W-:Y:S01]  /*45b0*/  HMMA.1688.F32.TF32 R28, R148.reuse, R138, R28 ;  /* 0x0000008a941c723c */ /* 0x040fe2000008101c */
[----:B------:R-:W-:Y:S01]  /*45c0*/  PLOP3.LUT P0, PT, P1, P0, PT, 0x2a, 0x0 ;  /* 0x000000000000781c */ /* 0x000fe20000f00572 */
[----:B------:R-:W1:Y:S01]  /*45d0*/  LDSM.16.M88.4 R68, [R2] ;  /* 0x000000000244783b */ /* 0x000e620000000200 */
[----:B------:R-:W-:Y:S01]  /*45e0*/  LOP3.LUT P6, RZ, R3, 0x10, RZ, 0xc0, !PT ;  /* 0x0000001003ff7812 */ /* 0x000fe200078cc0ff */
[----:B------:R-:W-:Y:S01]  /*45f0*/  IMAD.MOV.U32 R3, RZ, RZ, R166 ;  /* 0x000000ffff037224 */ /* 0x000fe200078e00a6 */
[C---:B------:R-:W-:Y:S02]  /*4600*/  IADD3 R171, P3, R76.reuse, R171, RZ ;  /* 0x000000ab4cab7210 */ /* 0x040fe40007f7e0ff */
[----:B------:R-:W-:Y:S01]  /*4610*/  IADD3 R172, P1, R76, R172, RZ ;  /* 0x000000ac4cac7210 */ /* 0x000fe20007f3e0ff */
[-C--:B------:R-:W-:Y:S02]  /*4620*/  HMMA.1688.F32.TF32 R32, R148, R136.reuse, R32 ;  /* 0x000000889420723c */ /* 0x080fe40000081020 */
[----:B------:R-:W2:Y:S02]  /*4630*/  LDSM.16.M88.4 R72, [R2+0xc00] ;  /* 0x000c00000248783b */ /* 0x000ea40000000200 */
[C---:B------:R-:W-:Y:S02]  /*4640*/  IADD3.X R170, R77.reuse, R170, RZ, P3, !PT ;  /* 0x000000aa4daa7210 */ /* 0x040fe40001ffe4ff */
[----:B------:R-:W-:Y:S02]  /*4650*/  IADD3.X R169, R77, R169, RZ, P1, !PT ;  /* 0x000000a94da97210 */ /* 0x000fe40000ffe4ff */
[C---:B------:R-:W-:Y:S02]  /*4660*/  HMMA.1688.F32.TF32 R36, R152.reuse, R136, R36 ;  /* 0x000000889824723c */ /* 0x040fe40000081024 */
[----:B------:R-:W3:Y:S06]  /*4670*/  LDSM.16.M88.4 R76, [R2+0x1800] ;  /* 0x00180000024c783b */ /* 0x000eec0000000200 */
[C---:B------:R-:W-:Y:S02]  /*4680*/  HMMA.1688.F32.TF32 R40, R152.reuse, R138, R40 ;  /* 0x0000008a9828723c */ /* 0x040fe40000081028 */
[----:B------:R4:W5:Y:S06]  /*4690*/  LDSM.16.M88.4 R100, [R2+0x2400] ;  /* 0x002400000264783b */ /* 0x00096c0000000200 */
[C---:B------:R-:W-:Y:S08]  /*46a0*/  HMMA.1688.F32.TF32 R44, R152.reuse, R140, R44 ;  /* 0x0000008c982c723c */ /* 0x040ff0000008102c */
[-C--:B------:R-:W-:Y:S04]  /*46b0*/  HMMA.1688.F32.TF32 R48, R152, R142.reuse, R48 ;  /* 0x0000008e9830723c */ /* 0x080fe80000081030 */
[C---:B-1----:R-:W-:Y:S02]  /*46c0*/  LOP3.LUT R86, R70.reuse, 0xffffe000, RZ, 0xc0, !PT ;  /* 0xffffe00046567812 */ /* 0x042fe400078ec0ff */
[----:B------:R-:W-:Y:S02]  /*46d0*/  LOP3.LUT R85, R69, 0xffffe000, RZ, 0xc0, !PT ;  /* 0xffffe00045557812 */ /* 0x000fe400078ec0ff */
[----:B------:R-:W-:Y:S01]  /*46e0*/  LOP3.LUT R87, R71, 0xffffe000, RZ, 0xc0, !PT ;  /* 0xffffe00047577812 */ /* 0x000fe200078ec0ff */
[----:B------:R-:W-:Y:S01]  /*46f0*/  FADD R70, R70, -R86 ;  /* 0x8000005646467221 */ /* 0x000fe20000000000 */
[C---:B------:R-:W-:Y:S04]  /*4700*/  HMMA.1688.F32.TF32 R52, R132.reuse, R142, R52 ;  /* 0x0000008e8434723c */ /* 0x040fe80000081034 */
[----:B----4-:R-:W-:Y:S01]  /*4710*/  MOV R2, R167 ;  /* 0x000000a700027202 */ /* 0x010fe20000000f00 */
[----:B------:R-:W-:Y:S01]  /*4720*/  FADD R69, R69, -R85 ;  /* 0x8000005545457221 */ /* 0x000fe20000000000 */
[----:B--2---:R-:W-:Y:S01]  /*4730*/  LOP3.LUT R96, R72, 0xffffe000, RZ, 0xc0, !PT ;  /* 0xffffe00048607812 */ /* 0x004fe200078ec0ff */
[----:B------:R-:W-:Y:S01]  /*4740*/  FADD R71, R71, -R87 ;  /* 0x8000005747477221 */ /* 0x000fe20000000000 */
[----:B------:R-:W-:Y:S01]  /*4750*/  LOP3.LUT R98, R74, 0xffffe000, RZ, 0xc0, !PT ;  /* 0xffffe0004a627812 */ /* 0x000fe200078ec0ff */
[----:B------:R-:W-:Y:S01]  /*4760*/  @!PT LDS RZ, [RZ] ;  /* 0x00000000fffff984 */ /* 0x000fe20000000800 */
[----:B------:R-:W-:Y:S01]  /*4770*/  @!PT LDS RZ, [RZ] ;  /* 0x00000000fffff984 */ /* 0x000fe20000000800 */
[----:B------:R-:W-:Y:S01]  /*4780*/  @!PT LDS RZ, [RZ] ;  /* 0x00000000fffff984 */ /* 0x000fe20000000800 */
[----:B------:R1:W-:Y:S01]  /*4790*/  LDGSTS.E.LTC128B.128 [R82], [R2.64], !P2 ;  /* 0x0000000002527fae */ /* 0x0003e2000d121d50 */
[----:B------:R-:W-:Y:S01]  /*47a0*/  FSETP.GEU.AND P2, PT, |R70|, +INF , PT ;  /* 0x7f8000004600780b */ /* 0x000fe20003f4e200 */
[C---:B------:R-:W-:Y:S03]  /*47b0*/  HMMA.1688.F32.TF32 R56, R132.reuse, R140, R56 ;  /* 0x0000008c8438723c */ /* 0x040fe60000081038 */
[----:B------:R-:W-:Y:S01]  /*47c0*/  FSETP.GEU.AND P3, PT, |R69|, +INF , PT ;  /* 0x7f8000004500780b */ /* 0x000fe20003f6e200 */
[----:B------:R-:W-:Y:S01]  /*47d0*/  FADD R72, R72, -R96 ;  /* 0x8000006048487221 */ /* 0x000fe20000000000 */
[----:B------:R-:W-:Y:S01]  /*47e0*/  FSETP.GEU.AND P1, PT, |R71|, +INF , PT ;  /* 0x7f8000004700780b */ /* 0x000fe20003f2e200 */
[----:B------:R-:W-:Y:S01]  /*47f0*/  FADD R74, R74, -R98 ;  /* 0x800000624a4a7221 */ /* 0x000fe20000000000 */
[C---:B---3--:R-:W-:Y:S01]  /*4800*/  LOP3.LUT R115, R79.reuse, 0xffffe000, RZ, 0xc0, !PT ;  /* 0xffffe0004f737812 */ /* 0x048fe200078ec0ff */
[C---:B------:R-:W-:Y:S04]  /*4810*/  HMMA.1688.F32.TF32 R60, R132.reuse, R138, R60 ;  /* 0x0000008a843c723c */ /* 0x040fe8000008103c */
[----:B------:R-:W-:Y:S01]  /*4820*/  LOP3.LUT R84, R68, 0xffffe000, RZ, 0xc0, !PT ;  /* 0xffffe00044547812 */ /* 0x000fe200078ec0ff */
[----:B------:R-:W-:Y:S01]  /*4830*/  @!P2 IMAD.IADD.U32 R70, R70, 0x1, R248 ;  /* 0x000000014646a824 */ /* 0x000fe200078e00f8 */
[----:B------:R-:W-:Y:S01]  /*4840*/  FSETP.GEU.AND P2, PT, |R74|, +INF , PT ;  /* 0x7f8000004a00780b */ /* 0x000fe20003f4e200 */
[----:B------:R-:W-:Y:S01]  /*4850*/  FADD R79, R79, -R115 ;  /* 0x800000734f4f7221 */ /* 0x000fe20000000000 */
[----:B------:R-:W-:Y:S01]  /*4860*/  LOP3.LUT R97, R73, 0xffffe000, RZ, 0xc0, !PT ;  /* 0xffffe00049617812 */ /* 0x000fe200078ec0ff */
[----:B------:R-:W-:Y:S01]  /*4870*/  FADD R68, R68, -R84 ;  /* 0x8000005444447221 */ /* 0x000fe20000000000 */
[----:B------:R-:W-:Y:S03]  /*4880*/  HMMA.1688.F32.TF32 R64, R132, R136, R64 ;  /* 0x000000888440723c */ /* 0x000fe60000081040 */
[----:B------:R-:W-:Y:S01]  /*4890*/  LOP3.LUT R99, R75, 0xffffe000, RZ, 0xc0, !PT ;  /* 0xffffe0004b637812 */ /* 0x000fe200078ec0ff */
[----:B------:R-:W-:Y:S01]  /*48a0*/  FADD R73, R73, -R97 ;  /* 0x8000006149497221 */ /* 0x000fe20000000000 */
[----:B------:R-:W-:Y:S01]  /*48b0*/  LOP3.LUT R113, R77, 0xffffe000, RZ, 0xc0, !PT ;  /* 0xffffe0004d717812 */ /* 0x000fe200078ec0ff */
[--C-:B------:R-:W-:Y:S01]  /*48c0*/  @!P3 IMAD.IADD.U32 R69, R69, 0x1, R248.reuse ;  /* 0x000000014545b824 */ /* 0x100fe200078e00f8 */
[----:B-1----:R-:W-:Y:S01]  /*48d0*/  MOV R2, R168 ;  /* 0x000000a800027202 */ /* 0x002fe20000000f00 */
[----:B------:R-:W-:Y:S01]  /*48e0*/  FADD R75, R75, -R99 ;  /* 0x800000634b4b7221 */ /* 0x000fe20000000000 */
[----:B------:R-:W-:Y:S02]  /*48f0*/  MOV R3, R165 ;  /* 0x000000a500037202 */ /* 0x000fe40000000f00 */
[----:B------:R-:W-:Y:S01]  /*4900*/  FSETP.GEU.AND P5, PT, |R68|, +INF , PT ;  /* 0x7f8000004400780b */ /* 0x000fe20003fae200 */
[----:B------:R-:W-:Y:S01]  /*4910*/  FADD R77, R77, -R113 ;  /* 0x800000714d4d7221 */ /* 0x000fe20000000000 */
[----:B------:R-:W-:Y:S01]  /*4920*/  IADD3 R82, R250, UR10, RZ ;  /* 0x0000000afa527c10 */ /* 0x000fe2000fffe0ff */
[----:B------:R1:W-:Y:S01]  /*4930*/  LDGSTS.E.LTC128B.128 [R83], [R2.64], !P0 ;  /* 0x0000000002537fae */ /* 0x0003e2000c121d50 */
[----:B------:R-:W-:Y:S01]  /*4940*/  IADD3 R162, P0, R80, c[0x0][0x238], RZ ;  /* 0x00008e0050a27a10 */ /* 0x000fe20007f1e0ff */
[--C-:B------:R-:W-:Y:S01]  /*4950*/  @!P1 IMAD.IADD.U32 R71, R71, 0x1, R248.reuse ;  /* 0x0000000147479824 */ /* 0x100fe200078e00f8 */
[----:B------:R-:W-:Y:S01]  /*4960*/  LOP3.LUT R114, R78, 0xffffe000, RZ, 0xc0, !PT ;  /* 0xffffe0004e727812 */ /* 0x000fe200078ec0ff */
[----:B------:R-:W-:Y:S01]  /*4970*/  @!P2 IMAD.IADD.U32 R74, R74, 0x1, R248 ;  /* 0x000000014a4aa824 */ /* 0x000fe200078e00f8 */
[----:B------:R-:W-:Y:S02]  /*4980*/  IADD3.X R161, R81, c[0x0][0x23c], RZ, P0, !PT ;  /* 0x00008f0051a17a10 */ /* 0x000fe400007fe4ff */
[----:B------:R-:W-:Y:S01]  /*4990*/  FSETP.GEU.AND P0, PT, |R72|, +INF , PT ;  /* 0x7f8000004800780b */ /* 0x000fe20003f0e200 */
[----:B------:R2:W-:Y:S01]  /*49a0*/  LDGSTS.E.BYPASS.LTC128B.128 [R82+0x6000], [R80.64], P6 ;  /* 0x0600000050527fae */ /* 0x0005e2000b101d50 */
[----:B------:R-:W-:Y:S01]  /*49b0*/  FSETP.GEU.AND P4, PT, |R73|, +INF , PT ;  /* 0x7f8000004900780b */ /* 0x000fe20003f8e200 */
[----:B------:R-:W-:Y:S01]  /*49c0*/  FADD R78, R78, -R114 ;  /* 0x800000724e4e7221 */ /* 0x000fe20000000000 */
[----:B------:R-:W-:Y:S01]  /*49d0*/  FSETP.GEU.AND P1, PT, |R75|, +INF , PT ;  /* 0x7f8000004b00780b */ /* 0x000fe20003f2e200 */
[--C-:B------:R-:W-:Y:S01]  /*49e0*/  @!P5 IMAD.IADD.U32 R68, R68, 0x1, R248.reuse ;  /* 0x000000014444d824 */ /* 0x100fe200078e00f8 */
[----:B------:R-:W-:Y:S02]  /*49f0*/  FSETP.GEU.AND P3, PT, |R77|, +INF , PT ;  /* 0x7f8000004d00780b */ /* 0x000fe40003f6e200 */
[----:B------:R-:W-:Y:S02]  /*4a00*/  FSETP.GEU.AND P2, PT, |R78|, +INF , PT ;  /* 0x7f8000004e00780b */ /* 0x000fe40003f4e200 */
[----:B------:R-:W-:Y:S02]  /*4a10*/  LOP3.LUT R112, R76, 0xffffe000, RZ, 0xc0, !PT ;  /* 0xffffe0004c707812 */ /* 0x000fe400078ec0ff */
[----:B------:R-:W-:Y:S01]  /*4a20*/  FSETP.GEU.AND P6, PT, |R94|, +INF , PT ;  /* 0x7f8000005e00780b */ /* 0x000fe20003fce200 */
[----:B------:R-:W-:Y:S01]  /*4a30*/  @!P0 IMAD.IADD.U32 R72, R72, 0x1, R248 ;  /* 0x0000000148488824 */ /* 0x000fe200078e00f8 */
[----:B------:R-:W-:Y:S01]  /*4a40*/  FSETP.GEU.AND P0, PT, |R79|, +INF , PT ;  /* 0x7f8000004f00780b */ /* 0x000fe20003f0e200 */
[----:B------:R-:W-:Y:S01]  /*4a50*/  FADD R76, R76, -R112 ;  /* 0x800000704c4c7221 */ /* 0x000fe20000000000 */
[----:B------:R-:W-:Y:S01]  /*4a60*/  FSETP.GEU.AND P5, PT, |R95|, +INF , PT ;  /* 0x7f8000005f00780b */ /* 0x000fe20003fae200 */
[--C-:B------:R-:W-:Y:S01]  /*4a70*/  @!P4 IMAD.IADD.U32 R73, R73, 0x1, R248.reuse ;  /* 0x000000014949c824 */ /* 0x100fe200078e00f8 */
[----:B-----5:R-:W-:Y:S01]  /*4a80*/  LOP3.LUT R132, R100, 0xffffe000, RZ, 0xc0, !PT ;  /* 0xffffe00064847812 */ /* 0x020fe200078ec0ff */
        /* <DEDUP_REMOVED lines=8> */
[----:B------:R-:W-:Y:S01]  /*4b10*/  @!P0 IMAD.IADD.U32 R79, R79, 0x1, R248 ;  /* 0x000000014f4f8824 */ /* 0x000fe200078e00f8 */
[----:B------:R-:W-:Y:S01]  /*4b20*/  FSETP.GEU.AND P0, PT, |R91|, +INF , PT ;  /* 0x7f8000005b00780b */ /* 0x000fe20003f0e200 */
[----:B--2---:R-:W-:Y:S01]  /*4b30*/  FADD R80, R100, -R132 ;  /* 0x8000008464507221 */ /* 0x004fe20000000000 */
[----:B-1----:R-:W-:Y:S01]  /*4b40*/  LOP3.LUT R2, R88, 0xffffe000, RZ, 0xc0, !PT ;  /* 0xffffe00058027812 */ /* 0x002fe200078ec0ff */
        /* <DEDUP_REMOVED lines=15> */
[----:B------:R-:W-:Y:S01]  /*4c40*/  ISETP.GT.AND P0, PT, R164, -0x1, PT ;  /* 0xffffffffa400780c */ /* 0x000fe20003f04270 */
[--C-:B------:R-:W-:Y:S01]  /*4c50*/  @!P3 IMAD.IADD.U32 R92, R92, 0x1, R248.reuse ;  /* 0x000000015c5cb824 */ /* 0x100fe200078e00f8 */
[----:B------:R-:W-:Y:S01]  /*4c60*/  FSETP.GEU.AND P3, PT, |R81|, +INF , PT ;  /* 0x7f8000005100780b */ /* 0x000fe20003f6e200 */
[--C-:B------:R-:W-:Y:S01]  /*4c70*/  @!P2 IMAD.IADD.U32 R93, R93, 0x1, R248.reuse ;  /* 0x000000015d5da824 */ /* 0x100fe200078e00f8 */
[----:B------:R-:W-:Y:S01]  /*4c80*/  FSETP.GEU.AND P2, PT, |R82|, +INF , PT ;  /* 0x7f8000005200780b */ /* 0x000fe20003f4e200 */
[--C-:B------:R-:W-:Y:S01]  /*4c90*/  @!P1 IMAD.IADD.U32 R90, R90, 0x1, R248.reuse ;  /* 0x000000015a5a9824 */ /* 0x100fe200078e00f8 */
[----:B------:R-:W-:Y:S01]  /*4ca0*/  FSETP.GEU.AND P1, PT, |R83|, +INF , PT ;  /* 0x7f8000005300780b */ /* 0x000fe20003f2e200 */
[--C-:B------:R-:W-:Y:S01]  /*4cb0*/  @!P6 IMAD.IADD.U32 R88, R88, 0x1, R248.reuse ;  /* 0x000000015858e824 */ /* 0x100fe200078e00f8 */
[----:B------:R-:W-:Y:S01]  /*4cc0*/  IADD3 R100, R164, -0x1, RZ ;  /* 0xffffffffa4647810 */ /* 0x000fe20007ffe0ff */
[--C-:B------:R-:W-:Y:S02]  /*4cd0*/  @!P5 IMAD.IADD.U32 R89, R89, 0x1, R248.reuse ;  /* 0x000000015959d824 */ /* 0x100fe400078e00f8 */
[--C-:B------:R-:W-:Y:S01]  /*4ce0*/  @!P4 IMAD.IADD.U32 R80, R80, 0x1, R248.reuse ;  /* 0x000000015050c824 */ /* 0x100fe200078e00f8 */
[----:B------:R-:W-:Y:S03]  /*4cf0*/  MOV R164, R100 ;  /* 0x0000006400a47202 */ /* 0x000fe60000000f00 */
[--C-:B------:R-:W-:Y:S02]  /*4d00*/  @!P3 IMAD.IADD.U32 R81, R81, 0x1, R248.reuse ;  /* 0x000000015151b824 */ /* 0x100fe400078e00f8 */
[--C-:B------:R-:W-:Y:S02]  /*4d10*/  @!P2 IMAD.IADD.U32 R82, R82, 0x1, R248.reuse ;  /* 0x000000015252a824 */ /* 0x100fe400078e00f8 */
[----:B------:R-:W-:Y:S01]  /*4d20*/  @!P1 IMAD.IADD.U32 R83, R83, 0x1, R248 ;  /* 0x0000000153539824 */ /* 0x000fe200078e00f8 */
[----:B------:R-:W-:-:S05]  /*4d30*/  @P0 BRA `(.L_x_345) ;  /* 0xffffe1d000000947 */ /* 0x000fca000383ffff */
.L_x_344:
[----:B--23--:R-:W0:Y:S01]  /*4d40*/  LDGDEPBAR ;  /* 0x00000000000079af */ /* 0x00ce220000000000 */
[----:B------:R-:W-:Y:S01]  /*4d50*/  ISETP.NE.U32.AND P0, PT, RZ, c[0x0][0x300], PT ;  /* 0x0000c000ff007a0c */ /* 0x000fe20003f05070 */
[----:B------:R-:W-:-:S02]  /*4d60*/  FADD R86, R189, R66 ;  /* 0x00000042bd567221 */ /* 0x000fc40000000000 */
[----:B------:R-:W0:Y:S01]  /*4d70*/  LDGDEPBAR ;  /* 0x00000000000079af */ /* 0x000e220000000000 */
[----:B------:R-:W-:Y:S01]  /*4d80*/  ISETP.NE.AND.EX P0, PT, RZ, c[0x0][0x304], PT, P0 ;  /* 0x0000c100ff007a0c */ /* 0x000fe20003f05300 */
[----:B------:R-:W-:Y:S02]  /*4d90*/  FADD R87, R190, R67 ;  /* 0x00000043be577221 */ /* 0x000fe40000000000 */
[----:B------:R-:W-:Y:S02]  /*4da0*/  FADD R178, R178, R32 ;  /* 0x00000020b2b27221 */ /* 0x000fe40000000000 */
[----:B------:R-:W-:Y:S02]  /*4db0*/  FADD R179, R179, R33 ;  /* 0x00000021b3b37221 */ /* 0x000fe40000000000 */
[----:B------:R-:W-:Y:S02]  /*4dc0*/  FADD R78, R185, R38 ;  /* 0x00000026b94e7221 */ /* 0x000fe40000000000 */
[----:B------:R-:W-:-:S02]  /*4dd0*/  FADD R79, R186, R39 ;  /* 0x00000027ba4f7221 */ /* 0x000fc40000000000 */
[----:B------:R-:W-:Y:S02]  /*4de0*/  FADD R82, R187, R64 ;  /* 0x00000040bb527221 */ /* 0x000fe40000000000 */
[----:B------:R-:W-:Y:S02]  /*4df0*/  FADD R83, R188, R65 ;  /* 0x00000041bc537221 */ /* 0x000fe40000000000 */
[----:B------:R-:W-:Y:S02]  /*4e00*/  FADD R66, R195, R28 ;  /* 0x0000001cc3427221 */ /* 0x000fe40000000000 */
[----:B------:R-:W-:Y:S02]  /*4e10*/  FADD R67, R196, R29 ;  /* 0x0000001dc4437221 */ /* 0x000fe40000000000 */
[----:B------:R-:W-:Y:S02]  /*4e20*/  FADD R68, R197, R30 ;  /* 0x0000001ec5447221 */ /* 0x000fe40000000000 */
[----:B------:R-:W-:Y:S01]  /*4e30*/  FADD R69, R198, R31 ;  /* 0x0000001fc6457221 */ /* 0x000fe20000000000 */
[----:B------:R-:W-:-:S04]  /*4e40*/  DEPBAR.LE SB0, 0x0 ;  /* 0x000080000000791a */ /* 0x000fc80000000000 */
[----:B------:R-:W-:Y:S02]  /*4e50*/  FADD R72, R199, R40 ;  /* 0x00000028c7487221 */ /* 0x000fe40000000000 */
        /* <DEDUP_REMOVED lines=50> */
[----:B------:R-:W-:Y:S01]  /*5180*/  FADD R55, R238, R55 ;  /* 0x00000037ee377221 */ /* 0x000fe20000000000 */
[----:B------:R-:W-:Y:S06]  /*5190*/  BAR.SYNC.DEFER_BLOCKING 0x0 ;  /* 0x0000000000007b1d */ /* 0x000fec0000010000 */
[----:B------:R-:W-:Y:S05]  /*51a0*/  @!P0 BRA `(.L_x_346) ;  /* 0x0000008000008947 */ /* 0x000fea0003800000 */
[----:B------:R-:W-:Y:S02]  /*51b0*/  IMAD.MOV.U32 R2, RZ, RZ, c[0x0][0x300] ;  /* 0x0000c000ff027624 */ /* 0x000fe400078e00ff */
[----:B------:R-:W-:-:S06]  /*51c0*/  IMAD.MOV.U32 R3, RZ, RZ, c[0x0][0x304] ;  /* 0x0000c100ff037624 */ /* 0x000fcc00078e00ff */
[----:B------:R-:W2:Y:S02]  /*51d0*/  LDG.E.64 R2, [R2.64] ;  /* 0x0000001002027981 */ /* 0x000ea4000c1e1b00 */
[----:B--2---:R-:W-:-:S04]  /*51e0*/  ISETP.NE.U32.AND P0, PT, R2, RZ, PT ;  /* 0x000000ff0200720c */ /* 0x004fc80003f05070 */
[----:B------:R-:W-:-:S13]  /*51f0*/  ISETP.NE.AND.EX P0, PT, R3, RZ, PT, P0 ;  /* 0x000000ff0300720c */ /* 0x000fda0003f05300 */
[----:B------:R-:W-:Y:S05]  /*5200*/  @!P0 BRA `(.L_x_346) ;  /* 0x0000002000008947 */ /* 0x000fea0003800000 */
[----:B------:R1:W5:Y:S01]  /*5210*/  LD.E R0, [R2.64] ;  /* 0x0000001002007980 */ /* 0x000362000c101900 */
[----:B------:R-:W-:Y:S05]  /*5220*/  BRA `(.L_x_347) ;  /* 0x0000008000007947 */ /* 0x000fea0003800000 */
.L_x_346:
[----:B------:R-:W-:-:S04]  /*5230*/  ISETP.NE.U32.AND P0, PT, RZ, c[0x0][0x2f0], PT ;  /* 0x0000bc00ff007a0c */ /* 0x000fc80003f05070 */
[----:B------:R-:W-:-:S13]  /*5240*/  ISETP.NE.AND.EX P0, PT, RZ, c[0x0][0x2f4], PT, P0 ;  /* 0x0000bd00ff007a0c */ /* 0x000fda0003f05300 */
[----:B------:R-:W-:Y:S05]  /*5250*/  @!P0 BRA `(.L_x_348) ;  /* 0x0000004000008947 */ /* 0x000fea0003800000 */
[----:B------:R-:W-:Y:S02]  /*5260*/  MOV R2, c[0x0][0x2f0] ;  /* 0x0000bc0000027a02 */ /* 0x000fe40000000f00 */
[----:B------:R-:W-:-:S05]  /*5270*/  MOV R3, c[0x0][0x2f4] ;  /* 0x0000bd0000037a02 */ /* 0x000fca0000000f00 */
[----:B------:R1:W5:Y:S01]  /*5280*/  LDG.E R0, [R2.64] ;  /* 0x0000001002007981 */ /* 0x000362000c1e1900 */
[----:B------:R-:W-:Y:S05]  /*5290*/  BRA `(.L_x_347) ;  /* 0x0000001000007947 */ /* 0x000fea0003800000 */
.L_x_348:
[----:B------:R-:W-:Y:S02]  /*52a0*/  MOV R0, c[0x0][0x2e8] ;  /* 0x0000ba0000007a02 */ /* 0x000fe40000000f00 */
.L_x_347:
[----:B------:R-:W-:-:S04]  /*52b0*/  ISETP.NE.U32.AND P0, PT, RZ, c[0x0][0x308], PT ;  /* 0x0000c200ff007a0c */ /* 0x000fc80003f05070 */
[----:B------:R-:W-:-:S13]  /*52c0*/  ISETP.NE.AND.EX P0, PT, RZ, c[0x0][0x30c], PT, P0 ;  /* 0x0000c300ff007a0c */ /* 0x000fda0003f05300 */
[----:B------:R-:W-:Y:S05]  /*52d0*/  @!P0 BRA `(.L_x_349) ;  /* 0x0000008000008947 */ /* 0x000fea0003800000 */
[----:B-1----:R-:W-:Y:S02]  /*52e0*/  IMAD.MOV.U32 R2, RZ, RZ, c[0x0][0x308] ;  /* 0x0000c200ff027624 */ /* 0x002fe400078e00ff */
[----:B------:R-:W-:-:S06]  /*52f0*/  IMAD.MOV.U32 R3, RZ, RZ, c[0x0][0x30c] ;  /* 0x0000c300ff037624 */ /* 0x000fcc00078e00ff */
[----:B------:R-:W2:Y:S02]  /*5300*/  LDG.E.64 R2, [R2.64] ;  /* 0x0000001002027981 */ /* 0x000ea4000c1e1b00 */
[----:B--2---:R-:W-:-:S04]  /*5310*/  ISETP.NE.U32.AND P0, PT, R2, RZ, PT ;  /* 0x000000ff0200720c */ /* 0x004fc80003f05070 */
[----:B------:R-:W-:-:S13]  /*5320*/  ISETP.NE.AND.EX P0, PT, R3, RZ, PT, P0 ;  /* 0x000000ff0300720c */ /* 0x000fda0003f05300 */
[----:B------:R-:W-:Y:S05]  /*5330*/  @!P0 BRA `(.L_x_349) ;  /* 0x0000002000008947 */ /* 0x000fea0003800000 */
[----:B------:R1:W5:Y:S01]  /*5340*/  LD.E R2, [R2.64] ;  /* 0x0000001002027980 */ /* 0x000362000c101900 */
[----:B------:R-:W-:Y:S05]  /*5350*/  BRA `(.L_x_350) ;  /* 0x0000008000007947 */ /* 0x000fea0003800000 */
.L_x_349:
[----:B------:R-:W-:-:S04]  /*5360*/  ISETP.NE.U32.AND P0, PT, RZ, c[0x0][0x2f8], PT ;  /* 0x0000be00ff007a0c */ /* 0x000fc80003f05070 */
[----:B------:R-:W-:-:S13]  /*5370*/  ISETP.NE.AND.EX P0, PT, RZ, c[0x0][0x2fc], PT, P0 ;  /* 0x0000bf00ff007a0c */ /* 0x000fda0003f05300 */
[----:B------:R-:W-:Y:S05]  /*5380*/  @!P0 BRA `(.L_x_351) ;  /* 0x0000004000008947 */ /* 0x000fea0003800000 */
[----:B-1----:R-:W-:Y:S02]  /*5390*/  MOV R2, c[0x0][0x2f8] ;  /* 0x0000be0000027a02 */ /* 0x002fe40000000f00 */
[----:B------:R-:W-:-:S05]  /*53a0*/  MOV R3, c[0x0][0x2fc] ;  /* 0x0000bf0000037a02 */ /* 0x000fca0000000f00 */
[----:B------:R1:W5:Y:S01]  /*53b0*/  LDG.E R2, [R2.64] ;  /* 0x0000001002027981 */ /* 0x000362000c1e1900 */
[----:B------:R-:W-:Y:S05]  /*53c0*/  BRA `(.L_x_350) ;  /* 0x0000001000007947 */ /* 0x000fea0003800000 */
.L_x_351:
[----:B-1----:R-:W-:Y:S02]  /*53d0*/  MOV R2, c[0x0][0x2ec] ;  /* 0x0000bb0000027a02 */ /* 0x002fe40000000f00 */
.L_x_350:
[----:B------:R-:W2:Y:S01]  /*53e0*/  S2UR UR5, SR_CTAID.Y ;  /* 0x00000000000579c3 */ /* 0x000ea20000002600 */
[----:B------:R-:W3:Y:S01]  /*53f0*/  S2R R16, SR_CTAID.X ;  /* 0x0000000000107919 */ /* 0x000ee20000002500 */
[----:B------:R-:W-:Y:S01]  /*5400*/  IMAD.MOV.U32 R13, RZ, RZ, c[0x0][0x1b0] ;  /* 0x00006c00ff0d7624 */ /* 0x000fe200078e00ff */
[----:B------:R-:W-:Y:S01]  /*5410*/  ULDC UR4, c[0x0][0x1c0] ;  /* 0x0000700000047ab9 */ /* 0x000fe20000000800 */
[----:B-1----:R-:W-:Y:S01]  /*5420*/  IMAD.MOV.U32 R3, RZ, RZ, -0x1 ;  /* 0xffffffffff037424 */ /* 0x002fe200078e00ff */
[----:B------:R-:W-:Y:S01]  /*5430*/  MOV R36, 0x4 ;  /* 0x0000000400247802 */ /* 0x000fe20000000f00 */
[----:B------:R-:W-:Y:S01]  /*5440*/  IMAD.MOV.U32 R4, RZ, RZ, c[0x0][0x318] ;  /* 0x0000c600ff047624 */ /* 0x000fe200078e00ff */
[----:B------:R-:W-:Y:S02]  /*5450*/  ISETP.GE.AND P5, PT, R13, 0x2, PT ;  /* 0x000000020d00780c */ /* 0x000fe40003fa6270 */
[----:B------:R-:W-:-:S02]  /*5460*/  SHF.L.U32 R3, R3, c[0x0][0x1c0], RZ ;  /* 0x0000700003037a19 */ /* 0x000fc400000006ff */
[C---:B------:R-:W-:Y:S02]  /*5470*/  ISETP.NE.OR P0, PT, R4.reuse, 0x1, !P5 ;  /* 0x000000010400780c */ /* 0x040fe40006f05670 */
[----:B------:R-:W-:Y:S01]  /*5480*/  ISETP.NE.AND P4, PT, R4, 0x1, PT ;  /* 0x000000010400780c */ /* 0x000fe20003f85270 */
[----:B------:R-:W-:Y:S01]  /*5490*/  IMAD.MOV.U32 R4, RZ, RZ, -0x1 ;  /* 0xffffffffff047424 */ /* 0x000fe200078e00ff */
[----:B------:R-:W-:Y:S01]  /*54a0*/  MOV R14, c[0x0][0x318] ;  /* 0x0000c600000e7a02 */ /* 0x000fe20000000f00 */
[----:B--2---:R-:W-:Y:S01]  /*54b0*/  USHF.L.U32 UR4, UR5, UR4, URZ ;  /* 0x0000000405047299 */ /* 0x004fe2000800063f */
[----:B---3--:R-:W-:Y:S02]  /*54c0*/  LOP3.LUT R3, R16, R3, RZ, 0x30, !PT ;  /* 0x0000000310037212 */ /* 0x008fe400078e30ff */
[----:B------:R-:W-:-:S03]  /*54d0*/  SHF.R.S32.HI R16, RZ, c[0x0][0x1c0], R16 ;  /* 0x00007000ff107a19 */ /* 0x000fc60000011410 */
[----:B------:R-:W-:-:S05]  /*54e0*/  IADD3 R11, R3, UR4, RZ ;  /* 0x00000004030b7c10 */ /* 0x000fca000fffe0ff */
[----:B------:R-:W-:-:S04]  /*54f0*/  IMAD R3, R11, c[0x0][0x1a8], R16 ;  /* 0x00006a000b037a24 */ /* 0x000fc800078e0210 */
[----:B------:R-:W-:Y:S01]  /*5500*/  IMAD.WIDE R36, R3, R36, c[0x0][0x310] ;  /* 0x0000c40003247625 */ /* 0x000fe200078e0224 */
        /* <DEDUP_REMOVED lines=8> */
.L_x_354:
[----:B------:R-:W-:Y:S05]  /*5590*/  BSYNC B0 ;  /* 0x0000000000007941 */ /* 0x000fea0003800000 */
.L_x_353:
[----:B------:R-:W1:Y:S01]  /*55a0*/  S2R R3, SR_CTAID.Z ;  /* 0x0000000000037919 */ /* 0x000e620000002700 */
[----:B------:R-:W-:Y:S01]  /*55b0*/  IMAD.MOV.U32 R14, RZ, RZ, 0x1 ;  /* 0x00000001ff0e7424 */ /* 0x000fe200078e00ff */
[----:B-1----:R-:W-:-:S04]  /*55c0*/  ISETP.NE.AND P0, PT, R3, RZ, PT ;  /* 0x000000ff0300720c */ /* 0x002fc80003f05270 */
[----:B-----5:R-:W-:Y:S02]  /*55d0*/  FSEL R2, R2, 1, !P0 ;  /* 0x3f80000002027808 */ /* 0x020fe40004000000 */
.L_x_352:
[----:B------:R-:W1:Y:S01]  /*55e0*/  S2R R88, SR_TID.X ;  /* 0x0000000000587919 */ /* 0x000e620000002100 */
[----:B------:R-:W-:Y:S01]  /*55f0*/  ULEA UR13, UR14, UR13, 0x1 ;  /* 0x0000000d0e0d7291 */ /* 0x000fe2000f8e083f */
[----:B------:R-:W-:Y:S01]  /*5600*/  ISETP.GT.AND P3, PT, R13, 0x1, PT ;  /* 0x000000010d00780c */ /* 0x000fe20003f64270 */
[----:B------:R-:W-:Y:S01]  /*5610*/  USHF.L.U32 UR12, UR12, 0x4, URZ ;  /* 0x000000040c0c7899 */ /* 0x000fe2000800063f */
[----:B------:R-:W-:Y:S01]  /*5620*/  ISETP.NE.U32.AND P6, PT, RZ, c[0x0][0x2e0], PT ;  /* 0x0000b800ff007a0c */ /* 0x000fe20003fc5070 */
[----:B------:R-:W-:Y:S01]  /*5630*/  USHF.L.U32 UR13, UR13, 0x3, URZ ;  /* 0x000000030d0d7899 */ /* 0x000fe2000800063f */
[----:B------:R-:W-:Y:S02]  /*5640*/  IMAD.MOV.U32 R21, RZ, RZ, c[0x0][0x260] ;  /* 0x00009800ff157624 */ /* 0x000fe400078e00ff */
[----:B------:R-:W-:Y:S01]  /*5650*/  IMAD.MOV.U32 R13, RZ, RZ, c[0x0][0x260] ;  /* 0x00009800ff0d7624 */ /* 0x000fe200078e00ff */
[----:B------:R-:W-:Y:S01]  /*5660*/  UIMAD UR12, UR13, 0x24, UR12 ;  /* 0x000000240d0c78a4 */ /* 0x000fe2000f8e020c */
[----:B------:R-:W-:-:S02]  /*5670*/  IMAD.MOV.U32 R20, RZ, RZ, c[0x0][0x264] ;  /* 0x00009900ff147624 */ /* 0x000fc400078e00ff */
[----:B------:R-:W-:Y:S02]  /*5680*/  IMAD.MOV.U32 R15, RZ, RZ, c[0x0][0x264] ;  /* 0x00009900ff0f7624 */ /* 0x000fe400078e00ff */
[----:B------:R-:W-:Y:S02]  /*5690*/  IMAD.MOV.U32 R18, RZ, RZ, c[0x0][0x278] ;  /* 0x00009e00ff127624 */ /* 0x000fe400078e00ff */
[----:B------:R-:W-:Y:S01]  /*56a0*/  IMAD.MOV.U32 R19, RZ, RZ, c[0x0][0x27c] ;  /* 0x00009f00ff137624 */ /* 0x000fe200078e00ff */
[----:B-1----:R-:W-:-:S04]  /*56b0*/  SHF.R.S32.HI R12, RZ, 0x1f, R88 ;  /* 0x0000001fff0c7819 */ /* 0x002fc80000011458 */
[CC--:B------:R-:W-:Y:S02]  /*56c0*/  LEA.HI R3, R12.reuse, R88.reuse, RZ, 0x5 ;  /* 0x000000580c037211 */ /* 0x0c0fe400078f28ff */
[----:B------:R-:W-:Y:S02]  /*56d0*/  LEA.HI R12, R12, R88, RZ, 0x7 ;  /* 0x000000580c0c7211 */ /* 0x000fe400078f38ff */
[----:B------:R-:W-:Y:S02]  /*56e0*/  SHF.R.S32.HI R5, RZ, 0x5, R3 ;  /* 0x00000005ff057819 */ /* 0x000fe40000011403 */
[----:B------:R-:W-:Y:S02]  /*56f0*/  LOP3.LUT R3, R3, 0xffffffe0, RZ, 0xc0, !PT ;  /* 0xffffffe003037812 */ /* 0x000fe400078ec0ff */
[----:B------:R-:W-:Y:S02]  /*5700*/  SHF.R.S32.HI R6, RZ, 0x1f, R5 ;  /* 0x0000001fff067819 */ /* 0x000fe40000011405 */
[----:B------:R-:W-:Y:S01]  /*5710*/  LOP3.LUT R10, R12, 0xffffff80, RZ, 0xc0, !PT ;  /* 0xffffff800c0a7812 */ /* 0x000fe200078ec0ff */
[----:B------:R-:W-:Y:S01]  /*5720*/  IMAD.IADD R3, R88, 0x1, -R3 ;  /* 0x0000000158037824 */ /* 0x000fe200078e0a03 */
[----:B------:R-:W-:-:S04]  /*5730*/  LEA.HI R6, R6, R5, RZ, 0x2 ;  /* 0x0000000506067211 */ /* 0x000fc800078f10ff */
[----:B------:R-:W-:Y:S02]  /*5740*/  SHF.R.S32.HI R8, RZ, 0x1f, R3 ;  /* 0x0000001fff087819 */ /* 0x000fe40000011403 */
[----:B------:R-:W-:Y:S02]  /*5750*/  LOP3.LUT R7, R6, 0xfffffffc, RZ, 0xc0, !PT ;  /* 0xfffffffc06077812 */ /* 0x000fe400078ec0ff */
[----:B------:R-:W-:-:S03]  /*5760*/  LEA.HI R6, R8, R3, RZ, 0x4 ;  /* 0x0000000308067211 */ /* 0x000fc600078f20ff */
[----:B------:R-:W-:Y:S01]  /*5770*/  IMAD.IADD R7, R5, 0x1, -R7 ;  /* 0x0000000105077824 */ /* 0x000fe200078e0a07 */
[----:B------:R-:W-:-:S04]  /*5780*/  LOP3.LUT R8, R6, 0x3ffffff0, RZ, 0xc0, !PT ;  /* 0x3ffffff006087812 */ /* 0x000fc800078ec0ff */
[----:B------:R-:W-:Y:S01]  /*5790*/  LEA.HI R5, R7, R7, RZ, 0x1 ;  /* 0x0000000707057211 */ /* 0x000fe200078f08ff */
[----:B------:R-:W-:Y:S01]  /*57a0*/  IMAD.IADD R8, R3, 0x1, -R8 ;  /* 0x0000000103087824 */ /* 0x000fe200078e0a08 */
[----:B------:R-:W-:Y:S02]  /*57b0*/  LEA.HI.SX32 R3, R6, R10, 0x1c ;  /* 0x0000000a06037211 */ /* 0x000fe400078fe2ff */
[----:B------:R-:W-:Y:S01]  /*57c0*/  LOP3.LUT R9, R5, 0x3ffffffe, RZ, 0xc0, !PT ;  /* 0x3ffffffe05097812 */ /* 0x000fe200078ec0ff */
[----:B------:R-:W-:Y:S01]  /*57d0*/  IMAD.SHL.U32 R17, R8, 0x4, RZ ;  /* 0x0000000408117824 */ /* 0x000fe200078e00ff */
[----:B------:R-:W-:Y:S02]  /*57e0*/  SHF.R.S32.HI R8, RZ, 0x1, R5 ;  /* 0x00000001ff087819 */ /* 0x000fe40000011405 */
[----:B------:R-:W-:Y:S01]  /*57f0*/  SHF.R.S32.HI R6, RZ, 0x7, R12 ;  /* 0x00000007ff067819 */ /* 0x000fe2000001140c */
[----:B------:R-:W-:Y:S01]  /*5800*/  IMAD.IADD R10, R7, 0x1, -R9 ;  /* 0x00000001070a7824 */ /* 0x000fe200078e0a09 */
[----:B------:R-:W-:Y:S01]  /*5810*/  LOP3.LUT R7, R88, 0x1f, RZ, 0xc0, !PT ;  /* 0x0000001f58077812 */ /* 0x000fe200078ec0ff */
[----:B------:R-:W-:-:S02]  /*5820*/  IMAD R5, R8, 0x40, R3 ;  /* 0x0000004008057824 */ /* 0x000fc400078e0203 */
[----:B------:R-:W-:Y:S01]  /*5830*/  IMAD R9, R11, 0x40, R17 ;  /* 0x000000400b097824 */ /* 0x000fe200078e0211 */
[----:B------:R-:W-:Y:S01]  /*5840*/  SHF.R.U32.HI R12, RZ, 0x2, R7 ;  /* 0x00000002ff0c7819 */ /* 0x000fe20000011607 */
[----:B------:R-:W-:Y:S01]  /*5850*/  IMAD R5, R10, 0x4, R5 ;  /* 0x000000040a057824 */ /* 0x000fe200078e0205 */
[----:B------:R-:W-:Y:S01]  /*5860*/  LOP3.LUT R11, R88, 0x3, RZ, 0xc0, !PT ;  /* 0x00000003580b7812 */ /* 0x000fe200078ec0ff */
[----:B------:R-:W-:Y:S01]  /*5870*/  IMAD R3, R6, -0x70, R3 ;  /* 0xffffff9006037824 */ /* 0x000fe200078e0203 */
[C---:B------:R-:W-:Y:S01]  /*5880*/  ISETP.GE.AND P2, PT, R9.reuse, c[0x0][0x178], PT ;  /* 0x00005e0009007a0c */ /* 0x040fe20003f46270 */
[----:B------:R-:W-:-:S03]  /*5890*/  IMAD.WIDE R6, R9, 0x4, RZ ;  /* 0x0000000409067825 */ /* 0x000fc600078e02ff */
[----:B------:R-:W-:Y:S01]  /*58a0*/  ISETP.NE.AND.EX P6, PT, RZ, c[0x0][0x2e4], !P2, P6 ;  /* 0x0000b900ff007a0c */ /* 0x000fe200057c5360 */
[----:B------:R-:W-:Y:S01]  /*58b0*/  IMAD R16, R16, 0x80, R5 ;  /* 0x0000008010107824 */ /* 0x000fe200078e0205 */
[----:B------:R-:W-:Y:S01]  /*58c0*/  LOP3.LUT R6, R6, 0xfffffff0, RZ, 0xc0, !PT ;  /* 0xfffffff006067812 */ /* 0x000fe200078ec0ff */
[----:B------:R-:W-:Y:S01]  /*58d0*/  IMAD R8, R8, 0x8, R3 ;  /* 0x0000000808087824 */ /* 0x000fe200078e0203 */
[----:B------:R-:W-:Y:S01]  /*58e0*/  LOP3.LUT R7, R7, 0x3fffffff, RZ, 0xc0, !PT ;  /* 0x3fffffff07077812 */ /* 0x000fe200078ec0ff */
[----:B------:R-:W-:Y:S01]  /*58f0*/  IMAD R12, R12, 0x24, R11 ;  /* 0x000000240c0c7824 */ /* 0x000fe200078e020b */
[----:B------:R-:W-:Y:S01]  /*5900*/  SHF.R.S32.HI R3, RZ, 0x1f, R16 ;  /* 0x0000001fff037819 */ /* 0x000fe20000011410 */
[----:B------:R-:W-:Y:S02]  /*5910*/  IMAD R5, R10, 0x4, R8 ;  /* 0x000000040a057824 */ /* 0x000fe400078e0208 */
[----:B------:R-:W-:-:S04]  /*5920*/  IMAD.WIDE.U32 R8, R16, c[0x0][0x2a0], R6 ;  /* 0x0000a80010087a25 */ /* 0x000fc800078e0006 */
[----:B------:R-:W-:Y:S01]  /*5930*/  IMAD R11, R3, c[0x0][0x2a0], RZ ;  /* 0x0000a800030b7a24 */ /* 0x000fe200078e02ff */
[----:B------:R-:W-:Y:S01]  /*5940*/  IADD3 R10, P1, R8, c[0x0][0x2e0], RZ ;  /* 0x0000b800080a7a10 */ /* 0x000fe20007f3e0ff */
[----:B------:R-:W-:-:S04]  /*5950*/  IMAD.WIDE.U32 R6, R16, c[0x0][0x258], R6 ;  /* 0x0000960010067a25 */ /* 0x000fc800078e0006 */
[----:B------:R-:W-:Y:S01]  /*5960*/  IMAD R3, R3, c[0x0][0x258], RZ ;  /* 0x0000960003037a24 */ /* 0x000fe200078e02ff */
[----:B------:R-:W-:Y:S01]  /*5970*/  IADD3 R8, P0, R6, c[0x0][0x298], RZ ;  /* 0x0000a60006087a10 */ /* 0x000fe20007f1e0ff */
[C---:B------:R-:W-:Y:S02]  /*5980*/  IMAD R11, R16.reuse, c[0x0][0x2a4], R11 ;  /* 0x0000a900100b7a24 */ /* 0x040fe400078e020b */
[----:B------:R-:W-:Y:S02]  /*5990*/  IMAD R3, R16, c[0x0][0x25c], R3 ;  /* 0x0000970010037a24 */ /* 0x000fe400078e0203 */
[----:B------:R-:W-:Y:S01]  /*59a0*/  IMAD.SHL.U32 R17, R17, 0x4, RZ ;  /* 0x0000000411117824 */ /* 0x000fe200078e00ff */
[----:B------:R-:W-:Y:S01]  /*59b0*/  IADD3.X R11, R9, c[0x0][0x2e4], R11, P1, !PT ;  /* 0x0000b900090b7a10 */ /* 0x000fe20000ffe40b */
[----:B------:R-:W-:Y:S01]  /*59c0*/  IMAD.MOV.U32 R6, RZ, RZ, c[0x0][0x27c] ;  /* 0x00009f00ff067624 */ /* 0x000fe200078e00ff */
[----:B------:R-:W-:Y:S01]  /*59d0*/  IADD3.X R9, R7, c[0x0][0x29c], R3, P0, !PT ;  /* 0x0000a70007097a10 */ /* 0x000fe200007fe403 */
[----:B------:R-:W-:Y:S01]  /*59e0*/  IMAD.MOV.U32 R7, RZ, RZ, c[0x0][0x278] ;  /* 0x00009e00ff077624 */ /* 0x000fe200078e00ff */
[----:B------:R-:W-:-:S02]  /*59f0*/  ISETP.EQ.AND P0, PT, R14, 0x1, PT ;  /* 0x000000010e00780c */ /* 0x000fc40003f02270 */
[----:B------:R-:W-:Y:S02]  /*5a00*/  ISETP.NE.U32.AND P1, PT, RZ, c[0x0][0x298], PT ;  /* 0x0000a600ff007a0c */ /* 0x000fe40003f25070 */
[----:B------:R-:W-:Y:S02]  /*5a10*/  LOP3.LUT R17, R17, 0xfffffff0, RZ, 0xc0, !PT ;  /* 0xfffffff011117812 */ /* 0x000fe400078ec0ff */
[----:B------:R-:W-:Y:S02]  /*5a20*/  ISETP.NE.AND.EX P1, PT, RZ, c[0x0][0x29c], !P2, P1 ;  /* 0x0000a700ff007a0c */ /* 0x000fe40005725310 */
[----:B------:R-:W-:Y:S01]  /*5a30*/  IADD3 R3, R12, UR12, RZ ;  /* 0x0000000c0c037c10 */ /* 0x000fe2000fffe0ff */
[----:B------:R-:W-:Y:S01]  /*5a40*/  IMAD R17, R5, 0x120, R17 ;  /* 0x0000012005117824 */ /* 0x000fe200078e0211 */
[----:B------:R-:W-:-:S04]  /*5a50*/  SEL R5, RZ, 0x1, !P1 ;  /* 0x00000001ff057807 */ /* 0x000fc80004800000 */
[----:B------:R-:W-:Y:S01]  /*5a60*/  PRMT R12, R5, 0x7610, R12 ;  /* 0x00007610050c7816 */ /* 0x000fe2000000000c */
[----:B------:R-:W-:Y:S05]  /*5a70*/  @P3 BRA P0, `(.L_x_355) ;  /* 0x000001f000003947 */ /* 0x000fea0000000000 */
[----:B------:R-:W-:-:S13]  /*5a80*/  ISETP.NE.AND P0, PT, R14, 0x2, PT ;  /* 0x000000020e00780c */ /* 0x000fda0003f05270 */
[----:B------:R-:W-:Y:S05]  /*5a90*/  @P0 BRA `(.L_x_356) ;  /* 0x0000037000000947 */ /* 0x000fea0003800000 */
[----:B------:R-:W1:Y:S01]  /*5aa0*/  S2R R22, SR_CTAID.Z ;  /* 0x0000000000167919 */ /* 0x000e620000002700 */
[----:B------:R-:W-:Y:S02]  /*5ab0*/  MOV R5, c[0x0][0x160] ;  /* 0x0000580000057a02 */ /* 0x000fe40000000f00 */
[----:B------:R-:W-:Y:S02]  /*5ac0*/  MOV R14, c[0x0][0x178] ;  /* 0x00005e00000e7a02 */ /* 0x000fe40000000f00 */
[----:B------:R-:W-:Y:S02]  /*5ad0*/  SHF.R.S32.HI R5, RZ, 0x1f, R5 ;  /* 0x0000001fff057819 */ /* 0x000fe40000011405 */
[----:B------:R-:W-:Y:S02]  /*5ae0*/  SHF.R.S32.HI R14, RZ, 0x1f, R14 ;  /* 0x0000001fff0e7819 */ /* 0x000fe4000001140e */
[----:B-1----:R-:W-:Y:S01]  /*5af0*/  SHF.R.S32.HI R4, RZ, 0x1f, R22 ;  /* 0x0000001fff047819 */ /* 0x002fe20000011416 */
[----:B------:R-:W-:-:S04]  /*5b00*/  IMAD.WIDE.U32 R6, R22, c[0x0][0x160], RZ ;  /* 0x0000580016067a25 */ /* 0x000fc800078e00ff */
[----:B------:R-:W-:Y:S02]  /*5b10*/  IMAD R4, R4, c[0x0][0x160], RZ ;  /* 0x0000580004047a24 */ /* 0x000fe400078e02ff */
[----:B------:R-:W-:-:S04]  /*5b20*/  IMAD.WIDE.U32 R20, R6, c[0x0][0x170], RZ ;  /* 0x00005c0006147a25 */ /* 0x000fc800078e00ff */
[----:B------:R-:W-:Y:S01]  /*5b30*/  IMAD R4, R22, R5, R4 ;  /* 0x0000000516047224 */ /* 0x000fe200078e0204 */
[----:B------:R-:W-:-:S04]  /*5b40*/  MOV R5, c[0x0][0x170] ;  /* 0x00005c0000057a02 */ /* 0x000fc80000000f00 */
[----:B------:R-:W-:Y:S02]  /*5b50*/  IADD3 R4, R7, R4, RZ ;  /* 0x0000000407047210 */ /* 0x000fe40007ffe0ff */
[----:B------:R-:W-:-:S03]  /*5b60*/  SHF.R.S32.HI R5, RZ, 0x1f, R5 ;  /* 0x0000001fff057819 */ /* 0x000fc60000011405 */
[----:B------:R-:W-:-:S04]  /*5b70*/  IMAD R4, R4, c[0x0][0x170], RZ ;  /* 0x00005c0004047a24 */ /* 0x000fc800078e02ff */
[----:B------:R-:W-:Y:S01]  /*5b80*/  IMAD R4, R5, R6, R4 ;  /* 0x0000000605047224 */ /* 0x000fe200078e0204 */
[----:B------:R-:W-:Y:S01]  /*5b90*/  MOV R5, c[0x0][0x174] ;  /* 0x00005d0000057a02 */ /* 0x000fe20000000f00 */
[----:B------:R-:W-:-:S03]  /*5ba0*/  IMAD.WIDE.U32 R6, R20, c[0x0][0x174], RZ ;  /* 0x00005d0014067a25 */ /* 0x000fc600078e00ff */
[----:B------:R-:W-:Y:S02]  /*5bb0*/  IADD3 R4, R21, R4, RZ ;  /* 0x0000000415047210 */ /* 0x000fe40007ffe0ff */
[----:B------:R-:W-:-:S03]  /*5bc0*/  SHF.R.S32.HI R5, RZ, 0x1f, R5 ;  /* 0x0000001fff057819 */ /* 0x000fc60000011405 */
[----:B------:R-:W-:-:S04]  /*5bd0*/  IMAD R4, R4, c[0x0][0x174], RZ ;  /* 0x00005d0004047a24 */ /* 0x000fc800078e02ff */
[----:B------:R-:W-:-:S05]  /*5be0*/  IMAD R4, R5, R20, R4 ;  /* 0x0000001405047224 */ /* 0x000fca00078e0204 */
[----:B------:R-:W-:-:S05]  /*5bf0*/  IADD3 R4, R7, R4, RZ ;  /* 0x0000000407047210 */ /* 0x000fca0007ffe0ff */
[----:B------:R-:W-:Y:S02]  /*5c00*/  IMAD R7, R4, c[0x0][0x178], RZ ;  /* 0x00005e0004077a24 */ /* 0x000fe400078e02ff */
[----:B------:R-:W-:-:S04]  /*5c10*/  IMAD.WIDE.U32 R4, R6, c[0x0][0x178], RZ ;  /* 0x00005e0006047a25 */ /* 0x000fc800078e00ff */
[----:B------:R-:W-:Y:S01]  /*5c20*/  IMAD R6, R14, R6, R7 ;  /* 0x000000060e067224 */ /* 0x000fe200078e0207 */
[----:B------:R-:W-:-:S04]  /*5c30*/  LEA R10, P0, R4, R10, 0x2 ;  /* 0x0000000a040a7211 */ /* 0x000fc800078010ff */
[----:B------:R-:W-:-:S04]  /*5c40*/  IADD3 R6, R5, R6, RZ ;  /* 0x0000000605067210 */ /* 0x000fc80007ffe0ff */
[----:B------:R-:W-:Y:S01]  /*5c50*/  LEA.HI.X R11, R4, R11, R6, 0x2, P0 ;  /* 0x0000000b040b7211 */ /* 0x000fe200000f1406 */
[----:B------:R-:W-:Y:S05]  /*5c60*/  BRA `(.L_x_356) ;  /* 0x000001a000007947 */ /* 0x000fea0003800000 */
.L_x_355:
[----:B------:R-:W1:Y:S02]  /*5c70*/  S2R R5, SR_CTAID.Z ;  /* 0x0000000000057919 */ /* 0x000e640000002700 */
[----:B-1----:R-:W-:-:S13]  /*5c80*/  ISETP.NE.AND P0, PT, R4, R5, PT ;  /* 0x000000050400720c */ /* 0x002fda0003f05270 */
        /* <DEDUP_REMOVED lines=12> */
.L_x_359:
[----:B------:R-:W-:Y:S01]  /*5d50*/  YIELD ;  /* 0x0000000000007946 */ /* 0x000fe20003800000 */
[----:B------:R-:W-:Y:S05]  /*5d60*/  @P1 BRA `(.L_x_358) ;  /* 0x0000002000001947 */ /* 0x000fea0003800000 */
[----:B------:R-:W2:Y:S02]  /*5d70*/  LDG.E.STRONG.GPU R4, [R36.64] ;  /* 0x0000001024047981 */ /* 0x000ea4000c1ef900 */
[----:B--2---:R-:W-:-:S05]  /*5d80*/  CCTL.IVALL ;  /* 0x00000000ff00798f */ /* 0x004fca0002000000 */
.L_x_358:
[----:B------:R-:W1:Y:S01]  /*5d90*/  S2R R5, SR_CTAID.Z ;  /* 0x0000000000057919 */ /* 0x000e620000002700 */
[----:B------:R-:W-:Y:S01]  /*5da0*/  WARPSYNC 0xffffffff ;  /* 0xffffffff00007948 */ /* 0x000fe20003800000 */
[----:B-1----:R-:W-:-:S13]  /*5db0*/  ISETP.NE.AND P0, PT, R4, R5, PT ;  /* 0x000000050400720c */ /* 0x002fda0003f05270 */
[----:B------:R-:W-:Y:S06]  /*5dc0*/  BAR.RED.AND.DEFER_BLOCKING 0x0, P0 ;  /* 0x0000000000007b1d */ /* 0x000fec0000014400 */
[----:B------:R-:W1:Y:S02]  /*5dd0*/  B2R.RESULT RZ, P0 ;  /* 0x0000000000ff731c */ /* 0x000e640000004000 */
[----:B-1----:R-:W-:Y:S05]  /*5de0*/  @P0 BRA `(.L_x_359) ;  /* 0xffffff6000000947 */ /* 0x002fea000383ffff */
.L_x_357:
[----:B------:R-:W-:Y:S01]  /*5df0*/  WARPSYNC 0xffffffff ;  /* 0xffffffff00007948 */ /* 0x000fe20003800000 */
[----:B------:R-:W-:Y:S06]  /*5e00*/  BAR.SYNC.DEFER_BLOCKING 0x0 ;  /* 0x0000000000007b1d */ /* 0x000fec0000010000 */
.L_x_356:
        /* <DEDUP_REMOVED lines=9> */
[----:B------:R-:W-:Y:S01]  /*5ea0*/  IADD3 R6, R16, 0x2, RZ ;  /* 0x0000000210067810 */ /* 0x000fe20007ffe0ff */
[----:B------:R-:W-:Y:S01]  /*5eb0*/  CS2R R22, SRZ ;  /* 0x0000000000167805 */ /* 0x000fe2000001ff00 */
[----:B------:R-:W-:-:S04]  /*5ec0*/  ISETP.NE.AND P0, PT, R4, RZ, PT ;  /* 0x000000ff0400720c */ /* 0x000fc80003f05270 */
[----:B------:R-:W-:Y:S02]  /*5ed0*/  ISETP.LT.AND P1, PT, R16, UR4, P0 ;  /* 0x0000000410007c0c */ /* 0x000fe40008721270 */
[----:B------:R-:W-:Y:S01]  /*5ee0*/  ISETP.LT.AND P2, PT, R6, UR4, P0 ;  /* 0x0000000406007c0c */ /* 0x000fe20008741270 */
[----:B------:R-:W-:-:S10]  /*5ef0*/  CS2R R24, SRZ ;  /* 0x0000000000187805 */ /* 0x000fd4000001ff00 */
[----:B------:R-:W-:Y:S02]  /*5f00*/  @P1 MOV R4, R8 ;  /* 0x0000000800041202 */ /* 0x000fe40000000f00 */
[----:B------:R-:W-:-:S05]  /*5f10*/  @P1 MOV R5, R9 ;  /* 0x0000000900051202 */ /* 0x000fca0000000f00 */
[----:B------:R1:W2:Y:S01]  /*5f20*/  @P1 LDG.E.LTC128B.128 R20, [R4.64] ;  /* 0x0000001004141981 */ /* 0x0002a2000c1e1d20 */
[----:B------:R-:W-:Y:S01]  /*5f30*/  CS2R R26, SRZ ;  /* 0x00000000001a7805 */ /* 0x000fe2000001ff00 */
[----:B-1----:R-:W-:-:S04]  /*5f40*/  IADD3 R4, P1, R13, R8, RZ ;  /* 0x000000080d047210 */ /* 0x002fc80007f3e0ff */
[----:B------:R-:W-:-:S05]  /*5f50*/  IADD3.X R5, R15, R9, RZ, P1, !PT ;  /* 0x000000090f057210 */ /* 0x000fca0000ffe4ff */
[----:B------:R-:W3:Y:S04]  /*5f60*/  @P2 LDG.E.LTC128B.128 R24, [R4.64] ;  /* 0x0000001004182981 */ /* 0x000ee8000c1e1d20 */
[----:B------:R-:W-:Y:S01]  /*5f70*/  BAR.SYNC.DEFER_BLOCKING 0x0 ;  /* 0x0000000000007b1d */ /* 0x000fe20000010000 */
[----:B------:R-:W-:Y:S02]  /*5f80*/  ISETP.LT.AND P1, PT, R16, UR4, P6 ;  /* 0x0000000410007c0c */ /* 0x000fe4000b721270 */
[----:B------:R-:W-:-:S11]  /*5f90*/  ISETP.LT.AND P3, PT, R6, UR4, P6 ;  /* 0x0000000406007c0c */ /* 0x000fd6000b761270 */
[----:B------:R-:W-:Y:S01]  /*5fa0*/  @P1 MOV R6, R10 ;  /* 0x0000000a00061202 */ /* 0x000fe20000000f00 */
        /* <DEDUP_REMOVED lines=9> */
[-C--:B------:R-:W-:Y:S02]  /*6040*/  FMUL R12, R21, R2.reuse ;  /* 0x00000002150c7220 */ /* 0x080fe40000400000 */
[----:B------:R-:W-:Y:S02]  /*6050*/  FMUL R14, R23, R2 ;  /* 0x00000002170e7220 */ /* 0x000fe40000400000 */
[-C--:B-1----:R-:W-:Y:S01]  /*6060*/  FFMA R30, R30, R0.reuse, R7 ;  /* 0x000000001e1e7223 */ /* 0x082fe20000000007 */
[----:B------:R-:W-:Y:S01]  /*6070*/  @P1 MOV R7, R11 ;  /* 0x0000000b00071202 */ /* 0x000fe20000000f00 */
[-C--:B------:R-:W-:Y:S01]  /*6080*/  FFMA R28, R28, R0.reuse, R13 ;  /* 0x000000001c1c7223 */ /* 0x080fe2000000000d */
[----:B------:R-:W-:Y:S01]  /*6090*/  IADD3 R13, R16, 0x8, RZ ;  /* 0x00000008100d7810 */ /* 0x000fe20007ffe0ff */
[----:B------:R-:W-:-:S02]  /*60a0*/  FFMA R29, R29, R0, R12 ;  /* 0x000000001d1d7223 */ /* 0x000fc4000000000c */
[----:B------:R-:W-:Y:S01]  /*60b0*/  FFMA R31, R31, R0, R14 ;  /* 0x000000001f1f7223 */ /* 0x000fe2000000000e */
[----:B------:R-:W-:-:S04]  /*60c0*/  ISETP.LT.AND P2, PT, R13, UR4, P0 ;  /* 0x000000040d007c0c */ /* 0x000fc80008741270 */
[----:B------:R1:W-:Y:S01]  /*60d0*/  @P1 STG.E.128 [R6.64], R28 ;  /* 0x0000001c06001986 */ /* 0x0003e2000c101d10 */
[-C--:B---3--:R-:W-:Y:S02]  /*60e0*/  FMUL R12, R24, R2.reuse ;  /* 0x00000002180c7220 */ /* 0x088fe40000400000 */
[-C--:B------:R-:W-:Y:S02]  /*60f0*/  FMUL R14, R27, R2.reuse ;  /* 0x000000021b0e7220 */ /* 0x080fe40000400000 */
[----:B-1----:R-:W-:Y:S01]  /*6100*/  FMUL R7, R25, R2 ;  /* 0x0000000219077220 */ /* 0x002fe20000400000 */
[----:B------:R-:W-:Y:S01]  /*6110*/  IADD3 R6, P1, R10, c[0x0][0x2a8], RZ ;  /* 0x0000aa000a067a10 */ /* 0x000fe20007f3e0ff */
[-C--:B----4-:R-:W-:Y:S02]  /*6120*/  FFMA R28, R32, R0.reuse, R12 ;  /* 0x00000000201c7223 */ /* 0x090fe4000000000c */
[----:B------:R-:W-:Y:S01]  /*6130*/  FFMA R29, R33, R0, R7 ;  /* 0x00000000211d7223 */ /* 0x000fe20000000007 */
[----:B------:R-:W-:Y:S01]  /*6140*/  IADD3.X R7, R11, c[0x0][0x2ac], RZ, P1, !PT ;  /* 0x0000ab000b077a10 */ /* 0x000fe20000ffe4ff */
[----:B------:R-:W-:Y:S01]  /*6150*/  FMUL R12, R26, R2 ;  /* 0x000000021a0c7220 */ /* 0x000fe20000400000 */
[----:B------:R-:W-:Y:S01]  /*6160*/  IADD3 R8, P1, R18, R8, RZ ;  /* 0x0000000812087210 */ /* 0x000fe20007f3e0ff */
[----:B------:R-:W-:-:S02]  /*6170*/  FFMA R31, R35, R0, R14 ;  /* 0x00000000231f7223 */ /* 0x000fc4000000000e */
[----:B------:R-:W-:Y:S01]  /*6180*/  FFMA R30, R34, R0, R12 ;  /* 0x00000000221e7223 */ /* 0x000fe2000000000c */
[----:B------:R-:W-:Y:S02]  /*6190*/  IADD3.X R9, R19, R9, RZ, P1, !PT ;  /* 0x0000000913097210 */ /* 0x000fe40000ffe4ff */
[----:B------:R-:W-:Y:S02]  /*61a0*/  IADD3 R12, R16, 0xa, RZ ;  /* 0x0000000a100c7810 */ /* 0x000fe40007ffe0ff */
[----:B------:R-:W-:Y:S02]  /*61b0*/  @P3 STG.E.128 [R6.64], R28 ;  /* 0x0000001c06003986 */ /* 0x000fe4000c101d10 */
[----:B------:R-:W-:Y:S02]  /*61c0*/  ISETP.LT.AND P1, PT, R12, UR4, P0 ;  /* 0x000000040c007c0c */ /* 0x000fe40008721270 */
[----:B------:R-:W2:Y:S01]  /*61d0*/  @P2 LDG.E.LTC128B.128 R20, [R8.64] ;  /* 0x0000001008142981 */ /* 0x000ea2000c1e1d20 */
[----:B------:R-:W-:-:S04]  /*61e0*/  IADD3 R4, P2, R18, R4, RZ ;  /* 0x0000000412047210 */ /* 0x000fc80007f5e0ff */
[----:B------:R-:W-:-:S06]  /*61f0*/  IADD3.X R5, R19, R5, RZ, P2, !PT ;  /* 0x0000000513057210 */ /* 0x000fcc00017fe4ff */
[----:B------:R-:W3:Y:S04]  /*6200*/  @P1 LDG.E.LTC128B.128 R24, [R4.64] ;  /* 0x0000001004181981 */ /* 0x000ee8000c1e1d20 */
[----:B------:R-:W-:Y:S01]  /*6210*/  BAR.SYNC.DEFER_BLOCKING 0x0 ;  /* 0x0000000000007b1d */ /* 0x000fe20000010000 */
[----:B------:R-:W-:Y:S02]  /*6220*/  ISETP.LT.AND P3, PT, R13, UR4, P6 ;  /* 0x000000040d007c0c */ /* 0x000fe4000b761270 */
[----:B------:R-:W-:Y:S02]  /*6230*/  ISETP.LT.AND P2, PT, R12, UR4, P6 ;  /* 0x000000040c007c0c */ /* 0x000fe4000b741270 */
[----:B------:R-:W-:Y:S02]  /*6240*/  IADD3 R12, P1, R10, c[0x0][0x2c0], RZ ;  /* 0x0000b0000a0c7a10 */ /* 0x000fe40007f3e0ff */
[----:B------:R-:W-:Y:S01]  /*6250*/  IADD3 R32, R16, 0x10, RZ ;  /* 0x0000001010207810 */ /* 0x000fe20007ffe0ff */
        /* <DEDUP_REMOVED lines=8> */
[----:B------:R-:W-:Y:S02]  /*62e0*/  FMUL R13, R22, R2 ;  /* 0x00000002160d7220 */ /* 0x000fe40000400000 */
[----:B-1----:R-:W-:Y:S02]  /*62f0*/  FFMA R28, R28, R0, R14 ;  /* 0x000000001c1c7223 */ /* 0x002fe4000000000e */
[-C--:B------:R-:W-:Y:S02]  /*6300*/  FMUL R14, R21, R2.reuse ;  /* 0x00000002150e7220 */ /* 0x080fe40000400000 */
[----:B------:R-:W-:Y:S02]  /*6310*/  FMUL R10, R23, R2 ;  /* 0x00000002170a7220 */ /* 0x000fe40000400000 */
[-C--:B------:R-:W-:Y:S01]  /*6320*/  FFMA R30, R30, R0.reuse, R13 ;  /* 0x000000001e1e7223 */ /* 0x080fe2000000000d */
[----:B------:R-:W-:Y:S01]  /*6330*/  IADD3.X R13, R11, c[0x0][0x2c4], RZ, P1, !PT ;  /* 0x0000b1000b0d7a10 */ /* 0x000fe20000ffe4ff */
[-C--:B------:R-:W-:Y:S01]  /*6340*/  FFMA R29, R29, R0.reuse, R14 ;  /* 0x000000001d1d7223 */ /* 0x080fe2000000000e */
[----:B------:R-:W-:Y:S01]  /*6350*/  IADD3 R6, P1, R6, c[0x0][0x2c0], RZ ;  /* 0x0000b00006067a10 */ /* 0x000fe20007f3e0ff */
[----:B------:R-:W-:-:S02]  /*6360*/  FFMA R31, R31, R0, R10 ;  /* 0x000000001f1f7223 */ /* 0x000fc4000000000a */
[-C--:B---3--:R-:W-:Y:S01]  /*6370*/  FMUL R10, R24, R2.reuse ;  /* 0x00000002180a7220 */ /* 0x088fe20000400000 */
[----:B------:R-:W-:Y:S01]  /*6380*/  IADD3.X R7, R7, c[0x0][0x2c4], RZ, P1, !PT ;  /* 0x0000b10007077a10 */ /* 0x000fe20000ffe4ff */
[-C--:B------:R-:W-:Y:S01]  /*6390*/  FMUL R15, R25, R2.reuse ;  /* 0x00000002190f7220 */ /* 0x080fe20000400000 */
[----:B------:R4:W-:Y:S01]  /*63a0*/  @P3 STG.E.128 [R12.64], R28 ;  /* 0x0000001c0c003986 */ /* 0x0009e2000c101d10 */
[----:B------:R-:W-:Y:S01]  /*63b0*/  ISETP.LT.AND P3, PT, R32, UR4, P0 ;  /* 0x0000000420007c0c */ /* 0x000fe20008761270 */
[-C--:B------:R-:W-:Y:S02]  /*63c0*/  FMUL R14, R26, R2.reuse ;  /* 0x000000021a0e7220 */ /* 0x080fe40000400000 */
[----:B------:R-:W-:Y:S02]  /*63d0*/  FMUL R11, R27, R2 ;  /* 0x000000021b0b7220 */ /* 0x000fe40000400000 */
[----:B----4-:R-:W-:Y:S01]  /*63e0*/  FFMA R28, R40, R0, R10 ;  /* 0x00000000281c7223 */ /* 0x010fe2000000000a */
[----:B------:R-:W-:Y:S01]  /*63f0*/  IADD3 R10, P1, R18, R8, RZ ;  /* 0x00000008120a7210 */ /* 0x000fe20007f3e0ff */
[-C--:B------:R-:W-:Y:S01]  /*6400*/  FFMA R29, R41, R0.reuse, R15 ;  /* 0x00000000291d7223 */ /* 0x080fe2000000000f */
[----:B------:R-:W-:Y:S01]  /*6410*/  IADD3 R8, R16, 0x12, RZ ;  /* 0x0000001210087810 */ /* 0x000fe20007ffe0ff */
[----:B------:R-:W-:-:S02]  /*6420*/  FFMA R30, R42, R0, R14 ;  /* 0x000000002a1e7223 */ /* 0x000fc4000000000e */
[----:B------:R-:W-:Y:S01]  /*6430*/  FFMA R31, R43, R0, R11 ;  /* 0x000000002b1f7223 */ /* 0x000fe2000000000b */
[----:B------:R-:W-:-:S04]  /*6440*/  IADD3.X R11, R19, R9, RZ, P1, !PT ;  /* 0x00000009130b7210 */ /* 0x000fc80000ffe4ff */
        /* <DEDUP_REMOVED lines=8> */
[----:B------:R-:W-:Y:S02]  /*64d0*/  IADD3 R12, P2, R12, c[0x0][0x2c0], RZ ;  /* 0x0000b0000c0c7a10 */ /* 0x000fe40007f5e0ff */
        /* <DEDUP_REMOVED lines=14> */
[-C--:B------:R-:W-:Y:S02]  /*65c0*/  FFMA R29, R29, R0.reuse, R14 ;  /* 0x000000001d1d7223 */ /* 0x080fe4000000000e */
[----:B------:R-:W-:-:S02]  /*65d0*/  FFMA R30, R30, R0, R9 ;  /* 0x000000001e1e7223 */ /* 0x000fc40000000009 */
[----:B------:R-:W-:Y:S01]  /*65e0*/  FFMA R31, R31, R0, R15 ;  /* 0x000000001f1f7223 */ /* 0x000fe2000000000f */
[----:B------:R-:W-:Y:S01]  /*65f0*/  IADD3 R15, R16, 0x18, RZ ;  /* 0x00000018100f7810 */ /* 0x000fe20007ffe0ff */
[-C--:B---3--:R-:W-:Y:S02]  /*6600*/  FMUL R8, R24, R2.reuse ;  /* 0x0000000218087220 */ /* 0x088fe40000400000 */
[-C--:B------:R-:W-:Y:S01]  /*6610*/  FMUL R9, R25, R2.reuse ;  /* 0x0000000219097220 */ /* 0x080fe20000400000 */
[----:B------:R4:W-:Y:S01]  /*6620*/  @P1 STG.E.128 [R12.64], R28 ;  /* 0x0000001c0c001986 */ /* 0x0009e2000c101d10 */
[----:B------:R-:W-:Y:S01]  /*6630*/  ISETP.LT.AND P2, PT, R15, UR4, P0 ;  /* 0x000000040f007c0c */ /* 0x000fe20008741270 */
[----:B------:R-:W-:Y:S02]  /*6640*/  FMUL R14, R26, R2 ;  /* 0x000000021a0e7220 */ /* 0x000fe40000400000 */
[-C--:B----4-:R-:W-:Y:S01]  /*6650*/  FFMA R28, R40, R0.reuse, R8 ;  /* 0x00000000281c7223 */ /* 0x090fe20000000008 */
[----:B------:R-:W-:Y:S01]  /*6660*/  IADD3 R8, P1, R6, c[0x0][0x2c0], RZ ;  /* 0x0000b00006087a10 */ /* 0x000fe20007f3e0ff */
[----:B------:R-:W-:-:S02]  /*6670*/  FFMA R29, R41, R0, R9 ;  /* 0x00000000291d7223 */ /* 0x000fc40000000009 */
[----:B------:R-:W-:Y:S01]  /*6680*/  FMUL R6, R27, R2 ;  /* 0x000000021b067220 */ /* 0x000fe20000400000 */
[----:B------:R-:W-:Y:S01]  /*6690*/  IADD3.X R9, R7, c[0x0][0x2c4], RZ, P1, !PT ;  /* 0x0000b10007097a10 */ /* 0x000fe20000ffe4ff */
[----:B------:R-:W-:Y:S01]  /*66a0*/  FFMA R30, R42, R0, R14 ;  /* 0x000000002a1e7223 */ /* 0x000fe2000000000e */
[----:B------:R-:W-:Y:S01]  /*66b0*/  IADD3 R10, P1, R18, R10, RZ ;  /* 0x0000000a120a7210 */ /* 0x000fe20007f3e0ff */
[----:B------:R-:W-:Y:S01]  /*66c0*/  FFMA R31, R43, R0, R6 ;  /* 0x000000002b1f7223 */ /* 0x000fe20000000006 */
[----:B------:R-:W-:Y:S02]  /*66d0*/  IADD3 R14, R16, 0x1a, RZ ;  /* 0x0000001a100e7810 */ /* 0x000fe40007ffe0ff */
[----:B------:R-:W-:Y:S02]  /*66e0*/  IADD3.X R11, R19, R11, RZ, P1, !PT ;  /* 0x0000000b130b7210 */ /* 0x000fe40000ffe4ff */
[----:B------:R-:W-:Y:S01]  /*66f0*/  ISETP.LT.AND P1, PT, R14, UR4, P0 ;  /* 0x000000040e007c0c */ /* 0x000fe20008721270 */
        /* <DEDUP_REMOVED lines=8> */
[----:B------:R-:W-:Y:S02]  /*6780*/  IADD3 R12, P1, R12, c[0x0][0x2c0], RZ ;  /* 0x0000b0000c0c7a10 */ /* 0x000fe40007f3e0ff */
[----:B------:R-:W-:-:S02]  /*6790*/  IADD3 R15, R16, 0x20, RZ ;  /* 0x00000020100f7810 */ /* 0x000fc40007ffe0ff */
        /* <DEDUP_REMOVED lines=16> */
[----:B------:R-:W-:Y:S01]  /*68a0*/  IADD3 R4, P1, R8, c[0x0][0x2c0], RZ ;  /* 0x0000b00008047a10 */ /* 0x000fe20007f3e0ff */
[-C--:B---3--:R-:W-:Y:S02]  /*68b0*/  FMUL R5, R24, R2.reuse ;  /* 0x0000000218057220 */ /* 0x088fe40000400000 */
[-C--:B------:R-:W-:Y:S01]  /*68c0*/  FMUL R14, R25, R2.reuse ;  /* 0x00000002190e7220 */ /* 0x080fe20000400000 */
[----:B------:R4:W-:Y:S01]  /*68d0*/  @P2 STG.E.128 [R12.64], R28 ;  /* 0x0000001c0c002986 */ /* 0x0009e2000c101d10 */
[----:B------:R-:W-:Y:S01]  /*68e0*/  ISETP.LT.AND P2, PT, R15, UR4, P0 ;  /* 0x000000040f007c0c */ /* 0x000fe20008741270 */
[----:B------:R-:W-:Y:S02]  /*68f0*/  FMUL R8, R27, R2 ;  /* 0x000000021b087220 */ /* 0x000fe40000400000 */
[----:B----4-:R-:W-:Y:S01]  /*6900*/  FFMA R28, R32, R0, R5 ;  /* 0x00000000201c7223 */ /* 0x010fe20000000005 */
[----:B------:R-:W-:Y:S01]  /*6910*/  IADD3.X R5, R9, c[0x0][0x2c4], RZ, P1, !PT ;  /* 0x0000b10009057a10 */ /* 0x000fe20000ffe4ff */
[----:B------:R-:W-:Y:S01]  /*6920*/  FMUL R9, R26, R2 ;  /* 0x000000021a097220 */ /* 0x000fe20000400000 */
[----:B------:R-:W-:Y:S01]  /*6930*/  IADD3 R10, P1, R18, R10, RZ ;  /* 0x0000000a120a7210 */ /* 0x000fe20007f3e0ff */
[-C--:B------:R-:W-:Y:S01]  /*6940*/  FFMA R29, R33, R0.reuse, R14 ;  /* 0x00000000211d7223 */ /* 0x080fe2000000000e */
[----:B------:R-:W-:Y:S01]  /*6950*/  IADD3 R14, R16, 0x22, RZ ;  /* 0x00000022100e7810 */ /* 0x000fe20007ffe0ff */
[-C--:B------:R-:W-:Y:S01]  /*6960*/  FFMA R30, R34, R0.reuse, R9 ;  /* 0x00000000221e7223 */ /* 0x080fe20000000009 */
[----:B------:R-:W-:Y:S01]  /*6970*/  IADD3.X R11, R19, R11, RZ, P1, !PT ;  /* 0x0000000b130b7210 */ /* 0x000fe20000ffe4ff */
[----:B------:R-:W-:-:S05]  /*6980*/  FFMA R31, R35, R0, R8 ;  /* 0x00000000231f7223 */ /* 0x000fca0000000008 */
        /* <DEDUP_REMOVED lines=35> */
[----:B------:R-:W-:Y:S01]  /*6bc0*/  FFMA R30, R34, R0, R14 ;  /* 0x00000000221e7223 */ /* 0x000fe2000000000e */
[----:B------:R-:W-:Y:S02]  /*6bd0*/  IADD3.X R7, R5, c[0x0][0x2c4], RZ, P1, !PT ;  /* 0x0000b10005077a10 */ /* 0x000fe40000ffe4ff */
[----:B------:R-:W-:Y:S01]  /*6be0*/  IADD3 R4, P1, R18, R10, RZ ;  /* 0x0000000a12047210 */ /* 0x000fe20007f3e0ff */
[----:B------:R-:W-:Y:S01]  /*6bf0*/  FMUL R10, R27, R2 ;  /* 0x000000021b0a7220 */ /* 0x000fe20000400000 */
[----:B------:R-:W-:Y:S02]  /*6c00*/  IADD3 R14, R16, 0x2a, RZ ;  /* 0x0000002a100e7810 */ /* 0x000fe40007ffe0ff */
        /* <DEDUP_REMOVED lines=70> */
[----:B------:R-:W-:Y:S01]  /*7070*/  FFMA R31, R31, R0, R10 ;  /* 0x000000001f1f7223 */ /* 0x000fe2000000000a */
[----:B------:R-:W-:Y:S01]  /*7080*/  IADD3 R10, R16, 0x38, RZ ;  /* 0x00000038100a7810 */ /* 0x000fe20007ffe0ff */
[-C--:B---3--:R-:W-:Y:S01]  /*7090*/  FMUL R11, R24, R2.reuse ;  /* 0x00000002180b7220 */ /* 0x088fe20000400000 */
[----:B------:R-:W-:Y:S01]  /*70a0*/  IADD3.X R13, R13, c[0x0][0x2c4], RZ, P1, !PT ;  /* 0x0000b1000d0d7a10 */ /* 0x000fe20000ffe4ff */
[----:B------:R-:W-:Y:S01]  /*70b0*/  FMUL R14, R25, R2 ;  /* 0x00000002190e7220 */ /* 0x000fe20000400000 */
[----:B------:R4:W-:Y:S01]  /*70c0*/  @P2 STG.E.128 [R4.64], R28 ;  /* 0x0000001c04002986 */ /* 0x0009e2000c101d10 */
[----:B------:R-:W-:-:S02]  /*70d0*/  ISETP.LT.AND P2, PT, R10, UR4, P0 ;  /* 0x000000040a007c0c */ /* 0x000fc40008741270 */
[----:B------:R-:W-:-:S04]  /*70e0*/  IADD3 R8, P1, R18, R8, RZ ;  /* 0x0000000812087210 */ /* 0x000fc80007f3e0ff */
[----:B------:R-:W-:Y:S01]  /*70f0*/  IADD3.X R9, R19, R9, RZ, P1, !PT ;  /* 0x0000000913097210 */ /* 0x000fe20000ffe4ff */
[----:B----4-:R-:W-:Y:S02]  /*7100*/  FFMA R28, R40, R0, R11 ;  /* 0x00000000281c7223 */ /* 0x010fe4000000000b */
[-C--:B------:R-:W-:Y:S02]  /*7110*/  FMUL R11, R26, R2.reuse ;  /* 0x000000021a0b7220 */ /* 0x080fe40000400000 */
[----:B------:R-:W-:Y:S02]  /*7120*/  FMUL R31, R27, R2 ;  /* 0x000000021b1f7220 */ /* 0x000fe40000400000 */
[-C--:B------:R-:W-:Y:S01]  /*7130*/  FFMA R29, R41, R0.reuse, R14 ;  /* 0x00000000291d7223 */ /* 0x080fe2000000000e */
[----:B------:R-:W-:Y:S01]  /*7140*/  IADD3 R14, R16, 0x3a, RZ ;  /* 0x0000003a100e7810 */ /* 0x000fe20007ffe0ff */
[-C--:B------:R-:W-:Y:S02]  /*7150*/  FFMA R30, R42, R0.reuse, R11 ;  /* 0x000000002a1e7223 */ /* 0x080fe4000000000b */
[----:B------:R-:W-:Y:S01]  /*7160*/  FFMA R31, R43, R0, R31 ;  /* 0x000000002b1f7223 */ /* 0x000fe2000000001f */
[----:B------:R-:W-:-:S02]  /*7170*/  ISETP.LT.AND P1, PT, R14, UR4, P0 ;  /* 0x000000040e007c0c */ /* 0x000fc40008721270 */
[----:B------:R-:W-:Y:S02]  /*7180*/  IADD3 R6, P0, R18, R6, RZ ;  /* 0x0000000612067210 */ /* 0x000fe40007f1e0ff */
[----:B------:R-:W-:Y:S04]  /*7190*/  @P3 STG.E.128 [R12.64], R28 ;  /* 0x0000001c0c003986 */ /* 0x000fe8000c101d10 */
[----:B------:R-:W2:Y:S01]  /*71a0*/  @P2 LDG.E.LTC128B.128 R20, [R8.64] ;  /* 0x0000001008142981 */ /* 0x000ea2000c1e1d20 */
[----:B------:R-:W-:-:S05]  /*71b0*/  IADD3.X R7, R19, R7, RZ, P0, !PT ;  /* 0x0000000713077210 */ /* 0x000fca00007fe4ff */
[----:B------:R1:W3:Y:S04]  /*71c0*/  @P1 LDG.E.LTC128B.128 R24, [R6.64] ;  /* 0x0000001006181981 */ /* 0x0002e8000c1e1d20 */
        /* <DEDUP_REMOVED lines=8> */
[----:B------:R4:W-:Y:S04]  /*7250*/  STS.64 [R3.X8+0x60], R54 ;  /* 0x0000603603007388 */ /* 0x0009e80000008a00 */
[----:B------:R-:W-:Y:S06]  /*7260*/  BAR.SYNC.DEFER_BLOCKING 0x0 ;  /* 0x0000000000007b1d */ /* 0x000fec0000010000 */
[----:B------:R-:W5:Y:S04]  /*7270*/  LDS.128 R28, [R17] ;  /* 0x00000000111c7984 */ /* 0x000f680000000c00 */
[----:B------:R-:W1:Y:S01]  /*7280*/  LDS.128 R16, [R17+0x240] ;  /* 0x0002400011107984 */ /* 0x000e620000000c00 */
[----:B--2---:R-:W-:-:S02]  /*7290*/  FMUL R8, R20, R2 ;  /* 0x0000000214087220 */ /* 0x004fc40000400000 */
[-C--:B-1----:R-:W-:Y:S02]  /*72a0*/  FMUL R7, R21, R2.reuse ;  /* 0x0000000215077220 */ /* 0x082fe40000400000 */
[-C--:B------:R-:W-:Y:S02]  /*72b0*/  FMUL R6, R22, R2.reuse ;  /* 0x0000000216067220 */ /* 0x080fe40000400000 */
[----:B----4-:R-:W-:Y:S02]  /*72c0*/  FMUL R3, R23, R2 ;  /* 0x0000000217037220 */ /* 0x010fe40000400000 */
[-C--:B-----5:R-:W-:Y:S02]  /*72d0*/  FFMA R8, R28, R0.reuse, R8 ;  /* 0x000000001c087223 */ /* 0x0a0fe40000000008 */
[-C--:B------:R-:W-:Y:S02]  /*72e0*/  FFMA R9, R29, R0.reuse, R7 ;  /* 0x000000001d097223 */ /* 0x080fe40000000007 */
[----:B------:R-:W-:-:S02]  /*72f0*/  FFMA R10, R30, R0, R6 ;  /* 0x000000001e0a7223 */ /* 0x000fc40000000006 */
[----:B------:R-:W-:Y:S02]  /*7300*/  FFMA R11, R31, R0, R3 ;  /* 0x000000001f0b7223 */ /* 0x000fe40000000003 */
[-C--:B---3--:R-:W-:Y:S02]  /*7310*/  FMUL R3, R24, R2.reuse ;  /* 0x0000000218037220 */ /* 0x088fe40000400000 */
[-C--:B------:R-:W-:Y:S01]  /*7320*/  FMUL R6, R26, R2.reuse ;  /* 0x000000021a067220 */ /* 0x080fe20000400000 */
[----:B------:R1:W-:Y:S02]  /*7330*/  @P1 STG.E.128 [R4.64], R8 ;  /* 0x0000000804001986 */ /* 0x0003e4000c101d10 */
[-C--:B-1----:R-:W-:Y:S01]  /*7340*/  FMUL R5, R25, R2.reuse ;  /* 0x0000000219057220 */ /* 0x082fe20000400000 */
[----:B------:R-:W-:Y:S01]  /*7350*/  IADD3 R4, P0, R12, c[0x0][0x2c0], RZ ;  /* 0x0000b0000c047a10 */ /* 0x000fe20007f1e0ff */
[----:B------:R-:W-:Y:S02]  /*7360*/  FMUL R2, R27, R2 ;  /* 0x000000021b027220 */ /* 0x000fe40000400000 */
[-C--:B------:R-:W-:Y:S01]  /*7370*/  FFMA R9, R17, R0.reuse, R5 ;  /* 0x0000000011097223 */ /* 0x080fe20000000005 */
[----:B------:R-:W-:Y:S01]  /*7380*/  IADD3.X R5, R13, c[0x0][0x2c4], RZ, P0, !PT ;  /* 0x0000b1000d057a10 */ /* 0x000fe200007fe4ff */
[----:B------:R-:W-:-:S02]  /*7390*/  FFMA R8, R16, R0, R3 ;  /* 0x0000000010087223 */ /* 0x000fc40000000003 */
[-C--:B------:R-:W-:Y:S02]  /*73a0*/  FFMA R10, R18, R0.reuse, R6 ;  /* 0x00000000120a7223 */ /* 0x080fe40000000006 */
[----:B------:R-:W-:Y:S01]  /*73b0*/  FFMA R11, R19, R0, R2 ;  /* 0x00000000130b7223 */ /* 0x000fe20000000002 */
[----:B------:R-:W-:Y:S05]  /*73c0*/  @!P6 BRA `(.L_x_362) ;  /* 0x00000d100000e947 */ /* 0x000fea0003800000 */
[----:B------:R1:W-:Y:S01]  /*73d0*/  STG.E.128 [R4.64], R8 ;  /* 0x0000000804007986 */ /* 0x0003e2000c101d10 */
[----:B------:R-:W-:Y:S05]  /*73e0*/  BRA `(.L_x_362) ;  /* 0x00000cf000007947 */ /* 0x000fea0003800000 */
.L_x_361:
[----:B------:R-:W-:Y:S01]  /*73f0*/  BAR.SYNC.DEFER_BLOCKING 0x0 ;  /* 0x0000000000007b1d */ /* 0x000fe20000010000 */
[C---:B------:R-:W-:Y:S02]  /*7400*/  ISETP.LT.AND P2, PT, R16.reuse, UR4, P6 ;  /* 0x0000000410007c0c */ /* 0x040fe4000b741270 */
[----:B------:R-:W-:Y:S02]  /*7410*/  IADD3 R2, R16, 0x2, RZ ;  /* 0x0000000210027810 */ /* 0x000fe40007ffe0ff */
[----:B------:R-:W-:Y:S02]  /*7420*/  IADD3 R4, P0, R10, c[0x0][0x2a8], RZ ;  /* 0x0000aa000a047a10 */ /* 0x000fe40007f1e0ff */
[----:B------:R-:W-:-:S02]  /*7430*/  ISETP.LT.AND P1, PT, R2, UR4, P6 ;  /* 0x0000000402007c0c */ /* 0x000fc4000b721270 */
[----:B------:R-:W-:Y:S02]  /*7440*/  IADD3.X R5, R11, c[0x0][0x2ac], RZ, P0, !PT ;  /* 0x0000ab000b057a10 */ /* 0x000fe400007fe4ff */
[----:B------:R-:W-:-:S03]  /*7450*/  IADD3 R2, R16, 0xa, RZ ;  /* 0x0000000a10027810 */ /* 0x000fc60007ffe0ff */
[----:B------:R-:W-:Y:S02]  /*7460*/  @P2 MOV R6, R10 ;  /* 0x0000000a00062202 */ /* 0x000fe40000000f00 */
[----:B------:R-:W-:Y:S02]  /*7470*/  @P2 MOV R7, R11 ;  /* 0x0000000b00072202 */ /* 0x000fe40000000f00 */
[----:B------:R-:W-:Y:S02]  /*7480*/  ISETP.LT.AND P0, PT, R2, UR4, P6 ;  /* 0x0000000402007c0c */ /* 0x000fe4000b701270 */
[----:B------:R-:W-:Y:S01]  /*7490*/  IADD3 R2, R16, 0x12, RZ ;  /* 0x0000001210027810 */ /* 0x000fe20007ffe0ff */
[----:B------:R-:W-:Y:S04]  /*74a0*/  STS.64 [R3.X8], R174 ;  /* 0x000000ae03007388 */ /* 0x000fe80000008a00 */
[----:B------:R-:W-:Y:S04]  /*74b0*/  STS.64 [R3.X8+0x20], R32 ;  /* 0x0000202003007388 */ /* 0x000fe80000008a00 */
        /* <DEDUP_REMOVED lines=40> */
[----:B------:R-:W-:Y:S02]  /*7740*/  ISETP.LT.AND P0, PT, R2, UR4, P6 ;  /* 0x0000000402007c0c */ /* 0x000fe4000b701270 */
[----:B------:R-:W-:Y:S02]  /*7750*/  IADD3 R2, R16, 0x1a, RZ ;  /* 0x0000001a10027810 */ /* 0x000fe40007ffe0ff */
[----:B-1----:R-:W-:Y:S01]  /*7760*/  IADD3 R6, P3, R6, c[0x0][0x2c0], RZ ;  /* 0x0000b00006067a10 */ /* 0x002fe20007f7e0ff */
[----:B------:R-:W-:Y:S03]  /*7770*/  STS.64 [R3.X8], R178 ;  /* 0x000000b203007388 */ /* 0x000fe60000008a00 */
[----:B------:R-:W-:Y:S01]  /*7780*/  IADD3.X R7, R7, c[0x0][0x2c4], RZ, P3, !PT ;  /* 0x0000b10007077a10 */ /* 0x000fe20001ffe4ff */
[----:B------:R-:W-:Y:S01]  /*7790*/  STS.64 [R3.X8+0x20], R66 ;  /* 0x0000204203007388 */ /* 0x000fe20000008a00 */
[----:B--2---:R-:W-:-:S02]  /*77a0*/  IADD3 R8, R16, 0x10, RZ ;  /* 0x0000001010087810 */ /* 0x004fc40007ffe0ff */
[----:B------:R-:W-:Y:S01]  /*77b0*/  IADD3 R4, P2, R4, c[0x0][0x2c0], RZ ;  /* 0x0000b00004047a10 */ /* 0x000fe20007f5e0ff */
[----:B------:R-:W-:Y:S01]  /*77c0*/  STS.64 [R3.X8+0x40], R60 ;  /* 0x0000403c03007388 */ /* 0x000fe20000008a00 */
[----:B------:R-:W-:Y:S02]  /*77d0*/  ISETP.LT.AND P1, PT, R8, UR4, P6 ;  /* 0x0000000408007c0c */ /* 0x000fe4000b721270 */
        /* <DEDUP_REMOVED lines=95> */
[----:B-1----:R-:W-:-:S03]  /*7dd0*/  IADD3 R6, P3, R6, c[0x0][0x2c0], RZ ;  /* 0x0000b00006067a10 */ /* 0x002fc60007f7e0ff */
[----:B------:R-:W-:Y:S01]  /*7de0*/  STS.64 [R3.X8], R82 ;  /* 0x0000005203007388 */ /* 0x000fe20000008a00 */
[----:B------:R-:W-:-:S03]  /*7df0*/  IADD3.X R7, R7, c[0x0][0x2c4], RZ, P3, !PT ;  /* 0x0000b10007077a10 */ /* 0x000fc60001ffe4ff */
[----:B------:R-:W-:Y:S01]  /*7e00*/  STS.64 [R3.X8+0x20], R80 ;  /* 0x0000205003007388 */ /* 0x000fe20000008a00 */
[----:B--2---:R-:W-:Y:S02]  /*7e10*/  IADD3 R8, R16, 0x30, RZ ;  /* 0x0000003010087810 */ /* 0x004fe40007ffe0ff */
        /* <DEDUP_REMOVED lines=16> */
[----:B------:R-:W-:Y:S01]  /*7f20*/  IADD3 R2, P1, R4, c[0x0][0x2c0], RZ ;  /* 0x0000b00004027a10 */ /* 0x000fe20007f3e0ff */
[----:B------:R-:W-:-:S05]  /*7f30*/  FMUL R11, R23, R0 ;  /* 0x00000000170b7220 */ /* 0x000fca0000400000 */
[----:B------:R2:W-:Y:S04]  /*7f40*/  @P0 STG.E.128 [R4.64], R8 ;  /* 0x0000000804000986 */ /* 0x0005e8000c101d10 */
[----:B------:R-:W-:Y:S01]  /*7f50*/  BAR.SYNC.DEFER_BLOCKING 0x0 ;  /* 0x0000000000007b1d */ /* 0x000fe20000010000 */
[----:B-1----:R-:W-:-:S05]  /*7f60*/  IADD3 R6, P2, R6, c[0x0][0x2c0], RZ ;  /* 0x0000b00006067a10 */ /* 0x002fca0007f5e0ff */
[----:B------:R-:W-:Y:S01]  /*7f70*/  STS.64 [R3.X8], R86 ;  /* 0x0000005603007388 */ /* 0x000fe20000008a00 */
[----:B------:R-:W-:-:S03]  /*7f80*/  IADD3.X R7, R7, c[0x0][0x2c4], RZ, P2, !PT ;  /* 0x0000b10007077a10 */ /* 0x000fc600017fe4ff */
[----:B------:R-:W-:Y:S01]  /*7f90*/  STS.64 [R3.X8+0x20], R84 ;  /* 0x0000205403007388 */ /* 0x000fe20000008a00 */
[----:B--2---:R-:W-:-:S03]  /*7fa0*/  IADD3 R8, R16, 0x38, RZ ;  /* 0x0000003810087810 */ /* 0x004fc60007ffe0ff */
[----:B------:R-:W-:Y:S01]  /*7fb0*/  STS.64 [R3.X8+0x40], R58 ;  /* 0x0000403a03007388 */ /* 0x000fe20000008a00 */
[----:B------:R-:W-:-:S03]  /*7fc0*/  ISETP.LT.AND P0, PT, R8, UR4, P6 ;  /* 0x0000000408007c0c */ /* 0x000fc6000b701270 */
[----:B------:R1:W-:Y:S04]  /*7fd0*/  STS.64 [R3.X8+0x60], R54 ;  /* 0x0000603603007388 */ /* 0x0003e80000008a00 */
[----:B------:R-:W-:Y:S01]  /*7fe0*/  BAR.SYNC.DEFER_BLOCKING 0x0 ;  /* 0x0000000000007b1d */ /* 0x000fe20000010000 */
[----:B-1----:R-:W-:-:S05]  /*7ff0*/  IADD3 R3, R16, 0x3a, RZ ;  /* 0x0000003a10037810 */ /* 0x002fca0007ffe0ff */
[----:B------:R-:W1:Y:S01]  /*8000*/  LDS.128 R12, [R17] ;  /* 0x00000000110c7984 */ /* 0x000e620000000c00 */
[----:B------:R-:W-:-:S03]  /*8010*/  ISETP.LT.AND P6, PT, R3, UR4, P6 ;  /* 0x0000000403007c0c */ /* 0x000fc6000b7c1270 */
[----:B------:R-:W2:Y:S01]  /*8020*/  LDS.128 R20, [R17+0x240] ;  /* 0x0002400011147984 */ /* 0x000ea20000000c00 */
[----:B------:R-:W-:Y:S01]  /*8030*/  IADD3.X R3, R5, c[0x0][0x2c4], RZ, P1, !PT ;  /* 0x0000b10005037a10 */ /* 0x000fe20000ffe4ff */
[-C--:B-1----:R-:W-:Y:S02]  /*8040*/  FMUL R12, R12, R0.reuse ;  /* 0x000000000c0c7220 */ /* 0x082fe40000400000 */
[-C--:B------:R-:W-:Y:S02]  /*8050*/  FMUL R13, R13, R0.reuse ;  /* 0x000000000d0d7220 */ /* 0x080fe40000400000 */
[-C--:B------:R-:W-:Y:S02]  /*8060*/  FMUL R14, R14, R0.reuse ;  /* 0x000000000e0e7220 */ /* 0x080fe40000400000 */
[-C--:B------:R-:W-:Y:S02]  /*8070*/  FMUL R15, R15, R0.reuse ;  /* 0x000000000f0f7220 */ /* 0x080fe40000400000 */
[----:B--2---:R-:W-:-:S02]  /*8080*/  FMUL R8, R20, R0 ;  /* 0x0000000014087220 */ /* 0x004fc40000400000 */
[-C--:B------:R-:W-:Y:S01]  /*8090*/  FMUL R9, R21, R0.reuse ;  /* 0x0000000015097220 */ /* 0x080fe20000400000 */
[----:B------:R1:W-:Y:S01]  /*80a0*/  @P0 STG.E.128 [R6.64], R12 ;  /* 0x0000000c06000986 */ /* 0x0003e2000c101d10 */
[-C--:B------:R-:W-:Y:S02]  /*80b0*/  FMUL R10, R22, R0.reuse ;  /* 0x00000000160a7220 */ /* 0x080fe40000400000 */
[----:B------:R-:W-:-:S05]  /*80c0*/  FMUL R11, R23, R0 ;  /* 0x00000000170b7220 */ /* 0x000fca0000400000 */
[----:B------:R1:W-:Y:S02]  /*80d0*/  @P6 STG.E.128 [R2.64], R8 ;  /* 0x0000000802006986 */ /* 0x0003e4000c101d10 */
.L_x_362:
[----:B------:R-:W-:Y:S05]  /*80e0*/  BSYNC B0 ;  /* 0x0000000000007941 */ /* 0x000fea0003800000 */
.L_x_360:
[----:B------:R-:W-:Y:S05]  /*80f0*/  @P4 EXIT ;  /* 0x000000000000494d */ /* 0x000fea0003800000 */
[----:B------:R-:W-:Y:S05]  /*8100*/  @!P5 EXIT ;  /* 0x000000000000d94d */ /* 0x000fea0003800000 */
[----:B------:R-:W-:Y:S01]  /*8110*/  BAR.SYNC.DEFER_BLOCKING 0x0 ;  /* 0x0000000000007b1d */ /* 0x000fe20000010000 */
[----:B------:R-:W-:-:S13]  /*8120*/  ISETP.GT.AND P0, PT, R88, RZ, PT ;  /* 0x000000ff5800720c */ /* 0x000fda0003f04270 */
[----:B------:R-:W-:Y:S05]  /*8130*/  @P0 EXIT ;  /* 0x000000000000094d */ /* 0x000fea0003800000 */
[----:B------:R-:W2:Y:S01]  /*8140*/  S2R R0, SR_CTAID.Z ;  /* 0x0000000000007919 */ /* 0x000ea20000002700 */
[----:B------:R-:W-:Y:S01]  /*8150*/  @!PT LDS RZ, [RZ] ;  /* 0x00000000fffff984 */ /* 0x000fe20000000800 */
[----:B------:R-:W-:Y:S01]  /*8160*/  @!PT LDS RZ, [RZ] ;  /* 0x00000000fffff984 */ /* 0x000fe20000000800 */
[----:B------:R-:W-:Y:S01]  /*8170*/  @!PT LDS RZ, [RZ] ;  /* 0x00000000fffff984 */ /* 0x000fe20000000800 */
[----:B------:R-:W-:Y:S01]  /*8180*/  @!PT LDS RZ, [RZ] ;  /* 0x00000000fffff984 */ /* 0x000fe20000000800 */
[----:B------:R-:W-:Y:S06]  /*8190*/  MEMBAR.ALL.GPU ;  /* 0x0000000000007992 */ /* 0x000fec000000a000 */
[----:B--2---:R-:W-:Y:S01]  /*81a0*/  IADD3 R0, R0, 0x1, RZ ;  /* 0x0000000100007810 */ /* 0x004fe20007ffe0ff */
[----:B------:R-:W-:-:S00]  /*81b0*/  ERRBAR ;  /* 0x00000000000079ab */ /* 0x000fc00000000000 */
[----:B------:R-:W-:-:S04]  /*81c0*/  ISETP.NE.AND P0, PT, R0, c[0x0][0x1b0], PT ;  /* 0x00006c0000007a0c */ /* 0x000fc80003f05270 */
[----:B------:R-:W-:-:S05]  /*81d0*/  SEL R0, R0, RZ, P0 ;  /* 0x000000ff00007207 */ /* 0x000fca0000000000 */
[----:B------:R-:W-:Y:S01]  /*81e0*/  STG.E.STRONG.GPU [R36.64], R0 ;  /* 0x0000000024007986 */ /* 0x000fe2000c10f910 */
[----:B------:R-:W-:Y:S05]  /*81f0*/  EXIT ;  /* 0x000000000000794d */ /* 0x000fea0003800000 */
.L_x_363:
        /* <DEDUP_REMOVED lines=16> */
.L_x_371:


//--------------------- .nv.shared._ZN7cutlass9reference6device6kernel11Conv2dWgradIfNS_6layout10TensorNHWCEfS5_fS5_ffNS_16NumericConverterIffLNS_15FloatRoundStyleE2EEENS_12multiply_addIfffEELi2ELi4ELi8ELi16EEEvNS_4conv17Conv2dProblemSizeENS_9TensorRefIT_T0_EENSD_IT1_T2_EENSD_IT3_T4_EESM_T5_SN_ --------------------------
	.section	.nv.shared._ZN7cutlass9reference6device6kernel11Conv2dWgradIfNS_6layout10TensorNHWCEfS5_fS5_ffNS_16NumericConverterIffLNS_15FloatRoundStyleE2EEENS_12multiply_addIfffEELi2ELi4ELi8ELi16EEEvNS_4conv17Conv2dProblemSizeENS_9TensorRefIT_T0_EENSD_IT1_T2_EENSD_IT3_T4_EESM_T5_SN_,"aw",@nobits
	.sectionflags	@""
	.align	16


//--------------------- .nv.global                --------------------------
	.section	.nv.global,"aw",@nobits
.nv.global:
	.type		_ZN34_INTERNAL_2ceb07ba_4_k_cu_2106836d4cute1_E,@object
	.size		_ZN34_INTERNAL_2ceb07ba_4_k_cu_2106836d4cute1_E,(_ZN34_INTERNAL_2ceb07ba_4_k_cu_2106836d4cuda3std3__45__cpo6cbeginE - _ZN34_INTERNAL_2ceb07ba_4_k_cu_2106836d4cute1_E)
_ZN34_INTERNAL_2ceb07ba_4_k_cu_2106836d4cute1_E:
	.zero		1
	.type		_ZN34_INTERNAL_2ceb07ba_4_k_cu_2106836d4cuda3std3__45__cpo6cbeginE,@object
	.size		_ZN34_INTERNAL_2ceb07ba_4_k_cu_2106836d4cuda3std3__45__cpo6cbeginE,(_ZN34_INTERNAL_2ceb07ba_4_k_cu_2106836d4cuda3std3__48in_placeE - _ZN34_INTERNAL_2ceb07ba_4_k_cu_2106836d4cuda3std3__45__cpo6cbeginE)
_ZN34_INTERNAL_2ceb07ba_4_k_cu_2106836d4cuda3std3__45__cpo6cbeginE:
	.zero		1
	.type		_ZN34_INTERNAL_2ceb07ba_4_k_cu_2106836d4cuda3std3__48in_placeE,@object
	.size		_ZN34_INTERNAL_2ceb07ba_4_k_cu_2106836d4cuda3std3__48in_placeE,(_ZN34_INTERNAL_2ceb07ba_4_k_cu_2106836d4cuda3std6ranges3__45__cpo9iter_moveE - _ZN34_INTERNAL_2ceb07ba_4_k_cu_2106836d4cuda3std3__48in_placeE)
_ZN34_INTERNAL_2ceb07ba_4_k_cu_2106836d4cuda3std3__48in_placeE:
	.zero		1
	.type		_ZN34_INTERNAL_2ceb07ba_4_k_cu_2106836d4cuda3std6ranges3__45__cpo9iter_moveE,@object
	.size		_ZN34_INTERNAL_2ceb07ba_4_k_cu_2106836d4cuda3std6ranges3__45__cpo9iter_moveE,(_ZN34_INTERNAL_2ceb07ba_4_k_cu_2106836d4cuda3std3__45__cpo5beginE - _ZN34_INTERNAL_2ceb07ba_4_k_cu_2106836d4cuda3std6ranges3__45__cpo9iter_moveE)
_ZN34_INTERNAL_2ceb07ba_4_k_cu_2106836d4cuda3std6ranges3__45__cpo9iter_moveE:
	.zero		1
	.type		_ZN34_INTERNAL_2ceb07ba_4_k_cu_2106836d4cuda3std3__45__cpo5beginE,@object
	.size		_ZN34_INTERNAL_2ceb07ba_4_k_cu_2106836d4cuda3std3__45__cpo5beginE,(_ZN34_INTERNAL_2ceb07ba_4_k_cu_2106836d4cuda3std3__436_GLOBAL__N__2ceb07ba_4_k_cu_2106836d6ignoreE - _ZN34_INTERNAL_2ceb07ba_4_k_cu_2106836d4cuda3std3__45__cpo5beginE)
_ZN34_INTERNAL_2ceb07ba_4_k_cu_2106836d4cuda3std3__45__cpo5beginE:
	.zero		1
	.type		_ZN34_INTERNAL_2ceb07ba_4_k_cu_2106836d4cuda3std3__436_GLOBAL__N__2ceb07ba_4_k_cu_2106836d6ignoreE,@object
	.size		_ZN34_INTERNAL_2ceb07ba_4_k_cu_2106836d4cuda3std3__436_GLOBAL__N__2ceb07ba_4_k_cu_2106836d6ignoreE,(_ZN34_INTERNAL_2ceb07ba_4_k_cu_2106836d4cute7productE - _ZN34_INTERNAL_2ceb07ba_4_k_cu_2106836d4cuda3std3__436_GLOBAL__N__2ceb07ba_4_k_cu_2106836d6ignoreE)
_ZN34_INTERNAL_2ceb07ba_4_k_cu_2106836d4cuda3std3__436_GLOBAL__N__2ceb07ba_4_k_cu_2106836d6ignoreE:
	.zero		1
	.type		_ZN34_INTERNAL_2ceb07ba_4_k_cu_2106836d4cute7productE,@object
	.size		_ZN34_INTERNAL_2ceb07ba_4_k_cu_2106836d4cute7productE,(_ZN34_INTERNAL_2ceb07ba_4_k_cu_2106836d4cuda3std3__45__cpo3endE - _ZN34_INTERNAL_2ceb07ba_4_k_cu_2106836d4cute7productE)
_ZN34_INTERNAL_2ceb07ba_4_k_cu_2106836d4cute7productE:
	.zero		1
	.type		_ZN34_INTERNAL_2ceb07ba_4_k_cu_2106836d4cuda3std3__45__cpo3endE,@object
	.size		_ZN34_INTERNAL_2ceb07ba_4_k_cu_2106836d4cuda3std3__45__cpo3endE,(_ZN34_INTERNAL_2ceb07ba_4_k_cu_2106836d4cuda3std3__419piecewise_constructE - _ZN34_INTERNAL_2ceb07ba_4_k_cu_2106836d4cuda3std3__45__cpo3endE)
_ZN34_INTERNAL_2ceb07ba_4_k_cu_2106836d4cuda3std3__45__cpo3endE:
	.zero		1
	.type		_ZN34_INTERNAL_2ceb07ba_4_k_cu_2106836d4cuda3std3__419piecewise_constructE,@object
	.size		_ZN34_INTERNAL_2ceb07ba_4_k_cu_2106836d4cuda3std3__419piecewise_constructE,(_ZN34_INTERNAL_2ceb07ba_4_k_cu_2106836d4cuda3std3__45__cpo4cendE - _ZN34_INTERNAL_2ceb07ba_4_k_cu_2106836d4cuda3std3__419piecewise_constructE)
_ZN34_INTERNAL_2ceb07ba_4_k_cu_2106836d4cuda3std3__419piecewise_constructE:
	.zero		1
	.type		_ZN34_INTERNAL_2ceb07ba_4_k_cu_2106836d4cuda3std3__45__cpo4cendE,@object
	.size		_ZN34_INTERNAL_2ceb07ba_4_k_cu_2106836d4cuda3std3__45__cpo4cendE,(_ZN34_INTERNAL_2ceb07ba_4_k_cu_2106836d4cuda3std6ranges3__45__cpo4swapE - _ZN34_INTERNAL_2ceb07ba_4_k_cu_2106836d4cuda3std3__45__cpo4cendE)
_ZN34_INTERNAL_2ceb07ba_4_k_cu_2106836d4cuda3std3__45__cpo4cendE:
	.zero		1
	.type		_ZN34_INTERNAL_2ceb07ba_4_k_cu_2106836d4cuda3std6ranges3__45__cpo4swapE,@object
	.size		_ZN34_INTERNAL_2ceb07ba_4_k_cu_2106836d4cuda3std6ranges3__45__cpo4swapE,(.L_7 - _ZN34_INTERNAL_2ceb07ba_4_k_cu_2106836d4cuda3std6ranges3__45__cpo4swapE)
_ZN34_INTERNAL_2ceb07ba_4_k_cu_2106836d4cuda3std6ranges3__45__cpo4swapE:
	.zero		1
.L_7:


//--------------------- .nv.shared._ZN7cutlass9reference6device6kernel11Conv2dDgradIfNS_6layout10TensorNHWCEfS5_fS5_ffNS_16NumericConverterIffLNS_15FloatRoundStyleE2EEENS_12multiply_addIfffEELi2ELi4ELi16ELi8EEEvNS_4conv17Conv2dProblemSizeENS_9TensorRefIT_T0_EENSD_IT1_T2_EENSD_IT3_T4_EESM_T5_SN_ --------------------------
	.section	.nv.shared._ZN7cutlass9reference6device6kernel11Conv2dDgradIfNS_6layout10TensorNHWCEfS5_fS5_ffNS_16NumericConverterIffLNS_15FloatRoundStyleE2EEENS_12multiply_addIfffEELi2ELi4ELi16ELi8EEEvNS_4conv17Conv2dProblemSizeENS_9TensorRefIT_T0_EENSD_IT1_T2_EENSD_IT3_T4_EESM_T5_SN_,"aw",@nobits
	.sectionflags	@""
	.align	16


//--------------------- .nv.shared._ZN7cutlass9reference6device6kernel11Conv2dFpropIfNS_6layout10TensorNHWCEfS5_fS5_ffNS_16NumericConverterIffLNS_15FloatRoundStyleE2EEENS_12multiply_addIfffEELi4ELi4ELi16ELi8EEEvNS_4conv17Conv2dProblemSizeENS_9TensorRefIT_T0_EENSD_IT1_T2_EENSD_IT3_T4_EESM_T5_SN_ --------------------------
	.section	.nv.shared._ZN7cutlass9reference6device6kernel11Conv2dFpropIfNS_6layout10TensorNHWCEfS5_fS5_ffNS_16NumericConverterIffLNS_15FloatRoundStyleE2EEENS_12multiply_addIfffEELi4ELi4ELi16ELi8EEEvNS_4conv17Conv2dProblemSizeENS_9TensorRefIT_T0_EENSD_IT1_T2_EENSD_IT3_T4_EESM_T5_SN_,"aw",@nobits
	.sectionflags	@""
	.align	16


//--------------------- .nv.shared._ZN7cutlass9reference6device6kernel11Conv2dWgradIdNS_6layout10TensorNHWCEdS5_dS5_ddNS_16NumericConverterIddLNS_15FloatRoundStyleE2EEENS_12multiply_addIdddEELi2ELi4ELi8ELi16EEEvNS_4conv17Conv2dProblemSizeENS_9TensorRefIT_T0_EENSD_IT1_T2_EENSD_IT3_T4_EESM_T5_SN_ --------------------------
	.section	.nv.shared._ZN7cutlass9reference6device6kernel11Conv2dWgradIdNS_6layout10TensorNHWCEdS5_dS5_ddNS_16NumericConverterIddLNS_15FloatRoundStyleE2EEENS_12multiply_addIdddEELi2ELi4ELi8ELi16EEEvNS_4conv17Conv2dProblemSizeENS_9TensorRefIT_T0_EENSD_IT1_T2_EENSD_IT3_T4_EESM_T5_SN_,"aw",@nobits
	.sectionflags	@""
	.align	16


//--------------------- .nv.shared._ZN7cutlass9reference6device6kernel11Conv2dDgradIdNS_6layout10TensorNHWCEdS5_dS5_ddNS_16NumericConverterIddLNS_15FloatRoundStyleE2EEENS_12multiply_addIdddEELi2ELi4ELi16ELi8EEEvNS_4conv17Conv2dProblemSizeENS_9TensorRefIT_T0_EENSD_IT1_T2_EENSD_IT3_T4_EESM_T5_SN_ --------------------------
	.section	.nv.shared._ZN7cutlass9reference6device6kernel11Conv2dDgradIdNS_6layout10TensorNHWCEdS5_dS5_ddNS_16NumericConverterIddLNS_15FloatRoundStyleE2EEENS_12multiply_addIdddEELi2ELi4ELi16ELi8EEEvNS_4conv17Conv2dProblemSizeENS_9TensorRefIT_T0_EENSD_IT1_T2_EENSD_IT3_T4_EESM_T5_SN_,"aw",@nobits
	.sectionflags	@""
	.align	16


//--------------------- .nv.shared._ZN7cutlass9reference6device6kernel11Conv2dFpropIdNS_6layout10TensorNHWCEdS5_dS5_ddNS_16NumericConverterIddLNS_15FloatRoundStyleE2EEENS_12multiply_addIdddEELi4ELi4ELi16ELi8EEEvNS_4conv17Conv2dProblemSizeENS_9TensorRefIT_T0_EENSD_IT1_T2_EENSD_IT3_T4_EESM_T5_SN_ --------------------------
	.section	.nv.shared._ZN7cutlass9reference6device6kernel11Conv2dFpropIdNS_6layout10TensorNHWCEdS5_dS5_ddNS_16NumericConverterIddLNS_15FloatRoundStyleE2EEENS_12multiply_addIdddEELi4ELi4ELi16ELi8EEEvNS_4conv17Conv2dProblemSizeENS_9TensorRefIT_T0_EENSD_IT1_T2_EENSD_IT3_T4_EESM_T5_SN_,"aw",@nobits
	.sectionflags	@""
	.align	16


//--------------------- .nv.shared._ZN7cutlass6KernelINS_4conv6kernel23ImplicitGemmConvolutionINS1_11threadblock22ImplicitGemmMultistageINS_4gemm9GemmShapeILi128ELi64ELi16EEENS4_48Conv2dFpropActivationTileAccessIteratorOptimizedINS_11MatrixShapeILi128ELi16EEEfNS_6layout10TensorNHWCENS_9transform29PitchLinearWarpRakedThreadMapINS_16PitchLinearShapeILi16ELi128EEELi128ENSG_ILi4ELi8EEELi4EEENS_12AlignedArrayIfLi4ELi16EEEEENSE_11threadblock25RegularTileAccessIteratorISB_fNSC_37RowMajorTensorOpMultiplicandCrosswiseILi32ELi16EEELi0ESJ_Li16EEELNS_4arch14CacheOperation4KindE0ENS4_44Conv2dFpropFilterTileAccessIteratorOptimizedINSA_ILi16ELi64EEEfSD_NSF_INSG_ILi16ELi64EEELi128ESI_Li4EEESL_Lb0EEENSO_ISW_fNSC_40ColumnMajorTensorOpMultiplicandCrosswiseILi32ELi16EEELi1ESY_Li16EEELSU_1ENS6_11threadblock9MmaPolicyINS6_4warp11MmaTensorOpINS7_ILi64ELi32ELi16EEEfSQ_fS11_fNSC_8RowMajorENS15_17MmaTensorOpPolicyINSS_3MmaINS7_ILi16ELi8ELi8EEELi32ENS_10tfloat32_tES18_S1C_NSC_11ColumnMajorEfS18_NSS_13OpMultiplyAddEEENSA_ILi1ELi1EEEEELi1ELb0EbEENSA_ILi0ELi0EEES1J_Li1EEELi3EbEENS_8epilogue11threadblock8EpilogueIS8_S1I_Li1ENS1N_22PredicatedTileIteratorINS1N_26OutputTileOptimalThreadMapINS1N_15OutputTileShapeILi64ELi8ELi2ELi1ELi1EEENS1R_ILi1ELi8ELi1ELi1ELi8EEELi128ELi4ELi32EEEfLb0ENSC_9NoPermuteELb0EEENS1M_4warp24FragmentIteratorTensorOpIS17_S1B_fNS_5ArrayIfLi4ELb1EEES18_EENS1X_20TileIteratorTensorOpIS17_S1B_fS18_EENS1N_18SharedLoadIteratorINS1U_18CompactedThreadMapEfLi16EEENS1M_6thread17LinearCombinationIfLi4EffLNS27_9ScaleType4KindE0ELNS_15FloatRoundStyleE2EfEENSA_ILi0ELi8EEELi2ELi1EEENS13_30GemmIdentityThreadblockSwizzleILi1EEELNS1_8OperatorE0ENS1_17Conv2dProblemSizeELNS1_9GroupModeE0EEEEEvNT_6ParamsE --------------------------
	.section	.nv.shared._ZN7cutlass6KernelINS_4conv6kernel23ImplicitGemmConvolutionINS1_11threadblock22ImplicitGemmMultistageINS_4gemm9GemmShapeILi128ELi64ELi16EEENS4_48Conv2dFpropActivationTileAccessIteratorOptimizedINS_11MatrixShapeILi128ELi16EEEfNS_6layout10TensorNHWCENS_9transform29PitchLinearWarpRakedThreadMapINS_16PitchLinearShapeILi16ELi128EEELi128ENSG_ILi4ELi8EEELi4EEENS_12AlignedArrayIfLi4ELi16EEEEENSE_11threadblock25RegularTileAccessIteratorISB_fNSC_37RowMajorTensorOpMultiplicandCrosswiseILi32ELi16EEELi0ESJ_Li16EEELNS_4arch14CacheOperation4KindE0ENS4_44Conv2dFpropFilterTileAccessIteratorOptimizedINSA_ILi16ELi64EEEfSD_NSF_INSG_ILi16ELi64EEELi128ESI_Li4EEESL_Lb0EEENSO_ISW_fNSC_40ColumnMajorTensorOpMultiplicandCrosswiseILi32ELi16EEELi1ESY_Li16EEELSU_1ENS6_11threadblock9MmaPolicyINS6_4warp11MmaTensorOpINS7_ILi64ELi32ELi16EEEfSQ_fS11_fNSC_8RowMajorENS15_17MmaTensorOpPolicyINSS_3MmaINS7_ILi16ELi8ELi8EEELi32ENS_10tfloat32_tES18_S1C_NSC_11ColumnMajorEfS18_NSS_13OpMultiplyAddEEENSA_ILi1ELi1EEEEELi1ELb0EbEENSA_ILi0ELi0EEES1J_Li1EEELi3EbEENS_8epilogue11threadblock8EpilogueIS8_S1I_Li1ENS1N_22PredicatedTileIteratorINS1N_26OutputTileOptimalThreadMapINS1N_15OutputTileShapeILi64ELi8ELi2ELi1ELi1EEENS1R_ILi1ELi8ELi1ELi1ELi8EEELi128ELi4ELi32EEEfLb0ENSC_9NoPermuteELb0EEENS1M_4warp24FragmentIteratorTensorOpIS17_S1B_fNS_5ArrayIfLi4ELb1EEES18_EENS1X_20TileIteratorTensorOpIS17_S1B_fS18_EENS1N_18SharedLoadIteratorINS1U_18CompactedThreadMapEfLi16EEENS1M_6thread17LinearCombinationIfLi4EffLNS27_9ScaleType4KindE0ELNS_15FloatRoundStyleE2EfEENSA_ILi0ELi8EEELi2ELi1EEENS13_30GemmIdentityThreadblockSwizzleILi1EEELNS1_8OperatorE0ENS1_17Conv2dProblemSizeELNS1_9GroupModeE0EEEEEvNT_6ParamsE,"aw",@nobits
	.sectionflags	@""
	.align	16


//--------------------- .nv.shared._ZN7cutlass6KernelINS_4conv6kernel23ImplicitGemmConvolutionINS1_11threadblock22ImplicitGemmMultistageINS_4gemm9GemmShapeILi128ELi64ELi16EEENS4_48Conv2dFpropActivationTileAccessIteratorOptimizedINS_11MatrixShapeILi128ELi16EEEfNS_6layout10TensorNHWCENS_9transform29PitchLinearWarpRakedThreadMapINS_16PitchLinearShapeILi16ELi128EEELi128ENSG_ILi4ELi8EEELi4EEENS_12AlignedArrayIfLi4ELi16EEEEENSE_11threadblock25RegularTileAccessIteratorISB_fNSC_37RowMajorTensorOpMultiplicandCrosswiseILi32ELi16EEELi0ESJ_Li16EEELNS_4arch14CacheOperation4KindE0ENS4_44Conv2dFpropFilterTileAccessIteratorOptimizedINSA_ILi16ELi64EEEfSD_NSF_INSG_ILi16ELi64EEELi128ESI_Li4EEESL_Lb0EEENSO_ISW_fNSC_40ColumnMajorTensorOpMultiplicandCrosswiseILi32ELi16EEELi1ESY_Li16EEELSU_1ENS6_11threadblock9MmaPolicyINS6_4warp18MmaTensorOpFastF32INS7_ILi64ELi32ELi16EEEfSQ_fS11_fNSC_8RowMajorENS15_17MmaTensorOpPolicyINSS_3MmaINS7_ILi16ELi8ELi8EEELi32ENS_10tfloat32_tES18_S1C_NSC_11ColumnMajorEfS18_NSS_13OpMultiplyAddEEENSA_ILi1ELi1EEEEELi1ELb0EbEENSA_ILi0ELi0EEES1J_Li1EEELi3EbEENS_8epilogue11threadblock8EpilogueIS8_S1I_Li1ENS1N_22PredicatedTileIteratorINS1N_26OutputTileOptimalThreadMapINS1N_15OutputTileShapeILi64ELi8ELi2ELi1ELi1EEENS1R_ILi1ELi8ELi1ELi1ELi8EEELi128ELi4ELi32EEEfLb0ENSC_9NoPermuteELb0EEENS1M_4warp24FragmentIteratorTensorOpIS17_S1B_fNS_5ArrayIfLi4ELb1EEES18_EENS1X_20TileIteratorTensorOpIS17_S1B_fS18_EENS1N_18SharedLoadIteratorINS1U_18CompactedThreadMapEfLi16EEENS1M_6thread17LinearCombinationIfLi4EffLNS27_9ScaleType4KindE0ELNS_15FloatRoundStyleE2EfEENSA_ILi0ELi8EEELi2ELi1EEENS13_30GemmIdentityThreadblockSwizzleILi1EEELNS1_8OperatorE0ENS1_17Conv2dProblemSizeELNS1_9GroupModeE0EEEEEvNT_6ParamsE --------------------------
	.section	.nv.shared._ZN7cutlass6KernelINS_4conv6kernel23ImplicitGemmConvolutionINS1_11threadblock22ImplicitGemmMultistageINS_4gemm9GemmShapeILi128ELi64ELi16EEENS4_48Conv2dFpropActivationTileAccessIteratorOptimizedINS_11MatrixShapeILi128ELi16EEEfNS_6layout10TensorNHWCENS_9transform29PitchLinearWarpRakedThreadMapINS_16PitchLinearShapeILi16ELi128EEELi128ENSG_ILi4ELi8EEELi4EEENS_12AlignedArrayIfLi4ELi16EEEEENSE_11threadblock25RegularTileAccessIteratorISB_fNSC_37RowMajorTensorOpMultiplicandCrosswiseILi32ELi16EEELi0ESJ_Li16EEELNS_4arch14CacheOperation4KindE0ENS4_44Conv2dFpropFilterTileAccessIteratorOptimizedINSA_ILi16ELi64EEEfSD_NSF_INSG_ILi16ELi64EEELi128ESI_Li4EEESL_Lb0EEENSO_ISW_fNSC_40ColumnMajorTensorOpMultiplicandCrosswiseILi32ELi16EEELi1ESY_Li16EEELSU_1ENS6_11threadblock9MmaPolicyINS6_4warp18MmaTensorOpFastF32INS7_ILi64ELi32ELi16EEEfSQ_fS11_fNSC_8RowMajorENS15_17MmaTensorOpPolicyINSS_3MmaINS7_ILi16ELi8ELi8EEELi32ENS_10tfloat32_tES18_S1C_NSC_11ColumnMajorEfS18_NSS_13OpMultiplyAddEEENSA_ILi1ELi1EEEEELi1ELb0EbEENSA_ILi0ELi0EEES1J_Li1EEELi3EbEENS_8epilogue11threadblock8EpilogueIS8_S1I_Li1ENS1N_22PredicatedTileIteratorINS1N_26OutputTileOptimalThreadMapINS1N_15OutputTileShapeILi64ELi8ELi2ELi1ELi1EEENS1R_ILi1ELi8ELi1ELi1ELi8EEELi128ELi4ELi32EEEfLb0ENSC_9NoPermuteELb0EEENS1M_4warp24FragmentIteratorTensorOpIS17_S1B_fNS_5ArrayIfLi4ELb1EEES18_EENS1X_20TileIteratorTensorOpIS17_S1B_fS18_EENS1N_18SharedLoadIteratorINS1U_18CompactedThreadMapEfLi16EEENS1M_6thread17LinearCombinationIfLi4EffLNS27_9ScaleType4KindE0ELNS_15FloatRoundStyleE2EfEENSA_ILi0ELi8EEELi2ELi1EEENS13_30GemmIdentityThreadblockSwizzleILi1EEELNS1_8OperatorE0ENS1_17Conv2dProblemSizeELNS1_9GroupModeE0EEEEEvNT_6ParamsE,"aw",@nobits
	.sectionflags	@""
	.align	16
